//
// Generated by NVIDIA NVVM Compiler
//
// Compiler Build ID: CL-36424714
// Cuda compilation tools, release 13.0, V13.0.88
// Based on NVVM 20.0.0
//

.version 9.0
.target sm_100
.address_size 64

.extern .func  (.param .b32 func_retval0) vprintf
(
	.param .b64 vprintf_param_0,
	.param .b64 vprintf_param_1
)
;
.global .align 4 .b8 btree20_steps[24] = {19, 6, 0, 0, 3, 1, 0, 0, 43, 0, 0, 0, 7, 0, 0, 0, 1};
.global .align 4 .b8 btree20_param[1112] = {32, 209, 255, 255, 252, 214, 255, 255, 32, 209, 255, 255, 58, 238, 255, 255, 32, 209, 255, 255, 16, 39, 0, 0, 252, 214, 255, 255, 58, 238, 255, 255, 252, 214, 255, 255, 148, 248, 255, 255, 252, 214, 255, 255, 16, 39, 0, 0, 240, 216, 255, 255, 139, 219, 255, 255, 240, 216, 255, 255, 137, 225, 255, 255, 240, 216, 255, 255, 14, 226, 255, 255, 240, 216, 255, 255, 222, 233, 255, 255, 240, 216, 255, 255, 108, 238, 255, 255, 240, 216, 255, 255, 96, 240, 255, 255, 240, 216, 255, 255, 90, 241, 255, 255, 240, 216, 255, 255, 84, 242, 255, 255, 240, 216, 255, 255, 150, 245, 255, 255, 240, 216, 255, 255, 79, 247, 255, 255, 240, 216, 255, 255, 36, 250, 255, 255, 240, 216, 255, 255, 24, 252, 255, 255, 240, 216, 255, 255, 12, 254, 255, 255, 240, 216, 255, 255, 244, 1, 0, 0, 240, 216, 255, 255, 232, 3, 0, 0, 240, 216, 255, 255, 208, 7, 0, 0, 240, 216, 255, 255, 106, 10, 0, 0, 240, 216, 255, 255, 184, 11, 0, 0, 240, 216, 255, 255, 160, 15, 0, 0, 240, 216, 255, 255, 124, 21, 0, 0, 240, 216, 255, 255, 34, 22, 0, 0, 240, 216, 255, 255, 117, 36, 0, 0, 240, 216, 255, 255, 16, 39, 0, 0, 139, 219, 255, 255, 14, 226, 255, 255, 139, 219, 255, 255, 222, 233, 255, 255, 139, 219, 255, 255, 96, 240, 255, 255, 139, 219, 255, 255, 150, 245, 255, 255, 139, 219, 255, 255, 106, 10, 0, 0, 139, 219, 255, 255, 160, 15, 0, 0, 139, 219, 255, 255, 34, 22, 0, 0, 139, 219, 255, 255, 16, 39, 0, 0, 137, 225, 255, 255, 90, 241, 255, 255, 137, 225, 255, 255, 79, 247, 255, 255, 14, 226, 255, 255, 222, 233, 255, 255, 14, 226, 255, 255, 96, 240, 255, 255, 14, 226, 255, 255, 150, 245, 255, 255, 14, 226, 255, 255, 12, 254, 255, 255, 14, 226, 255, 255, 244, 1, 0, 0, 14, 226, 255, 255, 160, 15, 0, 0, 14, 226, 255, 255, 34, 22, 0, 0, 222, 233, 255, 255, 96, 240, 255, 255, 222, 233, 255, 255, 150, 245, 255, 255, 222, 233, 255, 255, 12, 254, 255, 255, 222, 233, 255, 255, 244, 1, 0, 0, 222, 233, 255, 255, 106, 10, 0, 0, 222, 233, 255, 255, 160, 15, 0, 0, 222, 233, 255, 255, 34, 22, 0, 0, 222, 233, 255, 255, 242, 29, 0, 0, 58, 238, 255, 255, 148, 248, 255, 255, 108, 238, 255, 255, 36, 250, 255, 255, 108, 238, 255, 255, 208, 7, 0, 0, 108, 238, 255, 255, 124, 21, 0, 0, 108, 238, 255, 255, 16, 39, 0, 0, 96, 240, 255, 255, 150, 245, 255, 255, 96, 240, 255, 255, 12, 254, 255, 255, 96, 240, 255, 255, 106, 10, 0, 0, 96, 240, 255, 255, 160, 15, 0, 0, 96, 240, 255, 255, 34, 22, 0, 0, 96, 240, 255, 255, 117, 36, 0, 0, 96, 240, 255, 255, 16, 39, 0, 0, 90, 241, 255, 255, 79, 247, 255, 255, 90, 241, 255, 255, 244, 1, 0, 0, 90, 241, 255, 255, 124, 21, 0, 0, 84, 242, 255, 255, 24, 252, 255, 255, 84, 242, 255, 255, 232, 3, 0, 0, 84, 242, 255, 255, 184, 11, 0, 0, 84, 242, 255, 255, 16, 39, 0, 0, 150, 245, 255, 255, 12, 254, 255, 255, 150, 245, 255, 255, 244, 1, 0, 0, 150, 245, 255, 255, 106, 10, 0, 0, 150, 245, 255, 255, 160, 15, 0, 0, 150, 245, 255, 255, 34, 22, 0, 0, 150, 245, 255, 255, 117, 36, 0, 0, 150, 245, 255, 255, 16, 39, 0, 0, 79, 247, 255, 255, 244, 1, 0, 0, 79, 247, 255, 255, 148, 17, 0, 0, 148, 248, 255, 255, 180, 251, 255, 255, 148, 248, 255, 255, 44, 1, 0, 0, 148, 248, 255, 255, 184, 11, 0, 0, 148, 248, 255, 255, 16, 39, 0, 0, 36, 250, 255, 255, 208, 7, 0, 0, 36, 250, 255, 255, 124, 21, 0, 0, 36, 250, 255, 255, 16, 39, 0, 0, 180, 251, 255, 255, 44, 1, 0, 0, 180, 251, 255, 255, 184, 11, 0, 0, 180, 251, 255, 255, 16, 39, 0, 0, 24, 252, 255, 255, 232, 3, 0, 0, 24, 252, 255, 255, 184, 11, 0, 0, 24, 252, 255, 255, 16, 39, 0, 0, 12, 254, 255, 255, 244, 1, 0, 0, 12, 254, 255, 255, 106, 10, 0, 0, 0, 0, 0, 0, 0, 0, 0, 0, 0, 0, 0, 0, 16, 39, 0, 0, 0, 0, 0, 0, 248, 42, 0, 0, 44, 1, 0, 0, 184, 11, 0, 0, 44, 1, 0, 0, 16, 39, 0, 0, 244, 1, 0, 0, 106, 10, 0, 0, 244, 1, 0, 0, 160, 15, 0, 0, 244, 1, 0, 0, 148, 17, 0, 0, 244, 1, 0, 0, 124, 21, 0, 0, 244, 1, 0, 0, 34, 22, 0, 0, 244, 1, 0, 0, 242, 29, 0, 0, 244, 1, 0, 0, 117, 36, 0, 0, 244, 1, 0, 0, 16, 39, 0, 0, 232, 3, 0, 0, 184, 11, 0, 0, 232, 3, 0, 0, 16, 39, 0, 0, 208, 7, 0, 0, 124, 21, 0, 0, 208, 7, 0, 0, 40, 35, 0, 0, 208, 7, 0, 0, 16, 39, 0, 0, 106, 10, 0, 0, 160, 15, 0, 0, 106, 10, 0, 0, 34, 22, 0, 0, 106, 10, 0, 0, 242, 29, 0, 0, 106, 10, 0, 0, 117, 36, 0, 0, 106, 10, 0, 0, 16, 39, 0, 0, 184, 11, 0, 0, 16, 39, 0, 0, 160, 15, 0, 0, 34, 22, 0, 0, 160, 15, 0, 0, 242, 29, 0, 0, 160, 15, 0, 0, 117, 36, 0, 0, 160, 15, 0, 0, 16, 39, 0, 0, 148, 17, 0, 0, 124, 21, 0, 0, 148, 17, 0, 0, 16, 39, 0, 0, 124, 21, 0, 0, 16, 39, 0, 0, 34, 22, 0, 0, 242, 29, 0, 0, 34, 22, 0, 0, 117, 36, 0, 0, 34, 22, 0, 0, 16, 39, 0, 0, 88, 27, 0, 0, 16, 39, 0, 0, 242, 29, 0, 0, 117, 36, 0, 0, 242, 29, 0, 0, 16, 39, 0, 0, 64, 31, 0, 0, 16, 39, 0, 0, 117, 36, 0, 0, 16, 39, 0, 0, 16, 39, 0, 0, 16, 39, 0, 0, 16, 39, 0, 0, 248, 42, 0, 0, 248, 42, 0, 0, 248, 42};
.global .align 8 .b8 btree20_nodes[72896] = {97, 97, 97, 97, 97, 97, 1, 0, 28, 28, 2, 28, 98, 28, 2, 0, 28, 28, 2, 28, 98, 28, 3, 0, 28, 28, 5, 28, 98, 28, 4, 0, 86, 20, 82, 81, 98, 73, 5, 0, 86, 92, 82, 81, 97, 73, 16, 255, 86, 69, 82, 81, 97, 73, 16, 255, 86, 13, 82, 81, 97, 73, 16, 255, 86, 92, 82, 81, 136, 73, 16, 255, 86, 69, 82, 81, 136, 73, 16, 255, 86, 13, 82, 81, 136, 73, 16, 255, 87, 28, 82, 81, 98, 73, 12, 0, 86, 110, 82, 81, 97, 73, 16, 255, 86, 120, 82, 81, 97, 73, 16, 255, 112, 13, 82, 81, 97, 73, 16, 255, 86, 110, 82, 81, 136, 73, 16, 255, 86, 120, 82, 81, 136, 73, 16, 255, 112, 13, 82, 81, 136, 73, 16, 255, 112, 71, 82, 81, 98, 73, 19, 0, 112, 92, 82, 81, 97, 73, 16, 255, 112, 110, 82, 81, 97, 73, 16, 255, 112, 69, 82, 81, 97, 73, 16, 255, 112, 92, 82, 81, 136, 73, 16, 255, 112, 110, 82, 81, 136, 73, 16, 255, 112, 69, 82, 81, 136, 73, 16, 255, 16, 28, 5, 28, 98, 28, 26, 0, 10, 28, 54, 28, 97, 28, 10, 255, 10, 28, 85, 68, 97, 95, 11, 255, 10, 28, 3, 28, 97, 28, 50, 255, 10, 28, 54, 28, 136, 28, 10, 255, 55, 120, 82, 81, 136, 73, 16, 255, 10, 28, 3, 28, 136, 28, 50, 255, 114, 28, 82, 81, 98, 73, 33, 0, 127, 69, 82, 81, 97, 73, 2, 255, 112, 120, 82, 81, 97, 73, 16, 255, 127, 13, 82, 81, 97, 73, 2, 255, 127, 69, 82, 81, 136, 73, 2, 255, 112, 120, 82, 81, 136, 73, 16, 255, 127, 13, 82, 81, 136, 73, 2, 255, 127, 94, 82, 81, 98, 73, 40, 0, 127, 92, 82, 81, 97, 73, 2, 255, 127, 110, 82, 81, 97, 73, 2, 255, 127, 120, 82, 81, 97, 73, 2, 255, 127, 92, 82, 81, 136, 73, 2, 255, 127, 110, 82, 81, 136, 73, 2, 255, 127, 120, 82, 81, 136, 73, 2, 255, 28, 28, 2, 28, 98, 28, 47, 0, 28, 28, 28, 28, 98, 28, 48, 0, 58, 28, 85, 68, 97, 95, 7, 255, 28, 131, 28, 28, 113, 28, 175, 255, 28, 28, 134, 28, 113, 28, 174, 255, 58, 28, 85, 68, 136, 95, 7, 255, 10, 28, 85, 68, 136, 95, 11, 255, 55, 13, 82, 81, 136, 102, 16, 255, 16, 28, 82, 81, 97, 102, 55, 0, 10, 92, 82, 81, 97, 102, 26, 255, 10, 110, 82, 81, 97, 102, 26, 255, 10, 69, 82, 81, 97, 102, 26, 255, 55, 13, 82, 81, 97, 102, 16, 255, 10, 120, 82, 81, 97, 102, 26, 255, 10, 13, 82, 81, 97, 102, 26, 255, 16, 28, 82, 81, 98, 102, 62, 0, 55, 69, 82, 81, 97, 102, 16, 255, 10, 92, 82, 81, 136, 102, 26, 255, 10, 110, 82, 81, 136, 102, 26, 255, 10, 69, 82, 81, 136, 102, 26, 255, 10, 120, 82, 81, 136, 102, 26, 255, 10, 13, 82, 81, 136, 102, 26, 255, 58, 28, 54, 28, 98, 28, 69, 0, 112, 28, 54, 28, 97, 28, 45, 255, 127, 28, 54, 28, 97, 28, 44, 255, 86, 28, 54, 28, 136, 28, 0, 255, 55, 28, 54, 28, 136, 28, 46, 255, 112, 28, 54, 28, 136, 28, 45, 255, 127, 28, 54, 28, 136, 28, 44, 255, 58, 28, 4, 28, 98, 28, 76, 0, 86, 28, 54, 28, 97, 28, 0, 255, 55, 28, 54, 28, 97, 28, 46, 255, 86, 28, 3, 28, 136, 28, 24, 255, 55, 28, 3, 28, 136, 28, 49, 255, 112, 28, 3, 28, 136, 28, 48, 255, 127, 28, 3, 28, 136, 28, 44, 255, 28, 28, 1, 28, 98, 28, 83, 0, 86, 28, 3, 28, 97, 28, 24, 255, 55, 28, 3, 28, 97, 28, 49, 255, 28, 28, 0, 28, 97, 28, 14, 255, 112, 28, 3, 28, 97, 28, 48, 255, 127, 28, 3, 28, 97, 28, 44, 255, 28, 28, 0, 28, 136, 28, 14, 255, 58, 28, 82, 81, 98, 102, 90, 0, 56, 28, 82, 81, 97, 102, 91, 0, 86, 92, 82, 81, 97, 102, 16, 255, 86, 69, 82, 81, 97, 102, 16, 255, 55, 92, 82, 81, 97, 102, 16, 255, 55, 110, 82, 81, 97, 102, 16, 255, 86, 13, 82, 81, 97, 102, 16, 255, 55, 120, 82, 81, 97, 102, 16, 255, 87, 28, 82, 81, 97, 102, 98, 0, 86, 110, 82, 81, 97, 102, 16, 255, 112, 92, 82, 81, 97, 102, 16, 255, 112, 110, 82, 81, 97, 102, 16, 255, 112, 69, 82, 81, 97, 102, 16, 255, 86, 120, 82, 81, 97, 102, 16, 255, 112, 13, 82, 81, 97, 102, 16, 255, 114, 28, 82, 81, 97, 102, 105, 0, 127, 92, 82, 81, 97, 102, 2, 255, 127, 110, 82, 81, 97, 102, 2, 255, 127, 69, 82, 81, 97, 102, 2, 255, 112, 120, 82, 81, 97, 102, 16, 255, 127, 120, 82, 81, 97, 102, 2, 255, 127, 13, 82, 81, 97, 102, 2, 255, 56, 28, 82, 81, 136, 102, 112, 0, 86, 69, 82, 81, 136, 102, 16, 255, 55, 92, 82, 81, 136, 102, 16, 255, 55, 110, 82, 81, 136, 102, 16, 255, 55, 69, 82, 81, 136, 102, 16, 255, 86, 13, 82, 81, 136, 102, 16, 255, 55, 120, 82, 81, 136, 102, 16, 255, 87, 28, 82, 81, 136, 102, 119, 0, 86, 92, 82, 81, 136, 102, 16, 255, 86, 110, 82, 81, 136, 102, 16, 255, 112, 92, 82, 81, 136, 102, 16, 255, 112, 69, 82, 81, 136, 102, 16, 255, 86, 120, 82, 81, 136, 102, 16, 255, 112, 13, 82, 81, 136, 102, 16, 255, 114, 28, 82, 81, 136, 102, 126, 0, 112, 110, 82, 81, 136, 102, 16, 255, 127, 92, 82, 81, 136, 102, 2, 255, 127, 110, 82, 81, 136, 102, 2, 255, 127, 69, 82, 81, 136, 102, 2, 255, 112, 120, 82, 81, 136, 102, 16, 255, 127, 13, 82, 81, 136, 102, 2, 255, 28, 28, 85, 81, 98, 18, 133, 0, 55, 72, 82, 81, 98, 73, 134, 0, 55, 92, 82, 81, 97, 73, 16, 255, 55, 110, 82, 81, 97, 73, 16, 255, 55, 120, 82, 81, 97, 73, 16, 255, 55, 92, 82, 81, 136, 73, 16, 255, 55, 110, 82, 81, 136, 73, 16, 255, 55, 69, 82, 81, 136, 73, 16, 255, 16, 28, 82, 81, 98, 73, 141, 0, 55, 69, 82, 81, 97, 73, 16, 255, 55, 13, 82, 81, 97, 73, 16, 255, 10, 120, 82, 81, 97, 73, 26, 255, 10, 110, 82, 81, 136, 73, 26, 255, 55, 13, 82, 81, 136, 73, 16, 255, 10, 120, 82, 81, 136, 73, 26, 255, 10, 23, 82, 81, 98, 73, 148, 0, 10, 92, 82, 81, 97, 73, 26, 255, 10, 110, 82, 81, 97, 73, 26, 255, 10, 69, 82, 81, 97, 73, 26, 255, 10, 92, 82, 81, 136, 73, 26, 255, 10, 69, 82, 81, 136, 73, 26, 255, 10, 13, 82, 81, 136, 73, 26, 255, 28, 28, 85, 81, 97, 18, 155, 0, 10, 13, 82, 81, 97, 73, 26, 255, 10, 92, 85, 104, 97, 29, 12, 255, 10, 69, 85, 104, 97, 29, 12, 255, 127, 120, 82, 104, 97, 6, 2, 255, 10, 13, 85, 104, 97, 29, 12, 255, 127, 120, 91, 104, 97, 6, 2, 255, 114, 28, 85, 104, 97, 6, 162, 0, 112, 110, 82, 104, 97, 6, 16, 255, 112, 110, 91, 104, 97, 6, 21, 255, 112, 120, 82, 104, 97, 6, 16, 255, 112, 120, 91, 104, 97, 6, 21, 255, 127, 13, 82, 104, 97, 6, 2, 255, 127, 13, 91, 104, 97, 6, 2, 255, 127, 71, 85, 104, 97, 6, 169, 0, 127, 92, 82, 104, 97, 6, 2, 255, 127, 110, 82, 104, 97, 6, 2, 255, 127, 69, 82, 104, 97, 6, 2, 255, 127, 92, 91, 104, 97, 6, 2, 255, 127, 110, 91, 104, 97, 6, 2, 255, 127, 69, 91, 104, 97, 6, 2, 255, 58, 28, 85, 81, 136, 109, 176, 0, 58, 92, 85, 80, 136, 135, 177, 0, 86, 92, 83, 80, 136, 135, 4, 255, 112, 92, 83, 80, 136, 135, 1, 255, 86, 92, 101, 80, 136, 135, 4, 255, 55, 92, 101, 80, 136, 135, 4, 255, 127, 92, 83, 80, 136, 135, 2, 255, 112, 92, 101, 80, 136, 135, 1, 255, 58, 93, 85, 80, 136, 135, 184, 0, 86, 110, 83, 80, 136, 135, 155, 255, 55, 110, 83, 80, 136, 135, 5, 255, 112, 110, 83, 80, 136, 135, 23, 255, 55, 110, 101, 80, 136, 135, 5, 255, 127, 110, 83, 80, 136, 135, 2, 255, 127, 92, 101, 80, 136, 135, 37, 255, 88, 69, 85, 80, 136, 135, 191, 0, 86, 69, 83, 80, 136, 135, 1, 255, 112, 69, 83, 80, 136, 135, 35, 255, 86, 69, 101, 80, 136, 135, 1, 255, 127, 69, 83, 80, 136, 135, 2, 255, 112, 69, 101, 80, 136, 135, 35, 255, 127, 69, 101, 80, 136, 135, 165, 255, 58, 111, 85, 81, 136, 109, 198, 0, 86, 110, 101, 80, 136, 135, 155, 255, 86, 120, 83, 80, 136, 135, 29, 255, 127, 120, 82, 81, 136, 102, 2, 255, 55, 120, 83, 80, 136, 135, 32, 255, 112, 110, 101, 80, 136, 135, 23, 255, 127, 110, 101, 80, 136, 135, 38, 255, 58, 120, 85, 80, 136, 135, 205, 0, 112, 120, 83, 80, 136, 135, 168, 255, 86, 120, 101, 80, 136, 135, 29, 255, 55, 120, 101, 80, 136, 135, 32, 255, 127, 120, 83, 80, 136, 135, 2, 255, 112, 120, 101, 80, 136, 135, 168, 255, 127, 120, 101, 80, 136, 135, 38, 255, 88, 13, 85, 80, 136, 135, 212, 0, 86, 13, 83, 80, 136, 135, 129, 255, 112, 13, 83, 80, 136, 135, 35, 255, 86, 13, 101, 80, 136, 135, 129, 255, 127, 13, 83, 80, 136, 135, 2, 255, 112, 13, 101, 80, 136, 135, 35, 255, 127, 13, 101, 80, 136, 135, 165, 255, 25, 28, 85, 104, 97, 6, 219, 0, 86, 94, 85, 104, 97, 6, 220, 0, 86, 92, 82, 104, 97, 6, 16, 255, 86, 110, 82, 104, 97, 6, 16, 255, 86, 92, 91, 104, 97, 6, 4, 255, 86, 110, 91, 104, 97, 6, 27, 255, 86, 120, 82, 104, 97, 6, 16, 255, 86, 120, 91, 104, 97, 6, 29, 255, 56, 28, 85, 104, 97, 6, 227, 0, 86, 69, 82, 104, 97, 6, 16, 255, 86, 69, 91, 104, 97, 6, 1, 255, 86, 13, 82, 104, 97, 6, 16, 255, 55, 120, 82, 104, 97, 6, 16, 255, 86, 13, 91, 104, 97, 6, 132, 255, 55, 120, 91, 104, 97, 6, 160, 255, 55, 71, 85, 104, 97, 6, 234, 0, 55, 92, 82, 104, 97, 6, 16, 255, 55, 110, 82, 104, 97, 6, 16, 255, 55, 69, 82, 104, 97, 6, 16, 255, 55, 92, 91, 104, 97, 6, 4, 255, 55, 110, 91, 104, 97, 6, 5, 255, 55, 69, 91, 104, 97, 6, 1, 255, 112, 20, 85, 104, 97, 6, 241, 0, 112, 92, 82, 104, 97, 6, 16, 255, 112, 69, 82, 104, 97, 6, 16, 255, 112, 92, 91, 104, 97, 6, 4, 255, 112, 69, 91, 104, 97, 6, 35, 255, 112, 13, 82, 104, 97, 6, 16, 255, 112, 13, 91, 104, 97, 6, 35, 255, 16, 28, 85, 104, 97, 6, 248, 0, 10, 110, 82, 104, 97, 6, 26, 255, 55, 13, 82, 104, 97, 6, 16, 255, 10, 110, 91, 104, 97, 6, 30, 255, 55, 13, 91, 104, 97, 6, 1, 255, 10, 120, 82, 104, 97, 6, 26, 255, 10, 120, 91, 104, 97, 6, 5, 255, 10, 20, 85, 104, 97, 6, 255, 0, 10, 92, 82, 104, 97, 6, 26, 255, 10, 69, 82, 104, 97, 6, 26, 255, 10, 92, 91, 104, 97, 6, 12, 255, 10, 69, 91, 104, 97, 6, 12, 255, 10, 13, 82, 104, 97, 6, 26, 255, 10, 13, 91, 104, 97, 6, 12, 255, 28, 28, 85, 80, 98, 28, 6, 1, 25, 28, 85, 80, 98, 26, 7, 1, 86, 23, 85, 80, 136, 6, 8, 1, 86, 92, 83, 80, 136, 6, 4, 255, 86, 110, 83, 80, 136, 6, 27, 255, 86, 69, 83, 80, 136, 6, 1, 255, 86, 92, 101, 80, 136, 6, 4, 255, 86, 69, 101, 80, 136, 6, 1, 255, 86, 13, 101, 80, 136, 6, 132, 255, 56, 28, 85, 80, 98, 26, 15, 1, 55, 120, 100, 80, 97, 121, 32, 255, 55, 110, 120, 80, 97, 121, 177, 255, 55, 120, 120, 80, 97, 121, 32, 255, 86, 13, 83, 80, 136, 6, 132, 255, 55, 120, 83, 80, 136, 6, 160, 255, 55, 120, 101, 80, 136, 6, 160, 255, 87, 28, 85, 80, 136, 6, 22, 1, 112, 69, 83, 80, 136, 6, 35, 255, 86, 110, 101, 80, 136, 6, 27, 255, 86, 120, 83, 80, 136, 6, 29, 255, 112, 13, 83, 80, 136, 6, 35, 255, 86, 120, 101, 80, 136, 6, 29, 255, 112, 13, 101, 80, 136, 6, 35, 255, 55, 71, 85, 80, 136, 6, 29, 1, 55, 92, 83, 80, 136, 6, 4, 255, 55, 110, 83, 80, 136, 6, 5, 255, 55, 69, 83, 80, 136, 6, 1, 255, 55, 92, 101, 80, 136, 6, 4, 255, 55, 110, 101, 80, 136, 6, 5, 255, 55, 69, 101, 80, 136, 6, 1, 255, 16, 28, 85, 80, 136, 6, 36, 1, 10, 110, 83, 80, 136, 6, 30, 255, 55, 13, 83, 80, 136, 6, 1, 255, 10, 110, 101, 80, 136, 6, 30, 255, 10, 120, 83, 80, 136, 6, 5, 255, 55, 13, 101, 80, 136, 6, 1, 255, 10, 120, 101, 80, 136, 6, 5, 255, 10, 20, 85, 80, 136, 6, 43, 1, 10, 92, 83, 80, 136, 6, 12, 255, 10, 69, 83, 80, 136, 6, 12, 255, 10, 92, 101, 80, 136, 6, 12, 255, 10, 69, 101, 80, 136, 6, 12, 255, 10, 13, 83, 80, 136, 6, 12, 255, 10, 13, 101, 80, 136, 6, 12, 255, 28, 28, 101, 80, 97, 122, 50, 1, 86, 20, 101, 80, 97, 121, 51, 1, 86, 92, 100, 80, 97, 121, 4, 255, 86, 69, 100, 80, 97, 121, 1, 255, 86, 92, 120, 80, 97, 121, 4, 255, 86, 13, 100, 80, 97, 121, 129, 255, 86, 69, 120, 80, 97, 121, 185, 255, 86, 13, 120, 80, 97, 121, 185, 255, 87, 28, 101, 80, 97, 121, 58, 1, 86, 110, 100, 80, 97, 121, 155, 255, 86, 120, 100, 80, 97, 121, 29, 255, 86, 110, 120, 80, 97, 121, 27, 255, 112, 13, 100, 80, 97, 121, 35, 255, 86, 120, 120, 80, 97, 121, 29, 255, 112, 13, 120, 80, 97, 121, 36, 255, 112, 71, 101, 80, 97, 121, 65, 1, 112, 92, 100, 80, 97, 121, 1, 255, 112, 110, 100, 80, 97, 121, 23, 255, 112, 69, 100, 80, 97, 121, 35, 255, 112, 92, 120, 80, 97, 121, 4, 255, 112, 110, 120, 80, 97, 121, 4, 255, 112, 69, 120, 80, 97, 121, 36, 255, 114, 28, 101, 80, 97, 121, 72, 1, 127, 69, 100, 80, 97, 121, 165, 255, 112, 120, 100, 80, 97, 121, 168, 255, 127, 13, 100, 80, 97, 121, 165, 255, 127, 69, 120, 80, 97, 121, 165, 255, 112, 120, 120, 80, 97, 121, 21, 255, 127, 13, 120, 80, 97, 121, 165, 255, 10, 20, 101, 80, 97, 128, 79, 1, 10, 92, 100, 80, 97, 128, 30, 255, 10, 69, 100, 80, 97, 128, 12, 255, 10, 92, 120, 80, 97, 128, 12, 255, 10, 13, 100, 80, 97, 128, 140, 255, 10, 69, 120, 80, 97, 128, 12, 255, 10, 13, 120, 80, 97, 128, 140, 255, 127, 94, 101, 80, 97, 121, 86, 1, 127, 92, 100, 80, 97, 121, 37, 255, 127, 110, 100, 80, 97, 121, 38, 255, 127, 92, 120, 80, 97, 121, 37, 255, 127, 120, 100, 80, 97, 121, 38, 255, 127, 110, 120, 80, 97, 121, 38, 255, 127, 120, 120, 80, 97, 121, 38, 255, 28, 28, 101, 80, 97, 128, 93, 1, 86, 94, 101, 80, 97, 128, 94, 1, 86, 92, 100, 80, 97, 128, 4, 255, 86, 110, 100, 80, 97, 128, 155, 255, 86, 92, 120, 80, 97, 128, 4, 255, 86, 120, 100, 80, 97, 128, 29, 255, 86, 110, 120, 80, 97, 128, 27, 255, 86, 120, 120, 80, 97, 128, 29, 255, 56, 28, 101, 80, 97, 128, 101, 1, 86, 69, 100, 80, 97, 128, 1, 255, 86, 13, 100, 80, 97, 128, 129, 255, 86, 69, 120, 80, 97, 128, 185, 255, 55, 120, 100, 80, 97, 128, 32, 255, 86, 13, 120, 80, 97, 128, 185, 255, 55, 120, 120, 80, 97, 128, 32, 255, 55, 71, 101, 80, 97, 128, 108, 1, 55, 92, 100, 80, 97, 128, 4, 255, 55, 110, 100, 80, 97, 128, 5, 255, 55, 69, 100, 80, 97, 128, 1, 255, 55, 92, 120, 80, 97, 128, 177, 255, 55, 110, 120, 80, 97, 128, 177, 255, 55, 69, 120, 80, 97, 128, 177, 255, 112, 20, 101, 80, 97, 128, 115, 1, 112, 92, 100, 80, 97, 128, 1, 255, 112, 69, 100, 80, 97, 128, 35, 255, 112, 92, 120, 80, 97, 128, 4, 255, 112, 13, 100, 80, 97, 128, 35, 255, 112, 69, 120, 80, 97, 128, 36, 255, 112, 13, 120, 80, 97, 128, 36, 255, 16, 28, 101, 80, 97, 128, 122, 1, 10, 110, 100, 80, 97, 128, 30, 255, 55, 13, 100, 80, 97, 128, 1, 255, 10, 120, 100, 80, 97, 128, 5, 255, 10, 110, 120, 80, 97, 128, 30, 255, 55, 13, 120, 80, 97, 128, 185, 255, 10, 120, 120, 80, 97, 128, 30, 255, 114, 28, 101, 80, 97, 128, 129, 1, 112, 110, 100, 80, 97, 128, 23, 255, 112, 120, 100, 80, 97, 128, 168, 255, 112, 110, 120, 80, 97, 128, 4, 255, 127, 13, 100, 80, 97, 128, 165, 255, 112, 120, 120, 80, 97, 128, 21, 255, 127, 13, 120, 80, 97, 128, 165, 255, 28, 28, 101, 80, 97, 129, 136, 1, 56, 28, 101, 80, 97, 132, 137, 1, 86, 69, 100, 80, 97, 132, 1, 255, 86, 13, 100, 80, 97, 132, 129, 255, 86, 69, 120, 80, 97, 132, 185, 255, 55, 120, 100, 80, 97, 132, 32, 255, 86, 13, 120, 80, 97, 132, 185, 255, 55, 120, 120, 80, 97, 132, 32, 255, 55, 71, 101, 80, 97, 132, 144, 1, 55, 92, 100, 80, 97, 132, 4, 255, 55, 110, 100, 80, 97, 132, 5, 255, 55, 69, 100, 80, 97, 132, 1, 255, 55, 92, 120, 80, 97, 132, 177, 255, 55, 110, 120, 80, 97, 132, 177, 255, 55, 69, 120, 80, 97, 132, 177, 255, 88, 71, 101, 80, 97, 129, 151, 1, 86, 92, 100, 80, 97, 132, 4, 255, 86, 110, 100, 80, 97, 132, 155, 255, 86, 92, 120, 80, 97, 132, 4, 255, 86, 110, 120, 80, 97, 132, 27, 255, 127, 69, 100, 80, 97, 128, 165, 255, 127, 69, 120, 80, 97, 128, 165, 255, 16, 28, 101, 80, 97, 132, 158, 1, 10, 110, 100, 80, 97, 132, 30, 255, 55, 13, 100, 80, 97, 132, 1, 255, 10, 120, 100, 80, 97, 132, 5, 255, 10, 110, 120, 80, 97, 132, 30, 255, 55, 13, 120, 80, 97, 132, 185, 255, 10, 120, 120, 80, 97, 132, 30, 255, 10, 20, 101, 80, 97, 132, 165, 1, 10, 92, 100, 80, 97, 132, 30, 255, 10, 69, 100, 80, 97, 132, 12, 255, 10, 92, 120, 80, 97, 132, 12, 255, 10, 13, 100, 80, 97, 132, 140, 255, 10, 69, 120, 80, 97, 132, 12, 255, 10, 13, 120, 80, 97, 132, 140, 255, 127, 94, 101, 80, 97, 128, 172, 1, 127, 92, 100, 80, 97, 128, 37, 255, 127, 110, 100, 80, 97, 128, 38, 255, 127, 92, 120, 80, 97, 128, 37, 255, 127, 120, 100, 80, 97, 128, 38, 255, 127, 110, 120, 80, 97, 128, 38, 255, 127, 120, 120, 80, 97, 128, 38, 255, 28, 28, 85, 80, 97, 133, 179, 1, 57, 28, 85, 80, 97, 133, 180, 1, 55, 69, 83, 80, 97, 135, 1, 255, 86, 120, 100, 80, 97, 132, 29, 255, 55, 69, 101, 80, 97, 135, 1, 255, 112, 13, 100, 80, 97, 132, 35, 255, 86, 120, 120, 80, 97, 132, 29, 255, 112, 13, 120, 80, 97, 132, 36, 255, 112, 71, 101, 80, 97, 132, 187, 1, 112, 92, 100, 80, 97, 132, 1, 255, 112, 110, 100, 80, 97, 132, 23, 255, 112, 69, 100, 80, 97, 132, 35, 255, 112, 92, 120, 80, 97, 132, 4, 255, 112, 110, 120, 80, 97, 132, 4, 255, 112, 69, 120, 80, 97, 132, 36, 255, 16, 28, 85, 80, 97, 135, 194, 1, 10, 110, 83, 80, 97, 135, 30, 255, 55, 13, 83, 80, 97, 135, 1, 255, 10, 110, 101, 80, 97, 135, 30, 255, 10, 120, 83, 80, 97, 135, 5, 255, 55, 13, 101, 80, 97, 135, 1, 255, 10, 120, 101, 80, 97, 135, 5, 255, 114, 28, 101, 80, 97, 132, 201, 1, 127, 69, 100, 80, 97, 132, 165, 255, 112, 120, 100, 80, 97, 132, 168, 255, 127, 13, 100, 80, 97, 132, 165, 255, 127, 69, 120, 80, 97, 132, 165, 255, 112, 120, 120, 80, 97, 132, 21, 255, 127, 13, 120, 80, 97, 132, 165, 255, 10, 20, 85, 80, 97, 135, 208, 1, 10, 92, 83, 80, 97, 135, 30, 255, 10, 69, 83, 80, 97, 135, 12, 255, 10, 92, 101, 80, 97, 135, 30, 255, 10, 69, 101, 80, 97, 135, 12, 255, 10, 13, 83, 80, 97, 135, 140, 255, 10, 13, 101, 80, 97, 135, 140, 255, 127, 94, 101, 80, 97, 132, 215, 1, 127, 92, 100, 80, 97, 132, 37, 255, 127, 110, 100, 80, 97, 132, 38, 255, 127, 92, 120, 80, 97, 132, 37, 255, 127, 120, 100, 80, 97, 132, 38, 255, 127, 110, 120, 80, 97, 132, 38, 255, 127, 120, 120, 80, 97, 132, 38, 255, 58, 28, 85, 80, 97, 135, 222, 1, 86, 20, 85, 80, 97, 135, 223, 1, 86, 92, 83, 80, 97, 135, 4, 255, 86, 69, 83, 80, 97, 135, 1, 255, 86, 92, 101, 80, 97, 135, 4, 255, 86, 69, 101, 80, 97, 135, 1, 255, 86, 13, 83, 80, 97, 135, 129, 255, 86, 13, 101, 80, 97, 135, 129, 255, 87, 28, 85, 80, 97, 135, 230, 1, 86, 110, 83, 80, 97, 135, 155, 255, 86, 110, 101, 80, 97, 135, 155, 255, 86, 120, 83, 80, 97, 135, 29, 255, 112, 13, 83, 80, 97, 135, 35, 255, 86, 120, 101, 80, 97, 135, 29, 255, 112, 13, 101, 80, 97, 135, 35, 255, 55, 94, 85, 80, 97, 135, 237, 1, 55, 92, 83, 80, 97, 135, 4, 255, 55, 110, 83, 80, 97, 135, 5, 255, 55, 92, 101, 80, 97, 135, 4, 255, 55, 110, 101, 80, 97, 135, 5, 255, 55, 120, 83, 80, 97, 135, 32, 255, 55, 120, 101, 80, 97, 135, 32, 255, 112, 71, 85, 80, 97, 135, 244, 1, 112, 92, 83, 80, 97, 135, 1, 255, 112, 110, 83, 80, 97, 135, 23, 255, 112, 69, 83, 80, 97, 135, 35, 255, 112, 92, 101, 80, 97, 135, 1, 255, 112, 110, 101, 80, 97, 135, 23, 255, 112, 69, 101, 80, 97, 135, 35, 255, 114, 28, 85, 80, 97, 135, 251, 1, 127, 69, 83, 80, 97, 135, 2, 255, 112, 120, 83, 80, 97, 135, 168, 255, 127, 69, 101, 80, 97, 135, 165, 255, 127, 13, 83, 80, 97, 135, 2, 255, 112, 120, 101, 80, 97, 135, 168, 255, 127, 13, 101, 80, 97, 135, 165, 255, 127, 94, 85, 80, 97, 135, 2, 2, 127, 92, 83, 80, 97, 135, 2, 255, 127, 110, 83, 80, 97, 135, 2, 255, 127, 92, 101, 80, 97, 135, 37, 255, 127, 110, 101, 80, 97, 135, 38, 255, 127, 120, 83, 80, 97, 135, 2, 255, 127, 120, 101, 80, 97, 135, 38, 255, 28, 28, 85, 80, 136, 65, 9, 2, 56, 28, 85, 80, 136, 118, 10, 2, 55, 93, 85, 80, 136, 118, 11, 2, 55, 110, 83, 80, 136, 115, 5, 255, 55, 110, 100, 80, 136, 121, 5, 255, 55, 110, 100, 80, 136, 128, 5, 255, 55, 110, 100, 80, 136, 132, 5, 255, 55, 92, 120, 80, 136, 128, 177, 255, 55, 92, 120, 80, 136, 132, 177, 255, 56, 70, 101, 80, 136, 118, 18, 2, 55, 92, 100, 80, 136, 121, 4, 255, 86, 69, 101, 80, 136, 115, 1, 255, 55, 92, 100, 80, 136, 128, 4, 255, 55, 92, 101, 80, 136, 115, 4, 255, 55, 92, 100, 80, 136, 132, 4, 255, 55, 92, 120, 80, 136, 121, 177, 255, 86, 17, 85, 80, 136, 118, 25, 2, 86, 69, 83, 80, 136, 115, 1, 255, 86, 69, 100, 80, 136, 121, 1, 255, 86, 69, 100, 80, 136, 128, 1, 255, 86, 69, 100, 80, 136, 132, 1, 255, 86, 13, 120, 80, 136, 128, 185, 255, 86, 13, 120, 80, 136, 132, 185, 255, 55, 111, 85, 80, 136, 118, 32, 2, 55, 110, 101, 80, 136, 115, 5, 255, 55, 120, 83, 80, 136, 115, 32, 255, 55, 120, 100, 80, 136, 121, 32, 255, 55, 110, 120, 80, 136, 121, 177, 255, 55, 110, 120, 80, 136, 128, 177, 255, 55, 110, 120, 80, 136, 132, 177, 255, 55, 120, 101, 80, 136, 118, 39, 2, 55, 120, 100, 80, 136, 128, 32, 255, 55, 120, 101, 80, 136, 115, 32, 255, 55, 120, 100, 80, 136, 132, 32, 255, 55, 120, 120, 80, 136, 121, 32, 255, 55, 120, 120, 80, 136, 128, 32, 255, 55, 120, 120, 80, 136, 132, 32, 255, 86, 13, 85, 80, 136, 118, 46, 2, 86, 13, 83, 80, 136, 115, 129, 255, 86, 13, 100, 80, 136, 121, 129, 255, 86, 13, 100, 80, 136, 128, 129, 255, 86, 13, 101, 80, 136, 115, 129, 255, 86, 13, 100, 80, 136, 132, 129, 255, 86, 13, 120, 80, 136, 121, 185, 255, 87, 28, 85, 80, 136, 118, 53, 2, 86, 92, 85, 80, 136, 118, 54, 2, 86, 92, 83, 80, 136, 115, 4, 255, 86, 92, 100, 80, 136, 121, 4, 255, 86, 92, 100, 80, 136, 128, 4, 255, 86, 92, 101, 80, 136, 115, 4, 255, 86, 92, 100, 80, 136, 132, 4, 255, 86, 92, 120, 80, 136, 121, 4, 255, 86, 93, 85, 80, 136, 118, 61, 2, 86, 110, 83, 80, 136, 115, 155, 255, 86, 110, 100, 80, 136, 121, 155, 255, 86, 110, 100, 80, 136, 128, 155, 255, 86, 110, 100, 80, 136, 132, 155, 255, 86, 92, 120, 80, 136, 128, 4, 255, 86, 92, 120, 80, 136, 132, 4, 255, 86, 111, 85, 80, 136, 118, 68, 2, 86, 110, 101, 80, 136, 115, 155, 255, 86, 120, 83, 80, 136, 115, 29, 255, 86, 120, 100, 80, 136, 121, 29, 255, 86, 110, 120, 80, 136, 121, 27, 255, 86, 110, 120, 80, 136, 128, 27, 255, 86, 110, 120, 80, 136, 132, 27, 255, 87, 17, 85, 80, 136, 118, 75, 2, 112, 69, 83, 80, 136, 115, 35, 255, 86, 69, 120, 80, 136, 121, 185, 255, 86, 69, 120, 80, 136, 128, 185, 255, 86, 69, 120, 80, 136, 132, 185, 255, 112, 13, 120, 80, 136, 128, 36, 255, 112, 13, 120, 80, 136, 132, 36, 255, 86, 120, 101, 80, 136, 118, 82, 2, 86, 120, 100, 80, 136, 128, 29, 255, 86, 120, 101, 80, 136, 115, 29, 255, 86, 120, 100, 80, 136, 132, 29, 255, 86, 120, 120, 80, 136, 121, 29, 255, 86, 120, 120, 80, 136, 128, 29, 255, 86, 120, 120, 80, 136, 132, 29, 255, 112, 13, 85, 80, 136, 118, 89, 2, 112, 13, 83, 80, 136, 115, 35, 255, 112, 13, 100, 80, 136, 121, 35, 255, 112, 13, 100, 80, 136, 128, 35, 255, 112, 13, 101, 80, 136, 115, 35, 255, 112, 13, 100, 80, 136, 132, 35, 255, 112, 13, 120, 80, 136, 121, 36, 255, 16, 28, 85, 80, 136, 119, 96, 2, 16, 71, 85, 80, 136, 119, 97, 2, 55, 92, 83, 80, 136, 115, 4, 255, 55, 92, 83, 80, 136, 135, 4, 255, 55, 69, 120, 80, 136, 128, 177, 255, 55, 69, 120, 80, 136, 132, 177, 255, 10, 110, 120, 80, 136, 121, 30, 255, 10, 110, 101, 80, 136, 135, 30, 255, 55, 69, 101, 80, 136, 119, 104, 2, 55, 69, 100, 80, 136, 121, 1, 255, 55, 69, 100, 80, 136, 128, 1, 255, 55, 69, 101, 80, 136, 115, 1, 255, 55, 69, 100, 80, 136, 132, 1, 255, 55, 69, 120, 80, 136, 121, 177, 255, 55, 69, 101, 80, 136, 135, 1, 255, 55, 17, 85, 80, 136, 119, 111, 2, 55, 69, 83, 80, 136, 115, 1, 255, 55, 69, 83, 80, 136, 135, 1, 255, 55, 13, 120, 80, 136, 121, 185, 255, 55, 13, 120, 80, 136, 128, 185, 255, 55, 13, 101, 80, 136, 135, 1, 255, 55, 13, 120, 80, 136, 132, 185, 255, 10, 111, 85, 80, 136, 119, 118, 2, 10, 120, 83, 80, 136, 115, 5, 255, 10, 120, 100, 80, 136, 121, 5, 255, 10, 120, 100, 80, 136, 128, 5, 255, 10, 110, 120, 80, 136, 128, 30, 255, 10, 120, 83, 80, 136, 135, 5, 255, 10, 110, 120, 80, 136, 132, 30, 255, 10, 120, 101, 80, 136, 119, 125, 2, 10, 120, 101, 80, 136, 115, 5, 255, 10, 120, 100, 80, 136, 132, 5, 255, 10, 120, 120, 80, 136, 121, 30, 255, 10, 120, 120, 80, 136, 128, 30, 255, 10, 120, 101, 80, 136, 135, 5, 255, 10, 120, 120, 80, 136, 132, 30, 255, 55, 13, 85, 80, 136, 119, 132, 2, 55, 13, 83, 80, 136, 115, 1, 255, 55, 13, 100, 80, 136, 121, 1, 255, 55, 13, 100, 80, 136, 128, 1, 255, 55, 13, 101, 80, 136, 115, 1, 255, 55, 13, 100, 80, 136, 132, 1, 255, 55, 13, 83, 80, 136, 135, 1, 255, 114, 28, 85, 80, 136, 118, 139, 2, 112, 92, 85, 80, 136, 118, 140, 2, 112, 92, 83, 80, 136, 115, 1, 255, 112, 92, 100, 80, 136, 121, 1, 255, 112, 92, 100, 80, 136, 128, 1, 255, 112, 92, 101, 80, 136, 115, 1, 255, 112, 92, 100, 80, 136, 132, 1, 255, 112, 92, 120, 80, 136, 121, 4, 255, 112, 93, 85, 80, 136, 118, 147, 2, 112, 110, 83, 80, 136, 115, 23, 255, 112, 110, 100, 80, 136, 121, 23, 255, 112, 110, 100, 80, 136, 128, 23, 255, 112, 110, 100, 80, 136, 132, 23, 255, 112, 92, 120, 80, 136, 128, 4, 255, 112, 92, 120, 80, 136, 132, 4, 255, 112, 69, 101, 80, 136, 118, 154, 2, 112, 69, 100, 80, 136, 128, 35, 255, 112, 69, 101, 80, 136, 115, 35, 255, 112, 69, 100, 80, 136, 132, 35, 255, 112, 69, 120, 80, 136, 121, 36, 255, 112, 69, 120, 80, 136, 128, 36, 255, 112, 69, 120, 80, 136, 132, 36, 255, 112, 111, 85, 80, 136, 118, 161, 2, 112, 110, 101, 80, 136, 115, 23, 255, 112, 120, 83, 80, 136, 115, 168, 255, 112, 120, 100, 80, 136, 121, 168, 255, 112, 110, 120, 80, 136, 121, 4, 255, 112, 110, 120, 80, 136, 128, 4, 255, 112, 110, 120, 80, 136, 132, 4, 255, 114, 17, 85, 80, 136, 118, 168, 2, 112, 69, 100, 80, 136, 121, 35, 255, 127, 13, 83, 80, 136, 115, 2, 255, 127, 13, 100, 80, 136, 121, 165, 255, 127, 13, 100, 80, 136, 128, 165, 255, 127, 13, 101, 80, 136, 115, 165, 255, 127, 13, 100, 80, 136, 132, 165, 255, 112, 120, 101, 80, 136, 118, 175, 2, 112, 120, 100, 80, 136, 128, 168, 255, 112, 120, 101, 80, 136, 115, 168, 255, 112, 120, 100, 80, 136, 132, 168, 255, 112, 120, 120, 80, 136, 121, 21, 255, 112, 120, 120, 80, 136, 128, 21, 255, 112, 120, 120, 80, 136, 132, 21, 255, 10, 23, 85, 80, 136, 119, 182, 2, 10, 92, 101, 80, 136, 119, 183, 2, 10, 92, 101, 80, 136, 115, 30, 255, 10, 92, 100, 80, 136, 132, 30, 255, 10, 92, 120, 80, 136, 121, 12, 255, 10, 92, 120, 80, 136, 128, 12, 255, 10, 92, 101, 80, 136, 135, 30, 255, 10, 92, 120, 80, 136, 132, 12, 255, 10, 70, 85, 80, 136, 119, 190, 2, 10, 92, 83, 80, 136, 115, 30, 255, 10, 92, 100, 80, 136, 121, 30, 255, 10, 92, 100, 80, 136, 128, 30, 255, 10, 92, 83, 80, 136, 135, 30, 255, 10, 69, 120, 80, 136, 128, 12, 255, 10, 69, 120, 80, 136, 132, 12, 255, 10, 110, 85, 80, 136, 119, 197, 2, 10, 110, 83, 80, 136, 115, 30, 255, 10, 110, 100, 80, 136, 121, 30, 255, 10, 110, 100, 80, 136, 128, 30, 255, 10, 110, 101, 80, 136, 115, 30, 255, 10, 110, 100, 80, 136, 132, 30, 255, 10, 110, 83, 80, 136, 135, 30, 255, 10, 69, 101, 80, 136, 119, 204, 2, 10, 69, 100, 80, 136, 121, 12, 255, 10, 69, 100, 80, 136, 128, 12, 255, 10, 69, 101, 80, 136, 115, 12, 255, 10, 69, 100, 80, 136, 132, 12, 255, 10, 69, 120, 80, 136, 121, 12, 255, 10, 69, 101, 80, 136, 135, 12, 255, 10, 17, 85, 80, 136, 119, 211, 2, 10, 69, 83, 80, 136, 115, 12, 255, 10, 69, 83, 80, 136, 135, 12, 255, 10, 13, 120, 80, 136, 121, 140, 255, 10, 13, 120, 80, 136, 128, 140, 255, 10, 13, 101, 80, 136, 135, 140, 255, 10, 13, 120, 80, 136, 132, 140, 255, 10, 13, 85, 80, 136, 119, 218, 2, 10, 13, 83, 80, 136, 115, 140, 255, 10, 13, 100, 80, 136, 121, 140, 255, 10, 13, 100, 80, 136, 128, 140, 255, 10, 13, 101, 80, 136, 115, 140, 255, 10, 13, 100, 80, 136, 132, 140, 255, 10, 13, 83, 80, 136, 135, 140, 255, 127, 28, 85, 80, 136, 64, 225, 2, 127, 92, 101, 80, 136, 118, 226, 2, 127, 92, 100, 80, 136, 121, 37, 255, 127, 92, 100, 80, 136, 128, 37, 255, 127, 92, 101, 80, 136, 115, 37, 255, 127, 92, 100, 80, 136, 132, 37, 255, 127, 92, 120, 80, 136, 121, 37, 255, 127, 92, 120, 80, 136, 128, 37, 255, 127, 93, 85, 80, 136, 118, 233, 2, 127, 110, 83, 80, 136, 115, 2, 255, 127, 110, 100, 80, 136, 121, 38, 255, 127, 110, 100, 80, 136, 128, 38, 255, 127, 110, 101, 80, 136, 115, 38, 255, 127, 110, 100, 80, 136, 132, 38, 255, 127, 92, 120, 80, 136, 132, 37, 255, 127, 70, 85, 80, 136, 118, 240, 2, 127, 92, 83, 80, 136, 115, 2, 255, 127, 69, 101, 80, 136, 115, 165, 255, 127, 69, 100, 80, 136, 132, 165, 255, 127, 69, 120, 80, 136, 121, 165, 255, 127, 69, 120, 80, 136, 128, 165, 255, 127, 69, 120, 80, 136, 132, 165, 255, 127, 17, 85, 80, 136, 118, 247, 2, 127, 69, 83, 80, 136, 115, 2, 255, 127, 69, 100, 80, 136, 121, 165, 255, 127, 69, 100, 80, 136, 128, 165, 255, 127, 13, 120, 80, 136, 121, 165, 255, 127, 13, 120, 80, 136, 128, 165, 255, 127, 13, 120, 80, 136, 132, 165, 255, 127, 111, 85, 80, 136, 118, 254, 2, 127, 120, 83, 80, 136, 115, 2, 255, 127, 120, 100, 80, 136, 121, 38, 255, 127, 110, 120, 80, 136, 121, 38, 255, 127, 120, 100, 80, 136, 128, 38, 255, 127, 110, 120, 80, 136, 128, 38, 255, 127, 110, 120, 80, 136, 132, 38, 255, 127, 120, 101, 80, 136, 64, 5, 3, 127, 120, 101, 80, 136, 59, 38, 255, 127, 120, 101, 80, 136, 115, 38, 255, 127, 120, 100, 80, 136, 132, 38, 255, 127, 120, 120, 80, 136, 121, 38, 255, 127, 120, 120, 80, 136, 128, 38, 255, 127, 120, 120, 80, 136, 132, 38, 255, 28, 28, 85, 80, 136, 14, 12, 3, 56, 28, 85, 80, 136, 32, 13, 3, 86, 92, 101, 80, 136, 32, 14, 3, 86, 92, 100, 80, 136, 46, 4, 255, 86, 92, 100, 80, 136, 39, 4, 255, 86, 92, 101, 80, 136, 59, 4, 255, 86, 92, 120, 80, 136, 46, 177, 255, 86, 92, 120, 80, 136, 39, 177, 255, 86, 92, 120, 80, 136, 29, 177, 255, 86, 70, 85, 80, 136, 32, 21, 3, 86, 92, 83, 80, 136, 59, 4, 255, 86, 92, 100, 80, 136, 29, 4, 255, 86, 69, 101, 80, 136, 59, 1, 255, 86, 69, 120, 80, 136, 46, 177, 255, 86, 69, 120, 80, 136, 39, 177, 255, 86, 69, 120, 80, 136, 29, 177, 255, 56, 111, 84, 80, 136, 32, 28, 3, 86, 110, 83, 80, 136, 59, 27, 255, 86, 110, 100, 80, 136, 46, 27, 255, 86, 110, 100, 80, 136, 39, 27, 255, 86, 110, 100, 80, 136, 29, 27, 255, 55, 120, 83, 80, 136, 59, 160, 255, 55, 120, 100, 80, 136, 29, 160, 255, 86, 17, 85, 80, 136, 32, 35, 3, 86, 69, 83, 80, 136, 59, 1, 255, 86, 69, 100, 80, 136, 46, 1, 255, 86, 69, 100, 80, 136, 39, 1, 255, 86, 69, 100, 80, 136, 29, 1, 255, 86, 13, 120, 80, 136, 46, 177, 255, 86, 13, 120, 80, 136, 39, 177, 255, 55, 120, 101, 80, 136, 32, 42, 3, 55, 120, 100, 80, 136, 46, 160, 255, 55, 120, 100, 80, 136, 39, 160, 255, 55, 120, 101, 80, 136, 59, 160, 255, 55, 120, 120, 80, 136, 46, 160, 255, 55, 120, 120, 80, 136, 39, 160, 255, 55, 120, 120, 80, 136, 29, 160, 255, 86, 13, 85, 80, 136, 32, 49, 3, 86, 13, 83, 80, 136, 59, 132, 255, 86, 13, 100, 80, 136, 46, 132, 255, 86, 13, 100, 80, 136, 39, 132, 255, 86, 13, 101, 80, 136, 59, 132, 255, 86, 13, 100, 80, 136, 29, 132, 255, 86, 13, 120, 80, 136, 29, 177, 255, 87, 28, 85, 80, 136, 14, 56, 3, 86, 111, 85, 80, 136, 32, 57, 3, 86, 110, 101, 80, 136, 59, 27, 255, 86, 120, 83, 80, 136, 59, 29, 255, 86, 110, 120, 80, 136, 46, 177, 255, 86, 110, 120, 80, 136, 39, 177, 255, 86, 120, 100, 80, 136, 29, 29, 255, 86, 110, 120, 80, 136, 29, 177, 255, 86, 120, 101, 80, 136, 32, 64, 3, 86, 120, 100, 80, 136, 46, 29, 255, 86, 120, 100, 80, 136, 39, 29, 255, 86, 120, 101, 80, 136, 59, 29, 255, 86, 120, 120, 80, 136, 46, 29, 255, 86, 120, 120, 80, 136, 39, 29, 255, 86, 120, 120, 80, 136, 29, 29, 255, 112, 92, 85, 80, 136, 14, 71, 3, 112, 92, 83, 80, 136, 59, 4, 255, 112, 92, 100, 80, 136, 46, 4, 255, 112, 92, 100, 80, 136, 39, 4, 255, 112, 92, 101, 80, 136, 59, 4, 255, 112, 92, 100, 80, 136, 29, 4, 255, 112, 92, 101, 80, 136, 6, 4, 255, 112, 70, 85, 80, 136, 14, 78, 3, 112, 92, 83, 80, 136, 6, 4, 255, 112, 69, 101, 80, 136, 59, 35, 255, 112, 69, 120, 80, 136, 46, 36, 255, 112, 69, 120, 80, 136, 39, 36, 255, 112, 69, 101, 80, 136, 6, 35, 255, 112, 69, 120, 80, 136, 29, 36, 255, 112, 17, 85, 80, 136, 32, 85, 3, 112, 69, 83, 80, 136, 59, 35, 255, 112, 69, 100, 80, 136, 46, 35, 255, 112, 69, 100, 80, 136, 39, 35, 255, 112, 69, 100, 80, 136, 29, 35, 255, 112, 13, 120, 80, 136, 46, 36, 255, 112, 13, 120, 80, 136, 39, 36, 255, 112, 13, 85, 80, 136, 32, 92, 3, 112, 13, 83, 80, 136, 59, 35, 255, 112, 13, 100, 80, 136, 46, 35, 255, 112, 13, 100, 80, 136, 39, 35, 255, 112, 13, 101, 80, 136, 59, 35, 255, 112, 13, 100, 80, 136, 29, 35, 255, 112, 13, 120, 80, 136, 29, 36, 255, 16, 28, 85, 80, 136, 32, 99, 3, 55, 92, 101, 80, 136, 32, 100, 3, 55, 92, 100, 80, 136, 46, 4, 255, 55, 92, 100, 80, 136, 39, 4, 255, 55, 92, 101, 80, 136, 59, 4, 255, 55, 92, 120, 80, 136, 46, 4, 255, 55, 92, 120, 80, 136, 39, 4, 255, 55, 92, 120, 80, 136, 29, 4, 255, 55, 70, 85, 80, 136, 32, 107, 3, 55, 92, 83, 80, 136, 59, 4, 255, 55, 92, 100, 80, 136, 29, 4, 255, 55, 69, 101, 80, 136, 59, 1, 255, 55, 69, 120, 80, 136, 46, 177, 255, 55, 69, 120, 80, 136, 39, 177, 255, 55, 69, 120, 80, 136, 29, 177, 255, 55, 110, 85, 80, 136, 32, 114, 3, 55, 110, 83, 80, 136, 59, 5, 255, 55, 110, 100, 80, 136, 46, 5, 255, 55, 110, 100, 80, 136, 39, 5, 255, 55, 110, 101, 80, 136, 59, 5, 255, 55, 110, 100, 80, 136, 29, 5, 255, 55, 110, 120, 80, 136, 29, 5, 255, 55, 17, 85, 80, 136, 32, 121, 3, 55, 69, 83, 80, 136, 59, 1, 255, 55, 69, 100, 80, 136, 46, 1, 255, 55, 69, 100, 80, 136, 39, 1, 255, 55, 69, 100, 80, 136, 29, 1, 255, 55, 13, 120, 80, 136, 46, 177, 255, 55, 13, 120, 80, 136, 39, 177, 255, 16, 111, 101, 80, 136, 32, 128, 3, 55, 110, 120, 80, 136, 46, 5, 255, 55, 110, 120, 80, 136, 39, 5, 255, 10, 120, 101, 80, 136, 59, 5, 255, 10, 120, 120, 80, 136, 46, 30, 255, 10, 120, 120, 80, 136, 39, 30, 255, 10, 120, 120, 80, 136, 29, 30, 255, 55, 13, 85, 80, 136, 32, 135, 3, 55, 13, 83, 80, 136, 59, 1, 255, 55, 13, 100, 80, 136, 46, 1, 255, 55, 13, 100, 80, 136, 39, 1, 255, 55, 13, 101, 80, 136, 59, 1, 255, 55, 13, 100, 80, 136, 29, 1, 255, 55, 13, 120, 80, 136, 29, 177, 255, 114, 28, 85, 80, 136, 14, 142, 3, 114, 71, 85, 80, 136, 14, 143, 3, 112, 110, 83, 80, 136, 59, 21, 255, 112, 92, 120, 80, 136, 46, 4, 255, 112, 110, 83, 80, 136, 6, 21, 255, 112, 92, 120, 80, 136, 39, 4, 255, 112, 92, 120, 80, 136, 29, 4, 255, 127, 69, 100, 80, 136, 29, 37, 255, 112, 110, 101, 80, 136, 14, 150, 3, 112, 110, 100, 80, 136, 46, 21, 255, 112, 110, 100, 80, 136, 39, 21, 255, 112, 110, 101, 80, 136, 59, 21, 255, 112, 110, 100, 80, 136, 29, 21, 255, 112, 110, 101, 80, 136, 6, 21, 255, 112, 110, 120, 80, 136, 29, 4, 255, 112, 111, 85, 80, 136, 14, 157, 3, 112, 120, 83, 80, 136, 59, 21, 255, 112, 110, 120, 80, 136, 46, 4, 255, 112, 120, 100, 80, 136, 39, 21, 255, 112, 110, 120, 80, 136, 39, 4, 255, 112, 120, 100, 80, 136, 29, 21, 255, 112, 120, 83, 80, 136, 6, 21, 255, 127, 17, 85, 80, 136, 14, 164, 3, 127, 69, 83, 80, 136, 59, 2, 255, 127, 69, 83, 80, 136, 6, 2, 255, 127, 13, 101, 80, 136, 59, 37, 255, 127, 13, 120, 80, 136, 46, 37, 255, 127, 13, 120, 80, 136, 39, 37, 255, 127, 13, 120, 80, 136, 29, 37, 255, 112, 120, 101, 80, 136, 14, 171, 3, 112, 120, 100, 80, 136, 46, 21, 255, 112, 120, 101, 80, 136, 59, 21, 255, 112, 120, 120, 80, 136, 46, 21, 255, 112, 120, 120, 80, 136, 39, 21, 255, 112, 120, 101, 80, 136, 6, 21, 255, 112, 120, 120, 80, 136, 29, 21, 255, 127, 13, 85, 80, 136, 14, 178, 3, 127, 13, 83, 80, 136, 59, 2, 255, 127, 13, 100, 80, 136, 46, 37, 255, 127, 13, 100, 80, 136, 39, 37, 255, 127, 13, 100, 80, 136, 29, 37, 255, 127, 13, 83, 80, 136, 6, 2, 255, 127, 13, 101, 80, 136, 6, 37, 255, 10, 28, 85, 80, 136, 32, 185, 3, 10, 92, 101, 80, 136, 32, 186, 3, 10, 92, 100, 80, 136, 46, 12, 255, 10, 92, 100, 80, 136, 39, 12, 255, 10, 92, 101, 80, 136, 59, 12, 255, 10, 92, 120, 80, 136, 46, 12, 255, 10, 92, 120, 80, 136, 39, 12, 255, 10, 92, 120, 80, 136, 29, 12, 255, 10, 70, 85, 80, 136, 32, 193, 3, 10, 92, 83, 80, 136, 59, 12, 255, 10, 92, 100, 80, 136, 29, 12, 255, 10, 69, 101, 80, 136, 59, 12, 255, 10, 69, 120, 80, 136, 46, 12, 255, 10, 69, 120, 80, 136, 39, 12, 255, 10, 69, 120, 80, 136, 29, 12, 255, 10, 110, 85, 80, 136, 32, 200, 3, 10, 110, 83, 80, 136, 59, 30, 255, 10, 110, 100, 80, 136, 46, 30, 255, 10, 110, 100, 80, 136, 39, 30, 255, 10, 110, 101, 80, 136, 59, 30, 255, 10, 110, 100, 80, 136, 29, 30, 255, 10, 110, 120, 80, 136, 29, 30, 255, 10, 17, 85, 80, 136, 32, 207, 3, 10, 69, 83, 80, 136, 59, 12, 255, 10, 69, 100, 80, 136, 46, 12, 255, 10, 69, 100, 80, 136, 39, 12, 255, 10, 69, 100, 80, 136, 29, 12, 255, 10, 13, 120, 80, 136, 46, 12, 255, 10, 13, 120, 80, 136, 39, 12, 255, 10, 111, 85, 80, 136, 32, 214, 3, 10, 120, 83, 80, 136, 59, 5, 255, 10, 120, 100, 80, 136, 46, 5, 255, 10, 110, 120, 80, 136, 46, 30, 255, 10, 120, 100, 80, 136, 39, 5, 255, 10, 110, 120, 80, 136, 39, 30, 255, 10, 120, 100, 80, 136, 29, 5, 255, 10, 13, 85, 80, 136, 32, 221, 3, 10, 13, 83, 80, 136, 59, 12, 255, 10, 13, 100, 80, 136, 46, 12, 255, 10, 13, 100, 80, 136, 39, 12, 255, 10, 13, 101, 80, 136, 59, 12, 255, 10, 13, 100, 80, 136, 29, 12, 255, 10, 13, 120, 80, 136, 29, 12, 255, 127, 72, 85, 80, 136, 14, 228, 3, 127, 93, 85, 80, 136, 14, 229, 3, 127, 92, 101, 80, 136, 59, 37, 255, 127, 92, 120, 80, 136, 46, 37, 255, 127, 110, 83, 80, 136, 6, 2, 255, 127, 92, 120, 80, 136, 39, 37, 255, 127, 92, 101, 80, 136, 6, 37, 255, 127, 92, 120, 80, 136, 29, 37, 255, 127, 70, 85, 80, 136, 14, 236, 3, 127, 92, 83, 80, 136, 59, 2, 255, 127, 92, 100, 80, 136, 46, 37, 255, 127, 92, 100, 80, 136, 39, 37, 255, 127, 92, 100, 80, 136, 29, 37, 255, 127, 92, 83, 80, 136, 6, 2, 255, 127, 69, 120, 80, 136, 46, 37, 255, 127, 110, 85, 80, 136, 14, 243, 3, 127, 110, 83, 80, 136, 59, 2, 255, 127, 110, 100, 80, 136, 46, 38, 255, 127, 110, 100, 80, 136, 39, 38, 255, 127, 110, 101, 80, 136, 59, 38, 255, 127, 110, 100, 80, 136, 29, 38, 255, 127, 110, 101, 80, 136, 6, 38, 255, 127, 69, 101, 80, 136, 14, 250, 3, 127, 69, 100, 80, 136, 46, 37, 255, 127, 69, 100, 80, 136, 39, 37, 255, 127, 69, 101, 80, 136, 59, 37, 255, 127, 69, 120, 80, 136, 39, 37, 255, 127, 69, 101, 80, 136, 6, 37, 255, 127, 69, 120, 80, 136, 29, 37, 255, 127, 111, 85, 80, 136, 14, 1, 4, 127, 120, 83, 80, 136, 59, 2, 255, 127, 110, 120, 80, 136, 46, 38, 255, 127, 110, 120, 80, 136, 39, 38, 255, 127, 120, 100, 80, 136, 29, 38, 255, 127, 120, 83, 80, 136, 6, 2, 255, 127, 110, 120, 80, 136, 29, 38, 255, 127, 120, 101, 80, 136, 11, 8, 4, 127, 120, 100, 80, 136, 46, 38, 255, 127, 120, 100, 80, 136, 39, 38, 255, 127, 120, 120, 80, 136, 46, 38, 255, 127, 120, 120, 80, 136, 39, 38, 255, 127, 120, 101, 80, 136, 6, 38, 255, 127, 120, 120, 80, 136, 29, 38, 255, 28, 28, 85, 104, 97, 35, 15, 4, 56, 28, 85, 104, 97, 35, 16, 4, 56, 93, 85, 104, 97, 35, 17, 4, 86, 92, 82, 104, 97, 59, 16, 255, 86, 92, 85, 104, 97, 39, 4, 255, 55, 110, 85, 104, 97, 115, 5, 255, 86, 92, 85, 104, 97, 29, 4, 255, 55, 110, 85, 104, 97, 46, 5, 255, 55, 110, 85, 104, 97, 121, 5, 255, 86, 69, 85, 104, 97, 52, 24, 4, 86, 69, 91, 104, 97, 73, 1, 255, 86, 69, 91, 104, 97, 102, 1, 255, 86, 69, 85, 104, 97, 115, 1, 255, 86, 69, 91, 104, 97, 59, 1, 255, 86, 69, 85, 104, 97, 46, 1, 255, 86, 69, 85, 104, 97, 121, 1, 255, 86, 17, 85, 104, 97, 33, 31, 4, 86, 69, 82, 104, 97, 59, 16, 255, 86, 13, 91, 104, 97, 73, 132, 255, 86, 13, 91, 104, 97, 102, 129, 255, 86, 69, 85, 104, 97, 39, 1, 255, 86, 13, 91, 104, 97, 59, 132, 255, 86, 69, 85, 104, 97, 29, 1, 255, 55, 111, 85, 104, 97, 33, 38, 4, 55, 110, 91, 104, 97, 73, 5, 255, 55, 110, 91, 104, 97, 102, 5, 255, 55, 110, 91, 104, 97, 59, 5, 255, 55, 120, 82, 104, 97, 59, 16, 255, 55, 120, 85, 104, 97, 39, 160, 255, 55, 120, 85, 104, 97, 29, 160, 255, 55, 120, 85, 104, 97, 52, 45, 4, 55, 120, 91, 104, 97, 73, 160, 255, 55, 120, 91, 104, 97, 102, 32, 255, 55, 120, 85, 104, 97, 115, 32, 255, 55, 120, 91, 104, 97, 59, 160, 255, 55, 120, 85, 104, 97, 46, 160, 255, 55, 120, 85, 104, 97, 121, 32, 255, 86, 13, 85, 104, 97, 35, 52, 4, 86, 13, 82, 104, 97, 59, 16, 255, 86, 13, 85, 104, 97, 115, 129, 255, 86, 13, 85, 104, 97, 46, 132, 255, 86, 13, 85, 104, 97, 121, 129, 255, 86, 13, 85, 104, 97, 39, 132, 255, 86, 13, 85, 104, 97, 29, 132, 255, 87, 28, 85, 104, 97, 35, 59, 4, 86, 92, 85, 104, 97, 52, 60, 4, 86, 92, 91, 104, 97, 73, 4, 255, 86, 92, 91, 104, 97, 102, 4, 255, 86, 92, 85, 104, 97, 115, 4, 255, 86, 92, 91, 104, 97, 59, 4, 255, 86, 92, 85, 104, 97, 46, 4, 255, 86, 92, 85, 104, 97, 121, 4, 255, 86, 110, 85, 104, 97, 35, 67, 4, 86, 110, 82, 104, 97, 59, 16, 255, 86, 110, 85, 104, 97, 115, 155, 255, 86, 110, 85, 104, 97, 46, 27, 255, 86, 110, 85, 104, 97, 121, 155, 255, 86, 110, 85, 104, 97, 39, 27, 255, 86, 110, 85, 104, 97, 29, 27, 255, 86, 111, 85, 104, 97, 33, 74, 4, 86, 110, 91, 104, 97, 73, 27, 255, 86, 110, 91, 104, 97, 102, 155, 255, 86, 110, 91, 104, 97, 59, 27, 255, 86, 120, 82, 104, 97, 59, 16, 255, 86, 120, 85, 104, 97, 39, 29, 255, 86, 120, 85, 104, 97, 29, 29, 255, 86, 120, 85, 104, 97, 52, 81, 4, 86, 120, 91, 104, 97, 73, 29, 255, 86, 120, 91, 104, 97, 102, 29, 255, 86, 120, 85, 104, 97, 115, 29, 255, 86, 120, 91, 104, 97, 59, 29, 255, 86, 120, 85, 104, 97, 46, 29, 255, 86, 120, 85, 104, 97, 121, 29, 255, 112, 17, 85, 104, 97, 33, 88, 4, 112, 69, 82, 104, 97, 59, 16, 255, 112, 13, 91, 104, 97, 73, 35, 255, 112, 13, 91, 104, 97, 102, 35, 255, 112, 69, 85, 104, 97, 39, 35, 255, 112, 13, 91, 104, 97, 59, 35, 255, 112, 69, 85, 104, 97, 29, 35, 255, 112, 13, 85, 104, 97, 35, 95, 4, 112, 13, 82, 104, 97, 59, 16, 255, 112, 13, 85, 104, 97, 115, 35, 255, 112, 13, 85, 104, 97, 46, 35, 255, 112, 13, 85, 104, 97, 121, 35, 255, 112, 13, 85, 104, 97, 39, 35, 255, 112, 13, 85, 104, 97, 29, 35, 255, 16, 28, 85, 104, 97, 35, 102, 4, 55, 92, 85, 104, 97, 35, 103, 4, 55, 92, 82, 104, 97, 59, 16, 255, 55, 92, 85, 104, 97, 115, 4, 255, 55, 92, 85, 104, 97, 46, 4, 255, 55, 92, 85, 104, 97, 121, 4, 255, 55, 92, 85, 104, 97, 39, 4, 255, 55, 92, 85, 104, 97, 29, 4, 255, 55, 93, 85, 104, 97, 33, 110, 4, 55, 92, 91, 104, 97, 73, 4, 255, 55, 92, 91, 104, 97, 102, 4, 255, 55, 110, 82, 104, 97, 59, 16, 255, 55, 92, 91, 104, 97, 59, 4, 255, 55, 110, 85, 104, 97, 39, 5, 255, 55, 110, 85, 104, 97, 29, 5, 255, 55, 69, 85, 104, 97, 52, 117, 4, 55, 69, 91, 104, 97, 73, 1, 255, 55, 69, 91, 104, 97, 102, 1, 255, 55, 69, 85, 104, 97, 115, 1, 255, 55, 69, 91, 104, 97, 59, 1, 255, 55, 69, 85, 104, 97, 46, 1, 255, 55, 69, 85, 104, 97, 121, 1, 255, 55, 17, 85, 104, 97, 33, 124, 4, 55, 69, 82, 104, 97, 59, 16, 255, 55, 13, 91, 104, 97, 73, 1, 255, 55, 13, 91, 104, 97, 102, 1, 255, 55, 69, 85, 104, 97, 39, 1, 255, 55, 13, 91, 104, 97, 59, 1, 255, 55, 69, 85, 104, 97, 29, 1, 255, 55, 13, 85, 104, 97, 35, 131, 4, 55, 13, 82, 104, 97, 59, 16, 255, 55, 13, 85, 104, 97, 115, 1, 255, 55, 13, 85, 104, 97, 46, 1, 255, 55, 13, 85, 104, 97, 121, 1, 255, 55, 13, 85, 104, 97, 39, 1, 255, 55, 13, 85, 104, 97, 29, 1, 255, 10, 120, 85, 104, 97, 52, 138, 4, 10, 120, 91, 104, 97, 73, 5, 255, 10, 120, 91, 104, 97, 102, 5, 255, 10, 120, 85, 104, 97, 115, 5, 255, 10, 120, 91, 104, 97, 59, 5, 255, 10, 120, 85, 104, 97, 46, 5, 255, 10, 120, 85, 104, 97, 121, 5, 255, 114, 28, 85, 104, 97, 35, 145, 4, 112, 92, 85, 104, 97, 35, 146, 4, 112, 92, 82, 104, 97, 59, 16, 255, 112, 92, 85, 104, 97, 115, 1, 255, 112, 92, 85, 104, 97, 46, 4, 255, 112, 92, 85, 104, 97, 121, 1, 255, 112, 92, 85, 104, 97, 39, 4, 255, 112, 92, 85, 104, 97, 29, 4, 255, 112, 93, 85, 104, 97, 33, 153, 4, 112, 92, 91, 104, 97, 73, 4, 255, 112, 92, 91, 104, 97, 102, 1, 255, 112, 110, 82, 104, 97, 59, 16, 255, 112, 92, 91, 104, 97, 59, 4, 255, 112, 110, 85, 104, 97, 39, 21, 255, 112, 110, 85, 104, 97, 29, 21, 255, 112, 110, 85, 104, 97, 52, 160, 4, 112, 110, 91, 104, 97, 73, 21, 255, 112, 110, 91, 104, 97, 102, 23, 255, 112, 110, 85, 104, 97, 115, 23, 255, 112, 110, 91, 104, 97, 59, 21, 255, 112, 110, 85, 104, 97, 46, 21, 255, 112, 110, 85, 104, 97, 121, 23, 255, 112, 69, 85, 104, 97, 52, 167, 4, 112, 69, 91, 104, 97, 73, 35, 255, 112, 69, 91, 104, 97, 102, 35, 255, 112, 69, 85, 104, 97, 115, 35, 255, 112, 69, 91, 104, 97, 59, 35, 255, 112, 69, 85, 104, 97, 46, 35, 255, 112, 69, 85, 104, 97, 121, 35, 255, 112, 120, 85, 104, 97, 34, 174, 4, 112, 120, 82, 104, 97, 59, 16, 255, 112, 120, 85, 104, 97, 115, 168, 255, 112, 120, 91, 104, 97, 59, 21, 255, 112, 120, 85, 104, 97, 46, 21, 255, 112, 120, 85, 104, 97, 39, 21, 255, 112, 120, 85, 104, 97, 29, 21, 255, 114, 28, 85, 104, 97, 33, 181, 4, 112, 120, 91, 104, 97, 73, 21, 255, 112, 120, 91, 104, 97, 102, 168, 255, 127, 13, 82, 104, 97, 59, 2, 255, 127, 13, 85, 104, 97, 46, 2, 255, 127, 13, 85, 104, 97, 39, 2, 255, 127, 13, 85, 104, 97, 29, 2, 255, 10, 28, 85, 104, 97, 35, 188, 4, 10, 92, 85, 104, 97, 52, 189, 4, 10, 92, 91, 104, 97, 73, 12, 255, 10, 92, 91, 104, 97, 102, 30, 255, 10, 92, 85, 104, 97, 115, 30, 255, 10, 92, 91, 104, 97, 59, 12, 255, 10, 92, 85, 104, 97, 46, 12, 255, 10, 92, 85, 104, 97, 121, 30, 255, 10, 70, 85, 104, 97, 45, 196, 4, 10, 92, 82, 104, 97, 59, 26, 255, 10, 69, 91, 104, 97, 73, 12, 255, 10, 69, 91, 104, 97, 102, 12, 255, 10, 69, 91, 104, 97, 59, 12, 255, 10, 92, 85, 104, 97, 39, 12, 255, 10, 69, 85, 104, 97, 121, 12, 255, 10, 110, 85, 104, 97, 35, 203, 4, 10, 110, 82, 104, 97, 59, 26, 255, 10, 110, 85, 104, 97, 115, 30, 255, 10, 110, 85, 104, 97, 46, 30, 255, 10, 110, 85, 104, 97, 121, 30, 255, 10, 110, 85, 104, 97, 39, 30, 255, 10, 110, 85, 104, 97, 29, 30, 255, 10, 17, 85, 104, 97, 44, 210, 4, 10, 69, 82, 104, 97, 59, 26, 255, 10, 69, 85, 104, 97, 115, 12, 255, 10, 69, 85, 104, 97, 46, 12, 255, 10, 13, 91, 104, 97, 73, 12, 255, 10, 13, 91, 104, 97, 102, 140, 255, 10, 69, 85, 104, 97, 39, 12, 255, 10, 111, 85, 104, 97, 33, 217, 4, 10, 110, 91, 104, 97, 73, 30, 255, 10, 110, 91, 104, 97, 102, 30, 255, 10, 110, 91, 104, 97, 59, 30, 255, 10, 120, 82, 104, 97, 59, 26, 255, 10, 120, 85, 104, 97, 39, 5, 255, 10, 120, 85, 104, 97, 29, 5, 255, 10, 13, 85, 104, 97, 45, 224, 4, 10, 13, 82, 104, 97, 59, 26, 255, 10, 13, 85, 104, 97, 115, 140, 255, 10, 13, 91, 104, 97, 59, 12, 255, 10, 13, 85, 104, 97, 46, 12, 255, 10, 13, 85, 104, 97, 121, 140, 255, 10, 13, 85, 104, 97, 39, 12, 255, 127, 28, 85, 104, 97, 34, 231, 4, 127, 92, 85, 104, 97, 34, 232, 4, 127, 92, 82, 104, 97, 59, 2, 255, 127, 92, 85, 104, 97, 115, 2, 255, 127, 92, 91, 104, 97, 59, 2, 255, 127, 92, 85, 104, 97, 46, 2, 255, 127, 92, 85, 104, 97, 39, 2, 255, 127, 92, 85, 104, 97, 29, 2, 255, 127, 93, 85, 104, 97, 33, 239, 4, 127, 92, 91, 104, 97, 73, 2, 255, 127, 92, 91, 104, 97, 102, 2, 255, 127, 110, 82, 104, 97, 59, 2, 255, 127, 110, 85, 104, 97, 46, 2, 255, 127, 110, 85, 104, 97, 39, 2, 255, 127, 110, 85, 104, 97, 29, 2, 255, 127, 69, 85, 104, 97, 44, 246, 4, 127, 69, 91, 104, 97, 73, 2, 255, 127, 69, 91, 104, 97, 102, 2, 255, 127, 69, 85, 104, 97, 115, 2, 255, 127, 69, 91, 104, 97, 59, 2, 255, 127, 69, 85, 104, 97, 46, 2, 255, 127, 69, 85, 104, 97, 39, 2, 255, 127, 17, 85, 104, 97, 34, 253, 4, 127, 69, 82, 104, 97, 59, 2, 255, 127, 13, 91, 104, 97, 73, 2, 255, 127, 13, 91, 104, 97, 102, 2, 255, 127, 13, 85, 104, 97, 115, 2, 255, 127, 13, 91, 104, 97, 59, 2, 255, 127, 69, 85, 104, 97, 29, 2, 255, 127, 111, 85, 104, 97, 34, 4, 5, 127, 110, 91, 104, 97, 73, 2, 255, 127, 110, 91, 104, 97, 102, 2, 255, 127, 110, 85, 104, 97, 115, 2, 255, 127, 110, 91, 104, 97, 59, 2, 255, 127, 120, 82, 104, 97, 59, 2, 255, 127, 120, 85, 104, 97, 29, 2, 255, 127, 120, 85, 104, 97, 44, 11, 5, 127, 120, 91, 104, 97, 73, 2, 255, 127, 120, 91, 104, 97, 102, 2, 255, 127, 120, 85, 104, 97, 115, 2, 255, 127, 120, 91, 104, 97, 59, 2, 255, 127, 120, 85, 104, 97, 46, 2, 255, 127, 120, 85, 104, 97, 39, 2, 255, 28, 28, 85, 104, 98, 28, 18, 5, 28, 28, 85, 104, 98, 53, 19, 5, 114, 28, 85, 104, 97, 121, 20, 5, 127, 92, 85, 104, 97, 121, 2, 255, 127, 110, 85, 104, 97, 121, 2, 255, 127, 69, 85, 104, 97, 121, 2, 255, 112, 120, 85, 104, 97, 121, 168, 255, 127, 120, 85, 104, 97, 121, 2, 255, 127, 13, 85, 104, 97, 121, 2, 255, 21, 28, 85, 104, 98, 53, 27, 5, 10, 92, 85, 104, 97, 128, 30, 255, 10, 69, 85, 104, 97, 128, 12, 255, 55, 110, 85, 104, 136, 46, 5, 255, 10, 13, 85, 104, 97, 128, 140, 255, 86, 13, 85, 104, 136, 46, 132, 255, 55, 120, 85, 104, 136, 46, 160, 255, 10, 94, 85, 104, 136, 59, 34, 5, 10, 92, 82, 104, 136, 59, 26, 255, 10, 110, 82, 104, 136, 59, 26, 255, 10, 92, 91, 104, 136, 59, 12, 255, 10, 110, 91, 104, 136, 59, 30, 255, 10, 120, 82, 104, 136, 59, 26, 255, 10, 120, 91, 104, 136, 59, 5, 255, 28, 28, 85, 104, 136, 47, 41, 5, 10, 69, 82, 104, 136, 59, 26, 255, 10, 69, 91, 104, 136, 59, 12, 255, 127, 110, 85, 104, 136, 46, 2, 255, 10, 13, 82, 104, 136, 59, 26, 255, 10, 13, 91, 104, 136, 59, 12, 255, 127, 120, 85, 104, 136, 46, 2, 255, 87, 28, 85, 104, 136, 46, 48, 5, 86, 92, 85, 104, 136, 46, 4, 255, 86, 110, 85, 104, 136, 46, 27, 255, 86, 69, 85, 104, 136, 46, 1, 255, 112, 69, 85, 104, 136, 46, 35, 255, 86, 120, 85, 104, 136, 46, 29, 255, 112, 13, 85, 104, 136, 46, 35, 255, 114, 28, 85, 104, 136, 46, 55, 5, 112, 92, 85, 104, 136, 46, 4, 255, 112, 110, 85, 104, 136, 46, 21, 255, 127, 92, 85, 104, 136, 46, 2, 255, 127, 69, 85, 104, 136, 46, 2, 255, 112, 120, 85, 104, 136, 46, 21, 255, 127, 13, 85, 104, 136, 46, 2, 255, 28, 28, 85, 104, 136, 31, 62, 5, 87, 28, 85, 104, 136, 39, 63, 5, 86, 92, 85, 104, 136, 39, 4, 255, 86, 110, 85, 104, 136, 39, 27, 255, 86, 69, 85, 104, 136, 39, 1, 255, 86, 120, 85, 104, 136, 39, 29, 255, 86, 13, 85, 104, 136, 39, 132, 255, 112, 13, 85, 104, 136, 39, 35, 255, 55, 72, 85, 104, 136, 40, 70, 5, 55, 92, 85, 104, 136, 46, 4, 255, 55, 92, 85, 104, 136, 39, 4, 255, 55, 69, 85, 104, 136, 46, 1, 255, 55, 110, 85, 104, 136, 39, 5, 255, 55, 69, 85, 104, 136, 39, 1, 255, 55, 120, 85, 104, 136, 39, 160, 255, 16, 28, 85, 104, 136, 40, 77, 5, 10, 110, 85, 104, 136, 46, 30, 255, 55, 13, 85, 104, 136, 46, 1, 255, 10, 110, 85, 104, 136, 39, 30, 255, 55, 13, 85, 104, 136, 39, 1, 255, 10, 120, 85, 104, 136, 46, 5, 255, 10, 120, 85, 104, 136, 39, 5, 255, 114, 28, 85, 104, 136, 39, 84, 5, 112, 92, 85, 104, 136, 39, 4, 255, 112, 110, 85, 104, 136, 39, 21, 255, 112, 69, 85, 104, 136, 39, 35, 255, 127, 69, 85, 104, 136, 39, 2, 255, 112, 120, 85, 104, 136, 39, 21, 255, 127, 13, 85, 104, 136, 39, 2, 255, 10, 20, 85, 104, 136, 40, 91, 5, 10, 92, 85, 104, 136, 46, 12, 255, 10, 92, 85, 104, 136, 39, 12, 255, 10, 69, 85, 104, 136, 46, 12, 255, 10, 69, 85, 104, 136, 39, 12, 255, 10, 13, 85, 104, 136, 46, 12, 255, 10, 13, 85, 104, 136, 39, 12, 255, 127, 94, 85, 104, 136, 30, 98, 5, 127, 92, 85, 104, 136, 39, 2, 255, 127, 92, 85, 104, 136, 29, 2, 255, 127, 110, 85, 104, 136, 39, 2, 255, 127, 110, 85, 104, 136, 29, 2, 255, 127, 120, 85, 104, 136, 39, 2, 255, 127, 120, 85, 104, 136, 29, 2, 255, 28, 28, 85, 104, 97, 129, 105, 5, 21, 93, 85, 104, 97, 129, 106, 5, 86, 92, 85, 104, 97, 132, 4, 255, 86, 110, 85, 104, 97, 128, 155, 255, 55, 92, 85, 104, 97, 132, 4, 255, 55, 110, 85, 104, 97, 128, 5, 255, 10, 92, 85, 104, 97, 132, 30, 255, 10, 110, 85, 104, 97, 128, 30, 255, 58, 70, 85, 104, 97, 129, 113, 5, 86, 92, 85, 104, 97, 128, 4, 255, 55, 92, 85, 104, 97, 128, 4, 255, 112, 92, 85, 104, 97, 128, 1, 255, 86, 69, 85, 104, 97, 132, 1, 255, 55, 69, 85, 104, 97, 132, 1, 255, 127, 92, 85, 104, 97, 128, 2, 255, 28, 17, 85, 104, 97, 129, 120, 5, 86, 69, 85, 104, 97, 128, 1, 255, 55, 69, 85, 104, 97, 128, 1, 255, 112, 69, 85, 104, 97, 128, 35, 255, 86, 13, 85, 104, 97, 132, 129, 255, 127, 69, 85, 104, 97, 128, 2, 255, 10, 69, 85, 104, 97, 132, 12, 255, 28, 111, 85, 104, 97, 129, 127, 5, 86, 110, 85, 104, 97, 132, 155, 255, 112, 110, 85, 104, 97, 128, 23, 255, 55, 110, 85, 104, 97, 132, 5, 255, 127, 110, 85, 104, 97, 128, 2, 255, 10, 110, 85, 104, 97, 132, 30, 255, 10, 120, 85, 104, 97, 128, 5, 255, 28, 120, 85, 104, 97, 129, 134, 5, 86, 120, 85, 104, 97, 128, 29, 255, 55, 120, 85, 104, 97, 128, 32, 255, 112, 120, 85, 104, 97, 128, 168, 255, 55, 120, 85, 104, 97, 132, 32, 255, 127, 120, 85, 104, 97, 128, 2, 255, 10, 120, 85, 104, 97, 132, 5, 255, 28, 13, 85, 104, 97, 129, 141, 5, 86, 13, 85, 104, 97, 128, 129, 255, 55, 13, 85, 104, 97, 128, 1, 255, 112, 13, 85, 104, 97, 128, 35, 255, 55, 13, 85, 104, 97, 132, 1, 255, 127, 13, 85, 104, 97, 128, 2, 255, 10, 13, 85, 104, 97, 132, 140, 255, 28, 28, 85, 104, 97, 133, 148, 5, 56, 28, 85, 104, 97, 135, 149, 5, 86, 69, 85, 104, 97, 135, 1, 255, 55, 92, 85, 104, 97, 135, 4, 255, 55, 110, 85, 104, 97, 135, 5, 255, 55, 69, 85, 104, 97, 135, 1, 255, 86, 13, 85, 104, 97, 135, 129, 255, 55, 120, 85, 104, 97, 135, 32, 255, 87, 28, 85, 104, 97, 133, 156, 5, 86, 92, 85, 104, 97, 135, 4, 255, 86, 110, 85, 104, 97, 135, 155, 255, 86, 120, 85, 104, 97, 132, 29, 255, 86, 120, 85, 104, 97, 135, 29, 255, 112, 13, 85, 104, 97, 132, 35, 255, 112, 13, 85, 104, 97, 135, 35, 255, 112, 71, 85, 104, 97, 133, 163, 5, 112, 92, 85, 104, 97, 132, 1, 255, 112, 92, 85, 104, 97, 135, 1, 255, 112, 110, 85, 104, 97, 132, 23, 255, 112, 69, 85, 104, 97, 132, 35, 255, 112, 110, 85, 104, 97, 135, 23, 255, 112, 69, 85, 104, 97, 135, 35, 255, 16, 28, 85, 104, 97, 135, 170, 5, 10, 92, 85, 104, 97, 135, 30, 255, 10, 110, 85, 104, 97, 135, 30, 255, 10, 69, 85, 104, 97, 135, 12, 255, 55, 13, 85, 104, 97, 135, 1, 255, 10, 120, 85, 104, 97, 135, 5, 255, 10, 13, 85, 104, 97, 135, 140, 255, 114, 28, 85, 104, 97, 133, 177, 5, 127, 69, 85, 104, 97, 132, 2, 255, 112, 120, 85, 104, 97, 132, 168, 255, 127, 69, 85, 104, 97, 135, 2, 255, 112, 120, 85, 104, 97, 135, 168, 255, 127, 13, 85, 104, 97, 132, 2, 255, 127, 13, 85, 104, 97, 135, 2, 255, 127, 94, 85, 104, 97, 133, 184, 5, 127, 92, 85, 104, 97, 132, 2, 255, 127, 92, 85, 104, 97, 135, 2, 255, 127, 110, 85, 104, 97, 132, 2, 255, 127, 110, 85, 104, 97, 135, 2, 255, 127, 120, 85, 104, 97, 132, 2, 255, 127, 120, 85, 104, 97, 135, 2, 255, 28, 28, 85, 104, 136, 8, 191, 5, 56, 28, 85, 104, 136, 29, 192, 5, 86, 69, 85, 104, 136, 29, 1, 255, 55, 92, 85, 104, 136, 29, 4, 255, 55, 110, 85, 104, 136, 29, 5, 255, 55, 69, 85, 104, 136, 29, 1, 255, 86, 13, 85, 104, 136, 29, 132, 255, 55, 120, 85, 104, 136, 29, 160, 255, 87, 28, 85, 104, 136, 29, 199, 5, 86, 92, 85, 104, 136, 29, 4, 255, 86, 110, 85, 104, 136, 29, 27, 255, 112, 92, 85, 104, 136, 29, 4, 255, 112, 69, 85, 104, 136, 29, 35, 255, 86, 120, 85, 104, 136, 29, 29, 255, 112, 13, 85, 104, 136, 29, 35, 255, 112, 111, 85, 104, 136, 8, 206, 5, 112, 110, 82, 104, 136, 6, 16, 255, 112, 110, 85, 104, 136, 29, 21, 255, 112, 110, 91, 104, 136, 6, 21, 255, 112, 120, 82, 104, 136, 6, 16, 255, 112, 120, 85, 104, 136, 29, 21, 255, 112, 120, 91, 104, 136, 6, 21, 255, 16, 28, 85, 104, 136, 29, 213, 5, 10, 92, 85, 104, 136, 29, 12, 255, 10, 110, 85, 104, 136, 29, 30, 255, 10, 69, 85, 104, 136, 29, 12, 255, 55, 13, 85, 104, 136, 29, 1, 255, 10, 120, 85, 104, 136, 29, 5, 255, 10, 13, 85, 104, 136, 29, 12, 255, 127, 94, 85, 104, 136, 6, 220, 5, 127, 92, 82, 104, 136, 6, 2, 255, 127, 110, 82, 104, 136, 6, 2, 255, 127, 92, 91, 104, 136, 6, 2, 255, 127, 110, 91, 104, 136, 6, 2, 255, 127, 120, 82, 104, 136, 6, 2, 255, 127, 120, 91, 104, 136, 6, 2, 255, 127, 17, 85, 104, 136, 8, 227, 5, 127, 69, 82, 104, 136, 6, 2, 255, 127, 69, 85, 104, 136, 29, 2, 255, 127, 69, 91, 104, 136, 6, 2, 255, 127, 13, 82, 104, 136, 6, 2, 255, 127, 13, 85, 104, 136, 29, 2, 255, 127, 13, 91, 104, 136, 6, 2, 255, 25, 28, 85, 104, 136, 6, 234, 5, 86, 94, 85, 104, 136, 6, 235, 5, 86, 92, 82, 104, 136, 6, 16, 255, 86, 110, 82, 104, 136, 6, 16, 255, 86, 92, 91, 104, 136, 6, 4, 255, 86, 110, 91, 104, 136, 6, 27, 255, 86, 120, 82, 104, 136, 6, 16, 255, 86, 120, 91, 104, 136, 6, 29, 255, 56, 28, 85, 104, 136, 6, 242, 5, 86, 69, 82, 104, 136, 6, 16, 255, 86, 69, 91, 104, 136, 6, 1, 255, 86, 13, 82, 104, 136, 6, 16, 255, 55, 120, 82, 104, 136, 6, 16, 255, 86, 13, 91, 104, 136, 6, 132, 255, 55, 120, 91, 104, 136, 6, 160, 255, 55, 71, 85, 104, 136, 6, 249, 5, 55, 92, 82, 104, 136, 6, 16, 255, 55, 110, 82, 104, 136, 6, 16, 255, 55, 69, 82, 104, 136, 6, 16, 255, 55, 92, 91, 104, 136, 6, 4, 255, 55, 110, 91, 104, 136, 6, 5, 255, 55, 69, 91, 104, 136, 6, 1, 255, 112, 20, 85, 104, 136, 6, 0, 6, 112, 92, 82, 104, 136, 6, 16, 255, 112, 69, 82, 104, 136, 6, 16, 255, 112, 92, 91, 104, 136, 6, 4, 255, 112, 69, 91, 104, 136, 6, 35, 255, 112, 13, 82, 104, 136, 6, 16, 255, 112, 13, 91, 104, 136, 6, 35, 255, 16, 28, 85, 104, 136, 6, 7, 6, 10, 110, 82, 104, 136, 6, 26, 255, 55, 13, 82, 104, 136, 6, 16, 255, 10, 110, 91, 104, 136, 6, 30, 255, 55, 13, 91, 104, 136, 6, 1, 255, 10, 120, 82, 104, 136, 6, 26, 255, 10, 120, 91, 104, 136, 6, 5, 255, 10, 20, 85, 104, 136, 6, 14, 6, 10, 92, 82, 104, 136, 6, 26, 255, 10, 69, 82, 104, 136, 6, 26, 255, 10, 92, 91, 104, 136, 6, 12, 255, 10, 69, 91, 104, 136, 6, 12, 255, 10, 13, 82, 104, 136, 6, 26, 255, 10, 13, 91, 104, 136, 6, 12, 255, 28, 28, 85, 67, 98, 28, 21, 6, 28, 28, 85, 67, 97, 51, 22, 6, 56, 28, 85, 67, 97, 50, 23, 6, 86, 92, 85, 67, 97, 50, 24, 6, 86, 92, 89, 67, 97, 73, 4, 255, 86, 92, 89, 67, 97, 102, 4, 255, 86, 92, 83, 80, 97, 59, 4, 255, 86, 92, 83, 67, 97, 46, 4, 255, 86, 92, 100, 80, 97, 46, 4, 255, 86, 92, 101, 67, 97, 73, 4, 255, 86, 69, 91, 67, 97, 50, 31, 6, 86, 69, 89, 67, 97, 102, 1, 255, 86, 69, 100, 80, 97, 46, 1, 255, 86, 69, 101, 67, 97, 73, 1, 255, 86, 69, 101, 67, 97, 102, 1, 255, 86, 69, 101, 80, 97, 59, 1, 255, 86, 69, 120, 80, 97, 46, 177, 255, 56, 94, 85, 67, 97, 50, 38, 6, 86, 92, 101, 67, 97, 102, 4, 255, 86, 92, 101, 80, 97, 59, 4, 255, 86, 92, 120, 80, 97, 46, 177, 255, 55, 120, 89, 67, 97, 73, 160, 255, 55, 120, 83, 80, 97, 59, 160, 255, 55, 120, 83, 67, 97, 46, 160, 255, 86, 17, 85, 67, 97, 50, 45, 6, 86, 69, 89, 67, 97, 73, 1, 255, 86, 69, 83, 80, 97, 59, 1, 255, 86, 69, 83, 67, 97, 46, 1, 255, 86, 13, 101, 67, 97, 102, 129, 255, 86, 13, 101, 80, 97, 59, 132, 255, 86, 13, 120, 80, 97, 46, 177, 255, 55, 120, 91, 67, 97, 50, 52, 6, 55, 120, 89, 67, 97, 102, 32, 255, 55, 120, 100, 80, 97, 46, 160, 255, 55, 120, 101, 67, 97, 73, 160, 255, 55, 120, 101, 67, 97, 102, 32, 255, 55, 120, 101, 80, 97, 59, 160, 255, 55, 120, 120, 80, 97, 46, 160, 255, 86, 13, 85, 67, 97, 50, 59, 6, 86, 13, 89, 67, 97, 73, 132, 255, 86, 13, 89, 67, 97, 102, 129, 255, 86, 13, 83, 80, 97, 59, 132, 255, 86, 13, 83, 67, 97, 46, 132, 255, 86, 13, 100, 80, 97, 46, 132, 255, 86, 13, 101, 67, 97, 73, 132, 255, 87, 28, 85, 67, 97, 50, 66, 6, 86, 110, 85, 67, 97, 50, 67, 6, 86, 110, 89, 67, 97, 73, 27, 255, 86, 110, 89, 67, 97, 102, 155, 255, 86, 110, 83, 80, 97, 59, 27, 255, 86, 110, 83, 67, 97, 46, 27, 255, 86, 110, 100, 80, 97, 46, 27, 255, 86, 110, 101, 67, 97, 73, 27, 255, 86, 111, 85, 67, 97, 50, 74, 6, 86, 120, 89, 67, 97, 73, 29, 255, 86, 110, 101, 67, 97, 102, 155, 255, 86, 110, 101, 80, 97, 59, 27, 255, 86, 120, 83, 80, 97, 59, 29, 255, 86, 120, 83, 67, 97, 46, 29, 255, 86, 110, 120, 80, 97, 46, 177, 255, 86, 120, 91, 67, 97, 50, 81, 6, 86, 120, 89, 67, 97, 102, 29, 255, 86, 120, 100, 80, 97, 46, 29, 255, 86, 120, 101, 67, 97, 73, 29, 255, 86, 120, 101, 67, 97, 102, 29, 255, 86, 120, 101, 80, 97, 59, 29, 255, 86, 120, 120, 80, 97, 46, 29, 255, 112, 69, 91, 67, 97, 50, 88, 6, 112, 69, 89, 67, 97, 102, 35, 255, 112, 69, 100, 80, 97, 46, 35, 255, 112, 69, 101, 67, 97, 73, 35, 255, 112, 69, 101, 67, 97, 102, 35, 255, 112, 69, 101, 80, 97, 59, 35, 255, 112, 69, 120, 80, 97, 46, 36, 255, 112, 17, 85, 67, 97, 50, 95, 6, 112, 69, 89, 67, 97, 73, 35, 255, 112, 69, 83, 80, 97, 59, 35, 255, 112, 69, 83, 67, 97, 46, 35, 255, 112, 13, 101, 67, 97, 102, 35, 255, 112, 13, 101, 80, 97, 59, 35, 255, 112, 13, 120, 80, 97, 46, 36, 255, 112, 13, 85, 67, 97, 50, 102, 6, 112, 13, 89, 67, 97, 73, 35, 255, 112, 13, 89, 67, 97, 102, 35, 255, 112, 13, 83, 80, 97, 59, 35, 255, 112, 13, 83, 67, 97, 46, 35, 255, 112, 13, 100, 80, 97, 46, 35, 255, 112, 13, 101, 67, 97, 73, 35, 255, 16, 28, 85, 67, 97, 50, 109, 6, 55, 23, 91, 67, 97, 75, 110, 6, 55, 92, 89, 67, 97, 73, 4, 255, 55, 110, 89, 67, 97, 73, 5, 255, 55, 92, 101, 67, 97, 73, 4, 255, 55, 110, 101, 67, 97, 73, 5, 255, 55, 13, 89, 67, 97, 102, 1, 255, 55, 13, 101, 67, 97, 102, 1, 255, 55, 71, 91, 67, 97, 102, 117, 6, 55, 92, 89, 67, 97, 102, 4, 255, 55, 110, 89, 67, 97, 102, 5, 255, 55, 69, 89, 67, 97, 102, 1, 255, 55, 92, 101, 67, 97, 102, 4, 255, 55, 110, 101, 67, 97, 102, 5, 255, 55, 69, 101, 67, 97, 102, 1, 255, 55, 23, 85, 67, 97, 60, 124, 6, 55, 69, 89, 67, 97, 73, 1, 255, 55, 110, 83, 80, 97, 59, 5, 255, 55, 13, 89, 67, 97, 73, 1, 255, 55, 69, 101, 67, 97, 73, 1, 255, 55, 110, 101, 80, 97, 59, 5, 255, 55, 13, 101, 67, 97, 73, 1, 255, 55, 20, 85, 80, 97, 59, 131, 6, 55, 92, 83, 80, 97, 59, 4, 255, 55, 69, 83, 80, 97, 59, 1, 255, 55, 92, 101, 80, 97, 59, 4, 255, 55, 69, 101, 80, 97, 59, 1, 255, 55, 13, 83, 80, 97, 59, 1, 255, 55, 13, 101, 80, 97, 59, 1, 255, 16, 94, 85, 67, 97, 47, 138, 6, 55, 92, 100, 80, 97, 46, 4, 255, 55, 110, 83, 67, 97, 46, 5, 255, 55, 110, 100, 80, 97, 46, 5, 255, 55, 92, 120, 80, 97, 46, 4, 255, 55, 110, 120, 80, 97, 46, 5, 255, 10, 120, 101, 80, 97, 59, 5, 255, 55, 20, 85, 67, 97, 46, 145, 6, 55, 92, 83, 67, 97, 46, 4, 255, 55, 69, 83, 67, 97, 46, 1, 255, 55, 69, 100, 80, 97, 46, 1, 255, 55, 13, 100, 80, 97, 46, 1, 255, 55, 69, 120, 80, 97, 46, 177, 255, 55, 13, 120, 80, 97, 46, 177, 255, 114, 28, 85, 67, 97, 50, 152, 6, 112, 92, 91, 67, 97, 50, 153, 6, 112, 92, 89, 67, 97, 102, 1, 255, 112, 92, 100, 80, 97, 46, 4, 255, 112, 92, 101, 67, 97, 73, 4, 255, 112, 92, 101, 67, 97, 102, 1, 255, 112, 92, 101, 80, 97, 59, 4, 255, 112, 92, 120, 80, 97, 46, 4, 255, 112, 110, 85, 67, 97, 50, 160, 6, 112, 110, 89, 67, 97, 73, 21, 255, 112, 110, 89, 67, 97, 102, 23, 255, 112, 110, 83, 80, 97, 59, 21, 255, 112, 110, 83, 67, 97, 46, 21, 255, 112, 110, 100, 80, 97, 46, 21, 255, 112, 110, 101, 67, 97, 73, 21, 255, 114, 20, 85, 67, 97, 50, 167, 6, 112, 92, 89, 67, 97, 73, 4, 255, 112, 92, 83, 80, 97, 59, 4, 255, 112, 92, 83, 67, 97, 46, 4, 255, 127, 13, 101, 67, 97, 102, 165, 255, 127, 13, 101, 80, 97, 59, 37, 255, 127, 13, 120, 80, 97, 46, 37, 255, 112, 111, 85, 67, 97, 50, 174, 6, 112, 120, 89, 67, 97, 73, 21, 255, 112, 110, 101, 67, 97, 102, 23, 255, 112, 110, 101, 80, 97, 59, 21, 255, 112, 120, 83, 80, 97, 59, 21, 255, 112, 120, 83, 67, 97, 46, 21, 255, 112, 110, 120, 80, 97, 46, 4, 255, 112, 120, 91, 67, 97, 50, 181, 6, 112, 120, 89, 67, 97, 102, 168, 255, 112, 120, 100, 80, 97, 46, 21, 255, 112, 120, 101, 67, 97, 73, 21, 255, 112, 120, 101, 67, 97, 102, 168, 255, 112, 120, 101, 80, 97, 59, 21, 255, 112, 120, 120, 80, 97, 46, 21, 255, 127, 13, 85, 67, 97, 50, 188, 6, 127, 13, 89, 67, 97, 73, 2, 255, 127, 13, 89, 67, 97, 102, 2, 255, 127, 13, 83, 80, 97, 59, 2, 255, 127, 13, 83, 67, 97, 46, 2, 255, 127, 13, 100, 80, 97, 46, 37, 255, 127, 13, 101, 67, 97, 73, 37, 255, 10, 28, 85, 67, 97, 62, 195, 6, 10, 92, 91, 67, 97, 62, 196, 6, 10, 92, 89, 67, 97, 73, 12, 255, 10, 92, 89, 67, 97, 102, 30, 255, 10, 92, 101, 67, 97, 73, 12, 255, 10, 92, 101, 67, 97, 102, 30, 255, 10, 92, 101, 80, 97, 59, 12, 255, 10, 92, 101, 80, 97, 115, 30, 255, 10, 70, 85, 67, 97, 62, 203, 6, 10, 92, 83, 80, 97, 59, 12, 255, 10, 92, 83, 80, 97, 115, 30, 255, 10, 69, 101, 67, 97, 73, 12, 255, 10, 69, 101, 67, 97, 102, 12, 255, 10, 69, 101, 80, 97, 59, 12, 255, 10, 69, 101, 80, 97, 115, 12, 255, 10, 110, 85, 67, 97, 62, 210, 6, 10, 110, 89, 67, 97, 73, 30, 255, 10, 110, 89, 67, 97, 102, 30, 255, 10, 110, 83, 80, 97, 59, 30, 255, 10, 110, 83, 80, 97, 115, 30, 255, 10, 110, 101, 67, 97, 73, 30, 255, 10, 110, 101, 67, 97, 102, 30, 255, 10, 17, 85, 67, 97, 62, 217, 6, 10, 69, 89, 67, 97, 73, 12, 255, 10, 69, 89, 67, 97, 102, 12, 255, 10, 69, 83, 80, 97, 59, 12, 255, 10, 69, 83, 80, 97, 115, 12, 255, 10, 13, 101, 80, 97, 59, 12, 255, 10, 13, 101, 80, 97, 115, 140, 255, 10, 111, 85, 67, 97, 61, 224, 6, 10, 120, 89, 67, 97, 73, 5, 255, 10, 120, 89, 67, 97, 102, 5, 255, 10, 110, 101, 80, 97, 59, 30, 255, 10, 120, 83, 80, 97, 59, 5, 255, 10, 120, 101, 67, 97, 73, 5, 255, 10, 120, 101, 67, 97, 102, 5, 255, 10, 13, 85, 67, 97, 62, 231, 6, 10, 13, 89, 67, 97, 73, 12, 255, 10, 13, 89, 67, 97, 102, 140, 255, 10, 13, 83, 80, 97, 59, 12, 255, 10, 13, 83, 80, 97, 115, 140, 255, 10, 13, 101, 67, 97, 73, 12, 255, 10, 13, 101, 67, 97, 102, 140, 255, 127, 72, 85, 67, 97, 50, 238, 6, 127, 72, 91, 67, 97, 75, 239, 6, 127, 110, 89, 67, 97, 73, 2, 255, 127, 69, 89, 67, 97, 102, 2, 255, 127, 120, 89, 67, 97, 73, 2, 255, 127, 110, 101, 67, 97, 73, 38, 255, 127, 69, 101, 67, 97, 102, 165, 255, 127, 120, 101, 67, 97, 73, 38, 255, 127, 94, 91, 67, 97, 102, 246, 6, 127, 92, 89, 67, 97, 102, 2, 255, 127, 110, 89, 67, 97, 102, 2, 255, 127, 92, 101, 67, 97, 102, 37, 255, 127, 120, 89, 67, 97, 102, 2, 255, 127, 110, 101, 67, 97, 102, 38, 255, 127, 120, 101, 67, 97, 102, 38, 255, 127, 72, 85, 67, 97, 60, 253, 6, 127, 92, 89, 67, 97, 73, 2, 255, 127, 69, 89, 67, 97, 73, 2, 255, 127, 92, 101, 67, 97, 73, 37, 255, 127, 69, 101, 67, 97, 73, 37, 255, 127, 120, 83, 80, 97, 59, 2, 255, 127, 120, 101, 80, 97, 59, 38, 255, 127, 71, 85, 80, 97, 59, 4, 7, 127, 92, 83, 80, 97, 59, 2, 255, 127, 110, 83, 80, 97, 59, 2, 255, 127, 69, 83, 80, 97, 59, 2, 255, 127, 92, 101, 80, 97, 59, 37, 255, 127, 110, 101, 80, 97, 59, 38, 255, 127, 69, 101, 80, 97, 59, 37, 255, 127, 70, 85, 67, 97, 46, 11, 7, 127, 92, 83, 67, 97, 46, 2, 255, 127, 92, 100, 80, 97, 46, 37, 255, 127, 69, 83, 67, 97, 46, 2, 255, 127, 69, 100, 80, 97, 46, 37, 255, 127, 92, 120, 80, 97, 46, 37, 255, 127, 69, 120, 80, 97, 46, 37, 255, 127, 111, 85, 67, 97, 46, 18, 7, 127, 110, 83, 67, 97, 46, 2, 255, 127, 110, 100, 80, 97, 46, 38, 255, 127, 120, 83, 67, 97, 46, 2, 255, 127, 120, 100, 80, 97, 46, 38, 255, 127, 110, 120, 80, 97, 46, 38, 255, 127, 120, 120, 80, 97, 46, 38, 255, 28, 28, 85, 67, 97, 11, 25, 7, 56, 28, 85, 67, 97, 9, 26, 7, 86, 17, 85, 67, 97, 9, 27, 7, 86, 69, 83, 67, 97, 39, 1, 255, 86, 69, 83, 67, 97, 29, 1, 255, 86, 69, 100, 80, 97, 29, 1, 255, 86, 69, 83, 80, 97, 6, 1, 255, 86, 13, 120, 80, 97, 39, 177, 255, 86, 13, 120, 80, 97, 29, 177, 255, 86, 13, 85, 67, 97, 9, 34, 7, 86, 13, 83, 67, 97, 39, 132, 255, 86, 13, 100, 80, 97, 39, 132, 255, 86, 13, 83, 67, 97, 29, 132, 255, 86, 13, 100, 80, 97, 29, 132, 255, 86, 13, 83, 80, 97, 6, 132, 255, 86, 13, 101, 80, 97, 6, 132, 255, 55, 92, 85, 67, 97, 9, 41, 7, 55, 92, 83, 67, 97, 39, 4, 255, 55, 92, 100, 80, 97, 39, 4, 255, 55, 92, 83, 67, 97, 29, 4, 255, 55, 92, 100, 80, 97, 29, 4, 255, 55, 92, 83, 80, 97, 6, 4, 255, 55, 92, 101, 80, 97, 6, 4, 255, 55, 93, 85, 67, 97, 9, 48, 7, 55, 110, 83, 67, 97, 39, 5, 255, 55, 110, 83, 67, 97, 29, 5, 255, 55, 110, 100, 80, 97, 29, 5, 255, 55, 110, 83, 80, 97, 6, 5, 255, 55, 92, 120, 80, 97, 39, 4, 255, 55, 92, 120, 80, 97, 29, 4, 255, 55, 111, 85, 67, 97, 9, 55, 7, 55, 110, 100, 80, 97, 39, 5, 255, 55, 120, 83, 67, 97, 39, 160, 255, 55, 110, 120, 80, 97, 39, 5, 255, 55, 120, 83, 67, 97, 29, 160, 255, 55, 110, 101, 80, 97, 6, 5, 255, 55, 110, 120, 80, 97, 29, 5, 255, 55, 120, 85, 80, 97, 9, 62, 7, 55, 120, 100, 80, 97, 39, 160, 255, 55, 120, 100, 80, 97, 29, 160, 255, 55, 120, 83, 80, 97, 6, 160, 255, 55, 120, 120, 80, 97, 39, 160, 255, 55, 120, 101, 80, 97, 6, 160, 255, 55, 120, 120, 80, 97, 29, 160, 255, 87, 28, 85, 67, 97, 9, 69, 7, 86, 92, 85, 67, 97, 9, 70, 7, 86, 92, 83, 67, 97, 39, 4, 255, 86, 92, 100, 80, 97, 39, 4, 255, 86, 92, 83, 67, 97, 29, 4, 255, 86, 92, 100, 80, 97, 29, 4, 255, 86, 92, 83, 80, 97, 6, 4, 255, 86, 92, 101, 80, 97, 6, 4, 255, 86, 93, 85, 67, 97, 9, 77, 7, 86, 110, 83, 67, 97, 39, 27, 255, 86, 110, 83, 67, 97, 29, 27, 255, 86, 110, 100, 80, 97, 29, 27, 255, 86, 110, 83, 80, 97, 6, 27, 255, 86, 92, 120, 80, 97, 39, 177, 255, 86, 92, 120, 80, 97, 29, 177, 255, 86, 111, 85, 67, 97, 9, 84, 7, 86, 110, 100, 80, 97, 39, 27, 255, 86, 120, 83, 67, 97, 39, 29, 255, 86, 110, 120, 80, 97, 39, 177, 255, 86, 120, 83, 67, 97, 29, 29, 255, 86, 110, 101, 80, 97, 6, 27, 255, 86, 110, 120, 80, 97, 29, 177, 255, 87, 17, 101, 80, 97, 9, 91, 7, 86, 69, 100, 80, 97, 39, 1, 255, 86, 69, 120, 80, 97, 39, 177, 255, 86, 69, 101, 80, 97, 6, 1, 255, 86, 69, 120, 80, 97, 29, 177, 255, 112, 13, 120, 80, 97, 39, 36, 255, 112, 13, 120, 80, 97, 29, 36, 255, 86, 120, 85, 80, 97, 9, 98, 7, 86, 120, 100, 80, 97, 39, 29, 255, 86, 120, 100, 80, 97, 29, 29, 255, 86, 120, 83, 80, 97, 6, 29, 255, 86, 120, 120, 80, 97, 39, 29, 255, 86, 120, 101, 80, 97, 6, 29, 255, 86, 120, 120, 80, 97, 29, 29, 255, 112, 13, 85, 67, 97, 9, 105, 7, 112, 13, 83, 67, 97, 39, 35, 255, 112, 13, 100, 80, 97, 39, 35, 255, 112, 13, 83, 67, 97, 29, 35, 255, 112, 13, 100, 80, 97, 29, 35, 255, 112, 13, 83, 80, 97, 6, 35, 255, 112, 13, 101, 80, 97, 6, 35, 255, 16, 28, 85, 67, 97, 11, 112, 7, 16, 71, 85, 80, 97, 9, 113, 7, 55, 69, 100, 80, 97, 39, 1, 255, 55, 69, 100, 80, 97, 29, 1, 255, 55, 69, 120, 80, 97, 39, 177, 255, 10, 110, 83, 80, 97, 6, 30, 255, 55, 69, 101, 80, 97, 6, 1, 255, 55, 69, 120, 80, 97, 29, 177, 255, 10, 110, 101, 80, 97, 11, 120, 7, 10, 110, 100, 80, 97, 46, 30, 255, 10, 110, 100, 80, 97, 39, 30, 255, 10, 110, 100, 80, 97, 29, 30, 255, 10, 110, 120, 80, 97, 39, 30, 255, 10, 110, 101, 80, 97, 6, 30, 255, 10, 110, 120, 80, 97, 29, 30, 255, 10, 111, 85, 67, 97, 11, 127, 7, 10, 120, 83, 67, 97, 46, 5, 255, 10, 110, 120, 80, 97, 46, 30, 255, 10, 120, 83, 67, 97, 39, 5, 255, 10, 120, 83, 67, 97, 29, 5, 255, 10, 120, 100, 80, 97, 29, 5, 255, 10, 120, 83, 80, 97, 6, 5, 255, 55, 17, 85, 67, 97, 9, 134, 7, 55, 69, 83, 67, 97, 39, 1, 255, 55, 69, 83, 67, 97, 29, 1, 255, 55, 69, 83, 80, 97, 6, 1, 255, 55, 13, 120, 80, 97, 39, 177, 255, 55, 13, 101, 80, 97, 6, 1, 255, 55, 13, 120, 80, 97, 29, 177, 255, 10, 120, 101, 80, 97, 11, 141, 7, 10, 120, 100, 80, 97, 46, 5, 255, 10, 120, 100, 80, 97, 39, 5, 255, 10, 120, 120, 80, 97, 46, 30, 255, 10, 120, 120, 80, 97, 39, 30, 255, 10, 120, 101, 80, 97, 6, 5, 255, 10, 120, 120, 80, 97, 29, 30, 255, 55, 13, 84, 67, 97, 11, 148, 7, 55, 13, 83, 67, 97, 46, 1, 255, 55, 13, 83, 67, 97, 39, 1, 255, 55, 13, 100, 80, 97, 39, 1, 255, 55, 13, 83, 67, 97, 29, 1, 255, 55, 13, 100, 80, 97, 29, 1, 255, 55, 13, 83, 80, 97, 6, 1, 255, 114, 28, 85, 67, 97, 9, 155, 7, 112, 92, 85, 67, 97, 9, 156, 7, 112, 92, 83, 67, 97, 39, 4, 255, 112, 92, 100, 80, 97, 39, 4, 255, 112, 92, 83, 67, 97, 29, 4, 255, 112, 92, 100, 80, 97, 29, 4, 255, 112, 92, 83, 80, 97, 6, 4, 255, 112, 92, 101, 80, 97, 6, 4, 255, 112, 93, 85, 67, 97, 9, 163, 7, 112, 110, 83, 67, 97, 39, 21, 255, 112, 110, 83, 67, 97, 29, 21, 255, 112, 110, 100, 80, 97, 29, 21, 255, 112, 110, 83, 80, 97, 6, 21, 255, 112, 92, 120, 80, 97, 39, 4, 255, 112, 92, 120, 80, 97, 29, 4, 255, 112, 69, 85, 80, 97, 9, 170, 7, 112, 69, 100, 80, 97, 39, 35, 255, 112, 69, 100, 80, 97, 29, 35, 255, 112, 69, 83, 80, 97, 6, 35, 255, 112, 69, 120, 80, 97, 39, 36, 255, 112, 69, 101, 80, 97, 6, 35, 255, 112, 69, 120, 80, 97, 29, 36, 255, 114, 17, 84, 67, 97, 9, 177, 7, 112, 69, 83, 67, 97, 39, 35, 255, 112, 69, 83, 67, 97, 29, 35, 255, 127, 13, 83, 67, 97, 39, 2, 255, 127, 13, 83, 67, 97, 29, 2, 255, 127, 13, 100, 80, 97, 29, 37, 255, 127, 13, 83, 80, 97, 6, 2, 255, 112, 111, 85, 67, 97, 9, 184, 7, 112, 110, 100, 80, 97, 39, 21, 255, 112, 120, 83, 67, 97, 39, 21, 255, 112, 110, 120, 80, 97, 39, 4, 255, 112, 120, 83, 67, 97, 29, 21, 255, 112, 110, 101, 80, 97, 6, 21, 255, 112, 110, 120, 80, 97, 29, 4, 255, 112, 120, 85, 80, 97, 9, 191, 7, 112, 120, 100, 80, 97, 39, 21, 255, 112, 120, 100, 80, 97, 29, 21, 255, 112, 120, 83, 80, 97, 6, 21, 255, 112, 120, 120, 80, 97, 39, 21, 255, 112, 120, 101, 80, 97, 6, 21, 255, 112, 120, 120, 80, 97, 29, 21, 255, 10, 23, 85, 67, 97, 11, 198, 7, 10, 20, 84, 80, 97, 8, 199, 7, 10, 92, 100, 80, 97, 29, 12, 255, 10, 92, 83, 80, 97, 6, 12, 255, 10, 69, 100, 80, 97, 29, 12, 255, 10, 69, 83, 80, 97, 6, 12, 255, 10, 13, 100, 80, 97, 29, 12, 255, 10, 13, 83, 80, 97, 6, 12, 255, 10, 23, 83, 67, 97, 40, 206, 7, 10, 92, 83, 67, 97, 46, 12, 255, 10, 92, 83, 67, 97, 39, 12, 255, 10, 110, 83, 67, 97, 46, 30, 255, 10, 69, 83, 67, 97, 46, 12, 255, 10, 110, 83, 67, 97, 39, 30, 255, 10, 13, 83, 67, 97, 46, 12, 255, 10, 23, 83, 67, 97, 30, 213, 7, 10, 92, 83, 67, 97, 29, 12, 255, 10, 69, 83, 67, 97, 39, 12, 255, 10, 110, 83, 67, 97, 29, 30, 255, 10, 69, 83, 67, 97, 29, 12, 255, 10, 13, 83, 67, 97, 39, 12, 255, 10, 13, 83, 67, 97, 29, 12, 255, 10, 20, 100, 80, 97, 40, 220, 7, 10, 92, 100, 80, 97, 46, 12, 255, 10, 92, 100, 80, 97, 39, 12, 255, 10, 69, 100, 80, 97, 46, 12, 255, 10, 69, 100, 80, 97, 39, 12, 255, 10, 13, 100, 80, 97, 46, 12, 255, 10, 13, 100, 80, 97, 39, 12, 255, 10, 20, 101, 80, 97, 8, 227, 7, 10, 92, 101, 80, 97, 6, 12, 255, 10, 92, 120, 80, 97, 29, 12, 255, 10, 69, 101, 80, 97, 6, 12, 255, 10, 69, 120, 80, 97, 29, 12, 255, 10, 13, 101, 80, 97, 6, 12, 255, 10, 13, 120, 80, 97, 29, 12, 255, 10, 20, 120, 80, 97, 40, 234, 7, 10, 92, 120, 80, 97, 46, 12, 255, 10, 92, 120, 80, 97, 39, 12, 255, 10, 69, 120, 80, 97, 46, 12, 255, 10, 69, 120, 80, 97, 39, 12, 255, 10, 13, 120, 80, 97, 46, 12, 255, 10, 13, 120, 80, 97, 39, 12, 255, 127, 28, 85, 67, 97, 9, 241, 7, 127, 92, 85, 67, 97, 9, 242, 7, 127, 92, 83, 67, 97, 39, 2, 255, 127, 92, 100, 80, 97, 39, 37, 255, 127, 92, 83, 67, 97, 29, 2, 255, 127, 92, 100, 80, 97, 29, 37, 255, 127, 92, 83, 80, 97, 6, 2, 255, 127, 92, 101, 80, 97, 6, 37, 255, 127, 93, 85, 67, 97, 9, 249, 7, 127, 110, 83, 67, 97, 39, 2, 255, 127, 110, 83, 67, 97, 29, 2, 255, 127, 110, 100, 80, 97, 29, 38, 255, 127, 110, 83, 80, 97, 6, 2, 255, 127, 92, 120, 80, 97, 39, 37, 255, 127, 92, 120, 80, 97, 29, 37, 255, 127, 69, 85, 80, 97, 9, 0, 8, 127, 69, 100, 80, 97, 39, 37, 255, 127, 69, 100, 80, 97, 29, 37, 255, 127, 69, 83, 80, 97, 6, 2, 255, 127, 69, 120, 80, 97, 39, 37, 255, 127, 69, 101, 80, 97, 6, 37, 255, 127, 69, 120, 80, 97, 29, 37, 255, 127, 17, 85, 67, 97, 9, 7, 8, 127, 69, 83, 67, 97, 39, 2, 255, 127, 69, 83, 67, 97, 29, 2, 255, 127, 13, 100, 80, 97, 39, 37, 255, 127, 13, 120, 80, 97, 39, 37, 255, 127, 13, 101, 80, 97, 6, 37, 255, 127, 13, 120, 80, 97, 29, 37, 255, 127, 111, 85, 67, 97, 9, 14, 8, 127, 110, 100, 80, 97, 39, 38, 255, 127, 120, 83, 67, 97, 39, 2, 255, 127, 110, 120, 80, 97, 39, 38, 255, 127, 120, 83, 67, 97, 29, 2, 255, 127, 110, 101, 80, 97, 6, 38, 255, 127, 110, 120, 80, 97, 29, 38, 255, 127, 120, 85, 80, 97, 9, 21, 8, 127, 120, 100, 80, 97, 39, 38, 255, 127, 120, 100, 80, 97, 29, 38, 255, 127, 120, 83, 80, 97, 6, 2, 255, 127, 120, 120, 80, 97, 39, 38, 255, 127, 120, 101, 80, 97, 6, 38, 255, 127, 120, 120, 80, 97, 29, 38, 255, 28, 28, 85, 67, 98, 28, 28, 8, 25, 28, 85, 67, 98, 24, 29, 8, 86, 93, 85, 67, 98, 24, 30, 8, 86, 110, 83, 80, 97, 115, 155, 255, 86, 92, 101, 80, 97, 115, 4, 255, 86, 92, 89, 66, 136, 6, 4, 255, 86, 92, 100, 66, 136, 6, 4, 255, 86, 110, 89, 66, 136, 6, 27, 255, 86, 92, 120, 66, 136, 6, 177, 255, 56, 28, 85, 80, 97, 115, 37, 8, 86, 92, 83, 80, 97, 115, 4, 255, 86, 69, 83, 80, 97, 115, 1, 255, 86, 69, 101, 80, 97, 115, 1, 255, 86, 13, 83, 80, 97, 115, 129, 255, 86, 13, 101, 80, 97, 115, 129, 255, 55, 120, 101, 80, 97, 115, 32, 255, 87, 28, 91, 66, 136, 6, 44, 8, 86, 110, 100, 66, 136, 6, 27, 255, 86, 120, 89, 66, 136, 6, 29, 255, 86, 120, 100, 66, 136, 6, 29, 255, 86, 110, 120, 66, 136, 6, 177, 255, 112, 13, 89, 66, 136, 6, 35, 255, 86, 120, 120, 66, 136, 6, 29, 255, 55, 72, 85, 80, 97, 115, 51, 8, 55, 92, 83, 80, 97, 115, 4, 255, 55, 110, 83, 80, 97, 115, 5, 255, 55, 92, 101, 80, 97, 115, 4, 255, 55, 110, 101, 80, 97, 115, 5, 255, 55, 120, 83, 80, 97, 115, 32, 255, 55, 69, 101, 80, 97, 115, 1, 255, 112, 20, 91, 66, 136, 6, 58, 8, 112, 92, 89, 66, 136, 6, 4, 255, 112, 69, 89, 66, 136, 6, 35, 255, 112, 69, 100, 66, 136, 6, 35, 255, 112, 13, 100, 66, 136, 6, 35, 255, 112, 69, 120, 66, 136, 6, 36, 255, 112, 13, 120, 66, 136, 6, 36, 255, 16, 28, 85, 80, 97, 115, 65, 8, 55, 69, 83, 80, 97, 115, 1, 255, 55, 13, 83, 80, 97, 115, 1, 255, 10, 110, 101, 80, 97, 115, 30, 255, 10, 120, 83, 80, 97, 115, 5, 255, 55, 13, 101, 80, 97, 115, 1, 255, 10, 120, 101, 80, 97, 115, 5, 255, 28, 28, 85, 67, 97, 116, 72, 8, 25, 28, 85, 67, 97, 116, 73, 8, 86, 110, 101, 80, 97, 115, 155, 255, 86, 120, 83, 80, 97, 115, 29, 255, 112, 13, 83, 80, 97, 115, 35, 255, 86, 120, 101, 80, 97, 115, 29, 255, 112, 13, 101, 80, 97, 115, 35, 255, 10, 120, 83, 67, 97, 121, 5, 255, 112, 71, 85, 80, 97, 115, 80, 8, 112, 92, 83, 80, 97, 115, 1, 255, 112, 110, 83, 80, 97, 115, 23, 255, 112, 69, 83, 80, 97, 115, 35, 255, 112, 92, 101, 80, 97, 115, 1, 255, 112, 110, 101, 80, 97, 115, 23, 255, 112, 69, 101, 80, 97, 115, 35, 255, 114, 28, 85, 80, 97, 115, 87, 8, 127, 69, 83, 80, 97, 115, 2, 255, 112, 120, 83, 80, 97, 115, 168, 255, 127, 69, 101, 80, 97, 115, 165, 255, 127, 13, 83, 80, 97, 115, 2, 255, 112, 120, 101, 80, 97, 115, 168, 255, 127, 13, 101, 80, 97, 115, 165, 255, 10, 93, 85, 67, 97, 121, 94, 8, 10, 92, 83, 67, 97, 121, 30, 255, 10, 92, 100, 80, 97, 121, 30, 255, 10, 110, 83, 67, 97, 121, 30, 255, 10, 110, 100, 80, 97, 121, 30, 255, 10, 92, 120, 80, 97, 121, 12, 255, 10, 110, 120, 80, 97, 121, 30, 255, 10, 17, 85, 67, 97, 121, 101, 8, 10, 69, 83, 67, 97, 121, 12, 255, 10, 69, 100, 80, 97, 121, 12, 255, 10, 13, 83, 67, 97, 121, 140, 255, 10, 13, 100, 80, 97, 121, 140, 255, 10, 69, 120, 80, 97, 121, 12, 255, 10, 13, 120, 80, 97, 121, 140, 255, 127, 94, 85, 80, 97, 115, 108, 8, 127, 92, 83, 80, 97, 115, 2, 255, 127, 110, 83, 80, 97, 115, 2, 255, 127, 92, 101, 80, 97, 115, 37, 255, 127, 110, 101, 80, 97, 115, 38, 255, 127, 120, 83, 80, 97, 115, 2, 255, 127, 120, 101, 80, 97, 115, 38, 255, 28, 28, 85, 67, 97, 122, 115, 8, 56, 28, 84, 67, 97, 121, 116, 8, 86, 92, 83, 67, 97, 121, 4, 255, 86, 69, 83, 67, 97, 121, 1, 255, 55, 110, 83, 67, 97, 121, 5, 255, 55, 110, 100, 80, 97, 121, 5, 255, 86, 13, 83, 67, 97, 121, 129, 255, 55, 120, 83, 67, 97, 121, 32, 255, 87, 28, 83, 67, 97, 121, 123, 8, 86, 110, 83, 67, 97, 121, 155, 255, 112, 92, 83, 67, 97, 121, 1, 255, 112, 110, 83, 67, 97, 121, 23, 255, 112, 69, 83, 67, 97, 121, 35, 255, 86, 120, 83, 67, 97, 121, 29, 255, 112, 13, 83, 67, 97, 121, 35, 255, 55, 70, 85, 67, 97, 122, 130, 8, 55, 92, 83, 67, 97, 121, 4, 255, 55, 92, 100, 80, 97, 121, 4, 255, 55, 69, 100, 80, 97, 121, 1, 255, 55, 69, 83, 67, 97, 128, 1, 255, 55, 92, 120, 80, 97, 121, 177, 255, 55, 69, 120, 80, 97, 121, 177, 255, 16, 28, 85, 67, 97, 122, 137, 8, 55, 69, 83, 67, 97, 121, 1, 255, 55, 13, 83, 67, 97, 121, 1, 255, 55, 13, 100, 80, 97, 121, 1, 255, 55, 13, 83, 67, 97, 128, 1, 255, 55, 13, 120, 80, 97, 121, 185, 255, 10, 120, 120, 80, 97, 121, 30, 255, 114, 28, 83, 67, 97, 121, 144, 8, 127, 92, 83, 67, 97, 121, 2, 255, 127, 110, 83, 67, 97, 121, 2, 255, 127, 69, 83, 67, 97, 121, 2, 255, 112, 120, 83, 67, 97, 121, 168, 255, 127, 120, 83, 67, 97, 121, 2, 255, 127, 13, 83, 67, 97, 121, 2, 255, 10, 28, 84, 67, 97, 122, 151, 8, 10, 92, 83, 67, 97, 128, 30, 255, 10, 110, 83, 67, 97, 128, 30, 255, 10, 69, 83, 67, 97, 128, 12, 255, 10, 120, 100, 80, 97, 121, 5, 255, 10, 120, 83, 67, 97, 128, 5, 255, 10, 13, 83, 67, 97, 128, 140, 255, 28, 28, 83, 67, 97, 129, 158, 8, 56, 28, 83, 67, 97, 129, 159, 8, 86, 92, 83, 67, 97, 128, 4, 255, 86, 69, 83, 67, 97, 128, 1, 255, 86, 69, 83, 67, 97, 132, 1, 255, 86, 13, 83, 67, 97, 128, 129, 255, 86, 13, 83, 67, 97, 132, 129, 255, 55, 120, 83, 67, 97, 132, 32, 255, 87, 28, 83, 67, 97, 129, 166, 8, 86, 92, 83, 67, 97, 132, 4, 255, 86, 110, 83, 67, 97, 128, 155, 255, 86, 110, 83, 67, 97, 132, 155, 255, 86, 120, 83, 67, 97, 128, 29, 255, 86, 120, 83, 67, 97, 132, 29, 255, 112, 13, 83, 67, 97, 128, 35, 255, 55, 72, 83, 67, 97, 129, 173, 8, 55, 92, 83, 67, 97, 128, 4, 255, 55, 92, 83, 67, 97, 132, 4, 255, 55, 110, 83, 67, 97, 128, 5, 255, 55, 110, 83, 67, 97, 132, 5, 255, 55, 69, 83, 67, 97, 132, 1, 255, 55, 120, 83, 67, 97, 128, 32, 255, 112, 23, 83, 67, 97, 129, 180, 8, 112, 92, 83, 67, 97, 128, 1, 255, 112, 92, 83, 67, 97, 132, 1, 255, 112, 110, 83, 67, 97, 128, 23, 255, 112, 69, 83, 67, 97, 128, 35, 255, 112, 69, 83, 67, 97, 132, 35, 255, 112, 13, 83, 67, 97, 132, 35, 255, 16, 28, 83, 67, 97, 132, 187, 8, 10, 92, 83, 67, 97, 132, 30, 255, 10, 110, 83, 67, 97, 132, 30, 255, 10, 69, 83, 67, 97, 132, 12, 255, 55, 13, 83, 67, 97, 132, 1, 255, 10, 120, 83, 67, 97, 132, 5, 255, 10, 13, 83, 67, 97, 132, 140, 255, 114, 28, 83, 67, 97, 128, 194, 8, 127, 92, 83, 67, 97, 128, 2, 255, 127, 110, 83, 67, 97, 128, 2, 255, 127, 69, 83, 67, 97, 128, 2, 255, 112, 120, 83, 67, 97, 128, 168, 255, 127, 120, 83, 67, 97, 128, 2, 255, 127, 13, 83, 67, 97, 128, 2, 255, 114, 28, 85, 67, 97, 133, 201, 8, 114, 93, 85, 67, 97, 133, 202, 8, 112, 110, 83, 67, 97, 132, 23, 255, 112, 110, 89, 66, 97, 135, 23, 255, 127, 110, 83, 67, 97, 132, 2, 255, 127, 110, 89, 66, 97, 135, 2, 255, 112, 92, 120, 66, 97, 135, 4, 255, 127, 92, 120, 66, 97, 135, 37, 255, 114, 70, 85, 67, 97, 133, 209, 8, 112, 92, 89, 66, 97, 135, 1, 255, 112, 92, 100, 66, 97, 135, 1, 255, 127, 92, 83, 67, 97, 132, 2, 255, 127, 92, 89, 66, 97, 135, 2, 255, 127, 92, 100, 66, 97, 135, 37, 255, 127, 69, 120, 66, 97, 135, 165, 255, 114, 69, 85, 67, 97, 133, 216, 8, 112, 69, 89, 66, 97, 135, 35, 255, 112, 69, 100, 66, 97, 135, 35, 255, 127, 69, 83, 67, 97, 132, 2, 255, 127, 69, 89, 66, 97, 135, 2, 255, 127, 69, 100, 66, 97, 135, 165, 255, 112, 69, 120, 66, 97, 135, 36, 255, 114, 111, 85, 67, 97, 133, 223, 8, 112, 110, 100, 66, 97, 135, 23, 255, 112, 120, 83, 67, 97, 132, 168, 255, 127, 110, 100, 66, 97, 135, 38, 255, 112, 110, 120, 66, 97, 135, 4, 255, 127, 120, 83, 67, 97, 132, 2, 255, 127, 110, 120, 66, 97, 135, 38, 255, 114, 120, 91, 66, 97, 135, 230, 8, 112, 120, 89, 66, 97, 135, 168, 255, 112, 120, 100, 66, 97, 135, 168, 255, 127, 120, 89, 66, 97, 135, 2, 255, 127, 120, 100, 66, 97, 135, 38, 255, 112, 120, 120, 66, 97, 135, 21, 255, 127, 120, 120, 66, 97, 135, 38, 255, 114, 13, 85, 67, 97, 133, 237, 8, 112, 13, 100, 66, 97, 135, 35, 255, 127, 13, 83, 67, 97, 132, 2, 255, 127, 13, 89, 66, 97, 135, 2, 255, 127, 13, 100, 66, 97, 135, 165, 255, 112, 13, 120, 66, 97, 135, 36, 255, 127, 13, 120, 66, 97, 135, 165, 255, 21, 28, 91, 66, 136, 6, 244, 8, 16, 92, 91, 66, 136, 6, 245, 8, 55, 92, 89, 66, 136, 6, 4, 255, 55, 92, 100, 66, 136, 6, 4, 255, 10, 92, 89, 66, 136, 6, 12, 255, 10, 92, 100, 66, 136, 6, 12, 255, 55, 92, 120, 66, 136, 6, 4, 255, 10, 92, 120, 66, 136, 6, 12, 255, 16, 110, 91, 66, 136, 6, 252, 8, 55, 110, 89, 66, 136, 6, 5, 255, 55, 110, 100, 66, 136, 6, 5, 255, 10, 110, 89, 66, 136, 6, 30, 255, 10, 110, 100, 66, 136, 6, 30, 255, 55, 110, 120, 66, 136, 6, 5, 255, 10, 110, 120, 66, 136, 6, 30, 255, 21, 69, 101, 66, 136, 6, 3, 9, 86, 69, 100, 66, 136, 6, 1, 255, 55, 69, 100, 66, 136, 6, 1, 255, 86, 69, 120, 66, 136, 6, 177, 255, 10, 69, 100, 66, 136, 6, 12, 255, 55, 69, 120, 66, 136, 6, 177, 255, 10, 69, 120, 66, 136, 6, 12, 255, 21, 17, 91, 66, 136, 6, 10, 9, 86, 69, 89, 66, 136, 6, 1, 255, 55, 69, 89, 66, 136, 6, 1, 255, 10, 69, 89, 66, 136, 6, 12, 255, 86, 13, 120, 66, 136, 6, 177, 255, 55, 13, 120, 66, 136, 6, 177, 255, 10, 13, 120, 66, 136, 6, 12, 255, 16, 120, 91, 66, 136, 6, 17, 9, 55, 120, 89, 66, 136, 6, 160, 255, 55, 120, 100, 66, 136, 6, 160, 255, 10, 120, 89, 66, 136, 6, 5, 255, 10, 120, 100, 66, 136, 6, 5, 255, 55, 120, 120, 66, 136, 6, 160, 255, 10, 120, 120, 66, 136, 6, 30, 255, 21, 13, 90, 66, 136, 6, 24, 9, 86, 13, 89, 66, 136, 6, 132, 255, 86, 13, 100, 66, 136, 6, 132, 255, 55, 13, 89, 66, 136, 6, 1, 255, 55, 13, 100, 66, 136, 6, 1, 255, 10, 13, 89, 66, 136, 6, 12, 255, 10, 13, 100, 66, 136, 6, 12, 255, 28, 28, 85, 67, 136, 63, 31, 9, 56, 28, 91, 67, 136, 76, 32, 9, 86, 93, 91, 67, 136, 76, 33, 9, 86, 110, 89, 67, 136, 73, 27, 255, 86, 110, 89, 67, 136, 102, 155, 255, 86, 92, 101, 67, 136, 73, 4, 255, 86, 92, 101, 67, 136, 102, 4, 255, 86, 110, 89, 66, 136, 115, 155, 255, 86, 92, 120, 66, 136, 115, 4, 255, 86, 70, 91, 67, 136, 76, 40, 9, 86, 92, 89, 67, 136, 73, 4, 255, 86, 92, 89, 67, 136, 102, 4, 255, 86, 92, 89, 66, 136, 115, 4, 255, 86, 92, 100, 66, 136, 115, 4, 255, 86, 69, 101, 67, 136, 102, 1, 255, 86, 69, 120, 66, 136, 115, 185, 255, 86, 17, 91, 67, 136, 76, 47, 9, 86, 69, 89, 67, 136, 73, 1, 255, 86, 69, 89, 67, 136, 102, 1, 255, 86, 69, 89, 66, 136, 115, 1, 255, 86, 69, 100, 66, 136, 115, 1, 255, 86, 69, 101, 67, 136, 73, 1, 255, 86, 13, 120, 66, 136, 115, 185, 255, 56, 111, 91, 67, 136, 76, 54, 9, 86, 110, 100, 66, 136, 115, 155, 255, 86, 110, 101, 67, 136, 73, 27, 255, 86, 110, 101, 67, 136, 102, 155, 255, 86, 120, 89, 66, 136, 115, 29, 255, 86, 110, 120, 66, 136, 115, 27, 255, 55, 120, 89, 66, 136, 115, 32, 255, 55, 120, 91, 67, 136, 76, 61, 9, 55, 120, 89, 67, 136, 73, 160, 255, 55, 120, 89, 67, 136, 102, 32, 255, 55, 120, 100, 66, 136, 115, 32, 255, 55, 120, 101, 67, 136, 73, 160, 255, 55, 120, 101, 67, 136, 102, 32, 255, 55, 120, 120, 66, 136, 115, 32, 255, 86, 13, 91, 67, 136, 76, 68, 9, 86, 13, 89, 67, 136, 73, 132, 255, 86, 13, 89, 67, 136, 102, 129, 255, 86, 13, 89, 66, 136, 115, 129, 255, 86, 13, 100, 66, 136, 115, 129, 255, 86, 13, 101, 67, 136, 73, 132, 255, 86, 13, 101, 67, 136, 102, 129, 255, 87, 28, 91, 67, 136, 62, 75, 9, 112, 70, 91, 67, 136, 62, 76, 9, 112, 92, 89, 67, 136, 73, 4, 255, 112, 92, 89, 67, 136, 102, 1, 255, 112, 92, 89, 66, 136, 59, 4, 255, 112, 92, 89, 66, 136, 115, 1, 255, 112, 69, 120, 66, 136, 59, 36, 255, 112, 69, 120, 66, 136, 115, 36, 255, 112, 69, 91, 67, 136, 62, 83, 9, 112, 69, 89, 67, 136, 73, 35, 255, 112, 69, 89, 67, 136, 102, 35, 255, 112, 69, 100, 66, 136, 59, 35, 255, 112, 69, 100, 66, 136, 115, 35, 255, 112, 69, 101, 67, 136, 73, 35, 255, 112, 69, 101, 67, 136, 102, 35, 255, 87, 94, 91, 67, 136, 62, 90, 9, 86, 120, 89, 67, 136, 73, 29, 255, 86, 120, 89, 67, 136, 102, 29, 255, 112, 92, 100, 66, 136, 59, 4, 255, 112, 92, 100, 66, 136, 115, 1, 255, 112, 92, 101, 67, 136, 73, 4, 255, 112, 92, 101, 67, 136, 102, 1, 255, 112, 17, 91, 67, 136, 62, 97, 9, 112, 69, 89, 66, 136, 59, 35, 255, 112, 69, 89, 66, 136, 115, 35, 255, 112, 13, 101, 67, 136, 73, 35, 255, 112, 13, 101, 67, 136, 102, 35, 255, 112, 13, 120, 66, 136, 59, 36, 255, 112, 13, 120, 66, 136, 115, 36, 255, 86, 120, 101, 67, 136, 62, 104, 9, 86, 120, 100, 66, 136, 59, 29, 255, 86, 120, 100, 66, 136, 115, 29, 255, 86, 120, 101, 67, 136, 73, 29, 255, 86, 120, 101, 67, 136, 102, 29, 255, 86, 120, 120, 66, 136, 59, 29, 255, 86, 120, 120, 66, 136, 115, 29, 255, 112, 13, 90, 67, 136, 62, 111, 9, 112, 13, 89, 67, 136, 73, 35, 255, 112, 13, 89, 67, 136, 102, 35, 255, 112, 13, 89, 66, 136, 59, 35, 255, 112, 13, 89, 66, 136, 115, 35, 255, 112, 13, 100, 66, 136, 59, 35, 255, 112, 13, 100, 66, 136, 115, 35, 255, 16, 28, 85, 67, 136, 77, 118, 9, 55, 93, 91, 67, 136, 76, 119, 9, 55, 110, 89, 67, 136, 73, 5, 255, 55, 110, 89, 67, 136, 102, 5, 255, 55, 92, 101, 67, 136, 73, 4, 255, 55, 92, 101, 67, 136, 102, 4, 255, 55, 110, 89, 66, 136, 115, 5, 255, 55, 92, 120, 66, 136, 115, 177, 255, 55, 70, 91, 67, 136, 76, 126, 9, 55, 92, 89, 67, 136, 73, 4, 255, 55, 92, 89, 67, 136, 102, 4, 255, 55, 92, 89, 66, 136, 115, 4, 255, 55, 92, 100, 66, 136, 115, 4, 255, 55, 69, 101, 67, 136, 102, 1, 255, 55, 69, 120, 66, 136, 115, 177, 255, 16, 111, 85, 67, 136, 77, 133, 9, 55, 110, 100, 66, 136, 115, 5, 255, 55, 110, 101, 67, 136, 73, 5, 255, 55, 110, 101, 67, 136, 102, 5, 255, 55, 110, 120, 66, 136, 115, 177, 255, 10, 120, 89, 66, 136, 115, 5, 255, 10, 120, 83, 67, 136, 121, 5, 255, 55, 17, 91, 67, 136, 76, 140, 9, 55, 69, 89, 67, 136, 73, 1, 255, 55, 69, 89, 67, 136, 102, 1, 255, 55, 69, 89, 66, 136, 115, 1, 255, 55, 69, 100, 66, 136, 115, 1, 255, 55, 69, 101, 67, 136, 73, 1, 255, 55, 13, 120, 66, 136, 115, 185, 255, 10, 120, 91, 67, 136, 76, 147, 9, 10, 120, 89, 67, 136, 73, 5, 255, 10, 120, 89, 67, 136, 102, 5, 255, 10, 120, 100, 66, 136, 115, 5, 255, 10, 120, 101, 67, 136, 73, 5, 255, 10, 120, 101, 67, 136, 102, 5, 255, 10, 120, 120, 66, 136, 115, 30, 255, 55, 13, 91, 67, 136, 76, 154, 9, 55, 13, 89, 67, 136, 73, 1, 255, 55, 13, 89, 67, 136, 102, 1, 255, 55, 13, 89, 66, 136, 115, 1, 255, 55, 13, 100, 66, 136, 115, 1, 255, 55, 13, 101, 67, 136, 73, 1, 255, 55, 13, 101, 67, 136, 102, 1, 255, 114, 28, 91, 67, 136, 62, 161, 9, 114, 71, 91, 67, 136, 62, 162, 9, 112, 110, 89, 66, 136, 59, 21, 255, 112, 110, 89, 66, 136, 115, 23, 255, 127, 69, 89, 67, 136, 73, 2, 255, 127, 69, 89, 67, 136, 102, 2, 255, 112, 92, 120, 66, 136, 59, 4, 255, 112, 92, 120, 66, 136, 115, 4, 255, 112, 110, 91, 67, 136, 62, 169, 9, 112, 110, 89, 67, 136, 73, 21, 255, 112, 110, 89, 67, 136, 102, 23, 255, 112, 110, 100, 66, 136, 59, 21, 255, 112, 110, 100, 66, 136, 115, 23, 255, 112, 110, 101, 67, 136, 73, 21, 255, 112, 110, 101, 67, 136, 102, 23, 255, 112, 111, 91, 67, 136, 62, 176, 9, 112, 120, 89, 67, 136, 73, 21, 255, 112, 120, 89, 67, 136, 102, 168, 255, 112, 120, 89, 66, 136, 59, 21, 255, 112, 120, 89, 66, 136, 115, 168, 255, 112, 110, 120, 66, 136, 59, 4, 255, 112, 110, 120, 66, 136, 115, 4, 255, 127, 17, 91, 67, 136, 62, 183, 9, 127, 69, 89, 66, 136, 59, 2, 255, 127, 69, 89, 66, 136, 115, 2, 255, 127, 13, 101, 67, 136, 73, 37, 255, 127, 13, 101, 67, 136, 102, 165, 255, 127, 13, 120, 66, 136, 59, 37, 255, 127, 13, 120, 66, 136, 115, 165, 255, 112, 120, 101, 67, 136, 62, 190, 9, 112, 120, 100, 66, 136, 59, 21, 255, 112, 120, 100, 66, 136, 115, 168, 255, 112, 120, 101, 67, 136, 73, 21, 255, 112, 120, 101, 67, 136, 102, 168, 255, 112, 120, 120, 66, 136, 59, 21, 255, 112, 120, 120, 66, 136, 115, 21, 255, 127, 13, 90, 67, 136, 62, 197, 9, 127, 13, 89, 67, 136, 73, 2, 255, 127, 13, 89, 67, 136, 102, 2, 255, 127, 13, 89, 66, 136, 59, 2, 255, 127, 13, 89, 66, 136, 115, 2, 255, 127, 13, 100, 66, 136, 59, 37, 255, 127, 13, 100, 66, 136, 115, 165, 255, 10, 23, 85, 67, 136, 77, 204, 9, 10, 23, 89, 67, 136, 76, 205, 9, 10, 92, 89, 67, 136, 73, 12, 255, 10, 110, 89, 67, 136, 73, 30, 255, 10, 69, 89, 67, 136, 73, 12, 255, 10, 92, 89, 66, 136, 115, 30, 255, 10, 110, 89, 66, 136, 115, 30, 255, 10, 13, 89, 67, 136, 73, 12, 255, 10, 23, 83, 67, 136, 116, 212, 9, 10, 92, 83, 67, 136, 121, 30, 255, 10, 69, 89, 66, 136, 115, 12, 255, 10, 110, 83, 67, 136, 121, 30, 255, 10, 69, 83, 67, 136, 121, 12, 255, 10, 13, 89, 66, 136, 115, 140, 255, 10, 13, 83, 67, 136, 121, 140, 255, 10, 23, 90, 67, 136, 103, 219, 9, 10, 92, 89, 67, 136, 102, 30, 255, 10, 110, 89, 67, 136, 102, 30, 255, 10, 69, 89, 67, 136, 102, 12, 255, 10, 69, 100, 66, 136, 115, 12, 255, 10, 13, 89, 67, 136, 102, 140, 255, 10, 13, 100, 66, 136, 115, 140, 255, 10, 23, 101, 67, 136, 75, 226, 9, 10, 92, 101, 67, 136, 73, 12, 255, 10, 110, 101, 67, 136, 73, 30, 255, 10, 69, 101, 67, 136, 73, 12, 255, 10, 69, 101, 67, 136, 102, 12, 255, 10, 13, 101, 67, 136, 73, 12, 255, 10, 13, 101, 67, 136, 102, 140, 255, 10, 23, 101, 67, 136, 103, 233, 9, 10, 92, 101, 67, 136, 102, 30, 255, 10, 110, 101, 67, 136, 102, 30, 255, 10, 92, 120, 66, 136, 115, 12, 255, 10, 110, 120, 66, 136, 115, 30, 255, 10, 69, 120, 66, 136, 115, 12, 255, 10, 13, 120, 66, 136, 115, 140, 255, 10, 23, 101, 66, 136, 116, 240, 9, 10, 92, 100, 66, 136, 115, 30, 255, 10, 110, 100, 66, 136, 115, 30, 255, 10, 92, 101, 66, 136, 121, 12, 255, 10, 110, 101, 66, 136, 121, 30, 255, 10, 69, 101, 66, 136, 121, 12, 255, 10, 13, 101, 66, 136, 121, 140, 255, 127, 72, 91, 67, 136, 62, 247, 9, 127, 92, 90, 67, 136, 62, 248, 9, 127, 92, 89, 67, 136, 73, 2, 255, 127, 92, 89, 67, 136, 102, 2, 255, 127, 92, 89, 66, 136, 59, 2, 255, 127, 92, 89, 66, 136, 115, 2, 255, 127, 92, 100, 66, 136, 59, 37, 255, 127, 92, 100, 66, 136, 115, 37, 255, 127, 93, 91, 67, 136, 62, 255, 9, 127, 92, 101, 67, 136, 73, 37, 255, 127, 92, 101, 67, 136, 102, 37, 255, 127, 110, 89, 66, 136, 59, 2, 255, 127, 110, 89, 66, 136, 115, 2, 255, 127, 92, 120, 66, 136, 59, 37, 255, 127, 92, 120, 66, 136, 115, 37, 255, 127, 110, 91, 67, 136, 62, 6, 10, 127, 110, 89, 67, 136, 73, 2, 255, 127, 110, 89, 67, 136, 102, 2, 255, 127, 110, 100, 66, 136, 59, 38, 255, 127, 110, 100, 66, 136, 115, 38, 255, 127, 110, 101, 67, 136, 73, 38, 255, 127, 110, 101, 67, 136, 102, 38, 255, 127, 69, 101, 67, 136, 62, 13, 10, 127, 69, 100, 66, 136, 59, 37, 255, 127, 69, 100, 66, 136, 115, 165, 255, 127, 69, 101, 67, 136, 73, 37, 255, 127, 69, 101, 67, 136, 102, 165, 255, 127, 69, 120, 66, 136, 59, 37, 255, 127, 69, 120, 66, 136, 115, 165, 255, 127, 111, 91, 67, 136, 62, 20, 10, 127, 120, 89, 67, 136, 73, 2, 255, 127, 120, 89, 67, 136, 102, 2, 255, 127, 120, 89, 66, 136, 59, 2, 255, 127, 120, 89, 66, 136, 115, 2, 255, 127, 110, 120, 66, 136, 59, 38, 255, 127, 110, 120, 66, 136, 115, 38, 255, 127, 120, 101, 67, 136, 62, 27, 10, 127, 120, 100, 66, 136, 59, 38, 255, 127, 120, 100, 66, 136, 115, 38, 255, 127, 120, 101, 67, 136, 73, 38, 255, 127, 120, 101, 67, 136, 102, 38, 255, 127, 120, 120, 66, 136, 59, 38, 255, 127, 120, 120, 66, 136, 115, 38, 255, 28, 28, 85, 67, 136, 14, 34, 10, 56, 28, 85, 67, 136, 32, 35, 10, 86, 69, 91, 66, 136, 32, 36, 10, 86, 69, 89, 66, 136, 59, 1, 255, 86, 69, 100, 66, 136, 59, 1, 255, 86, 69, 120, 66, 136, 59, 177, 255, 86, 69, 101, 66, 136, 46, 177, 255, 86, 69, 101, 66, 136, 39, 177, 255, 86, 69, 101, 66, 136, 29, 177, 255, 86, 17, 85, 67, 136, 32, 43, 10, 86, 69, 83, 67, 136, 46, 1, 255, 86, 69, 83, 67, 136, 39, 1, 255, 86, 69, 83, 67, 136, 29, 1, 255, 86, 13, 120, 66, 136, 59, 177, 255, 86, 13, 101, 66, 136, 46, 177, 255, 86, 13, 101, 66, 136, 39, 177, 255, 86, 13, 85, 67, 136, 32, 50, 10, 86, 13, 89, 66, 136, 59, 132, 255, 86, 13, 83, 67, 136, 46, 132, 255, 86, 13, 100, 66, 136, 59, 132, 255, 86, 13, 83, 67, 136, 39, 132, 255, 86, 13, 83, 67, 136, 29, 132, 255, 86, 13, 101, 66, 136, 29, 177, 255, 55, 110, 85, 67, 136, 32, 57, 10, 55, 110, 89, 66, 136, 59, 5, 255, 55, 110, 83, 67, 136, 46, 5, 255, 55, 110, 100, 66, 136, 59, 5, 255, 55, 110, 83, 67, 136, 39, 5, 255, 55, 110, 83, 67, 136, 29, 5, 255, 55, 110, 101, 66, 136, 29, 5, 255, 55, 111, 85, 67, 136, 32, 64, 10, 55, 120, 83, 67, 136, 46, 160, 255, 55, 110, 120, 66, 136, 59, 5, 255, 55, 110, 101, 66, 136, 46, 5, 255, 55, 120, 83, 67, 136, 39, 160, 255, 55, 110, 101, 66, 136, 39, 5, 255, 55, 120, 83, 67, 136, 29, 160, 255, 55, 120, 91, 66, 136, 32, 71, 10, 55, 120, 89, 66, 136, 59, 160, 255, 55, 120, 100, 66, 136, 59, 160, 255, 55, 120, 120, 66, 136, 59, 160, 255, 55, 120, 101, 66, 136, 46, 160, 255, 55, 120, 101, 66, 136, 39, 160, 255, 55, 120, 101, 66, 136, 29, 160, 255, 87, 28, 85, 67, 136, 32, 78, 10, 86, 92, 85, 67, 136, 32, 79, 10, 86, 92, 89, 66, 136, 59, 4, 255, 86, 92, 83, 67, 136, 46, 4, 255, 86, 92, 100, 66, 136, 59, 4, 255, 86, 92, 83, 67, 136, 39, 4, 255, 86, 92, 101, 66, 136, 39, 177, 255, 86, 92, 101, 66, 136, 29, 177, 255, 86, 93, 85, 67, 136, 32, 86, 10, 86, 110, 89, 66, 136, 59, 27, 255, 86, 110, 83, 67, 136, 46, 27, 255, 86, 110, 83, 67, 136, 39, 27, 255, 86, 92, 120, 66, 136, 59, 177, 255, 86, 110, 83, 67, 136, 29, 27, 255, 86, 92, 101, 66, 136, 46, 177, 255, 87, 70, 85, 67, 136, 31, 93, 10, 86, 92, 83, 67, 136, 29, 4, 255, 112, 69, 83, 67, 136, 46, 35, 255, 112, 69, 83, 67, 136, 39, 35, 255, 112, 69, 83, 67, 136, 29, 35, 255, 112, 69, 101, 66, 136, 39, 36, 255, 112, 69, 101, 66, 136, 29, 36, 255, 86, 111, 85, 67, 136, 32, 100, 10, 86, 110, 100, 66, 136, 59, 27, 255, 86, 110, 120, 66, 136, 59, 177, 255, 86, 110, 101, 66, 136, 46, 177, 255, 86, 110, 101, 66, 136, 39, 177, 255, 86, 120, 83, 67, 136, 29, 29, 255, 86, 110, 101, 66, 136, 29, 177, 255, 86, 120, 85, 67, 136, 32, 107, 10, 86, 120, 89, 66, 136, 59, 29, 255, 86, 120, 83, 67, 136, 46, 29, 255, 86, 120, 83, 67, 136, 39, 29, 255, 86, 120, 101, 66, 136, 46, 29, 255, 86, 120, 101, 66, 136, 39, 29, 255, 86, 120, 101, 66, 136, 29, 29, 255, 112, 13, 85, 67, 136, 31, 114, 10, 112, 13, 83, 67, 136, 46, 35, 255, 112, 13, 83, 67, 136, 39, 35, 255, 112, 13, 83, 67, 136, 29, 35, 255, 112, 13, 101, 66, 136, 46, 36, 255, 112, 13, 101, 66, 136, 39, 36, 255, 112, 13, 101, 66, 136, 29, 36, 255, 16, 28, 85, 67, 136, 32, 121, 10, 55, 92, 85, 67, 136, 32, 122, 10, 55, 92, 89, 66, 136, 59, 4, 255, 55, 92, 83, 67, 136, 46, 4, 255, 55, 92, 100, 66, 136, 59, 4, 255, 55, 92, 83, 67, 136, 39, 4, 255, 55, 92, 83, 67, 136, 29, 4, 255, 55, 92, 101, 66, 136, 29, 4, 255, 55, 69, 91, 66, 136, 32, 129, 10, 55, 69, 89, 66, 136, 59, 1, 255, 55, 69, 100, 66, 136, 59, 1, 255, 55, 69, 120, 66, 136, 59, 177, 255, 55, 69, 101, 66, 136, 46, 177, 255, 55, 69, 101, 66, 136, 39, 177, 255, 55, 69, 101, 66, 136, 29, 177, 255, 16, 94, 85, 67, 136, 32, 136, 10, 55, 92, 120, 66, 136, 59, 4, 255, 55, 92, 101, 66, 136, 46, 4, 255, 55, 92, 101, 66, 136, 39, 4, 255, 10, 120, 83, 67, 136, 46, 5, 255, 10, 120, 83, 67, 136, 39, 5, 255, 10, 120, 83, 67, 136, 29, 5, 255, 55, 17, 85, 67, 136, 32, 143, 10, 55, 69, 83, 67, 136, 46, 1, 255, 55, 69, 83, 67, 136, 39, 1, 255, 55, 69, 83, 67, 136, 29, 1, 255, 55, 13, 120, 66, 136, 59, 177, 255, 55, 13, 101, 66, 136, 46, 177, 255, 55, 13, 101, 66, 136, 39, 177, 255, 10, 120, 91, 66, 136, 32, 150, 10, 10, 120, 89, 66, 136, 59, 5, 255, 10, 120, 100, 66, 136, 59, 5, 255, 10, 120, 120, 66, 136, 59, 30, 255, 10, 120, 101, 66, 136, 46, 30, 255, 10, 120, 101, 66, 136, 39, 30, 255, 10, 120, 101, 66, 136, 29, 30, 255, 55, 13, 85, 67, 136, 32, 157, 10, 55, 13, 89, 66, 136, 59, 1, 255, 55, 13, 83, 67, 136, 46, 1, 255, 55, 13, 100, 66, 136, 59, 1, 255, 55, 13, 83, 67, 136, 39, 1, 255, 55, 13, 83, 67, 136, 29, 1, 255, 55, 13, 101, 66, 136, 29, 177, 255, 114, 28, 85, 67, 136, 11, 164, 10, 112, 92, 85, 67, 136, 11, 165, 10, 112, 92, 83, 67, 136, 46, 4, 255, 112, 92, 101, 66, 136, 46, 4, 255, 112, 92, 100, 66, 136, 6, 4, 255, 112, 92, 101, 66, 136, 39, 4, 255, 112, 92, 101, 66, 136, 29, 4, 255, 112, 92, 120, 66, 136, 6, 4, 255, 112, 110, 85, 67, 136, 11, 172, 10, 112, 110, 83, 67, 136, 46, 21, 255, 112, 110, 83, 67, 136, 39, 21, 255, 112, 110, 83, 67, 136, 29, 21, 255, 112, 110, 89, 66, 136, 6, 21, 255, 112, 110, 100, 66, 136, 6, 21, 255, 112, 110, 101, 66, 136, 29, 4, 255, 114, 20, 85, 67, 136, 11, 179, 10, 112, 92, 83, 67, 136, 39, 4, 255, 112, 92, 83, 67, 136, 29, 4, 255, 112, 69, 101, 66, 136, 46, 36, 255, 127, 13, 101, 66, 136, 46, 37, 255, 127, 13, 101, 66, 136, 39, 37, 255, 127, 13, 120, 66, 136, 6, 37, 255, 112, 111, 85, 67, 136, 11, 186, 10, 112, 120, 83, 67, 136, 46, 21, 255, 112, 110, 101, 66, 136, 46, 4, 255, 112, 120, 83, 67, 136, 39, 21, 255, 112, 110, 101, 66, 136, 39, 4, 255, 112, 120, 83, 67, 136, 29, 21, 255, 112, 110, 120, 66, 136, 6, 4, 255, 112, 120, 91, 66, 136, 11, 193, 10, 112, 120, 101, 66, 136, 46, 21, 255, 112, 120, 89, 66, 136, 6, 21, 255, 112, 120, 100, 66, 136, 6, 21, 255, 112, 120, 101, 66, 136, 39, 21, 255, 112, 120, 101, 66, 136, 29, 21, 255, 112, 120, 120, 66, 136, 6, 21, 255, 127, 13, 85, 67, 136, 11, 200, 10, 127, 13, 83, 67, 136, 46, 2, 255, 127, 13, 83, 67, 136, 39, 2, 255, 127, 13, 83, 67, 136, 29, 2, 255, 127, 13, 89, 66, 136, 6, 2, 255, 127, 13, 100, 66, 136, 6, 37, 255, 127, 13, 101, 66, 136, 29, 37, 255, 10, 23, 85, 67, 136, 32, 207, 10, 10, 23, 83, 67, 136, 40, 208, 10, 10, 92, 83, 67, 136, 46, 12, 255, 10, 92, 83, 67, 136, 39, 12, 255, 10, 110, 83, 67, 136, 46, 30, 255, 10, 69, 83, 67, 136, 46, 12, 255, 10, 110, 83, 67, 136, 39, 30, 255, 10, 13, 83, 67, 136, 46, 12, 255, 10, 23, 83, 67, 136, 30, 215, 10, 10, 92, 83, 67, 136, 29, 12, 255, 10, 69, 83, 67, 136, 39, 12, 255, 10, 110, 83, 67, 136, 29, 30, 255, 10, 69, 83, 67, 136, 29, 12, 255, 10, 13, 83, 67, 136, 39, 12, 255, 10, 13, 83, 67, 136, 29, 12, 255, 10, 93, 91, 66, 136, 59, 222, 10, 10, 92, 89, 66, 136, 59, 12, 255, 10, 92, 100, 66, 136, 59, 12, 255, 10, 110, 89, 66, 136, 59, 30, 255, 10, 110, 100, 66, 136, 59, 30, 255, 10, 92, 120, 66, 136, 59, 12, 255, 10, 110, 120, 66, 136, 59, 30, 255, 10, 17, 91, 66, 136, 59, 229, 10, 10, 69, 89, 66, 136, 59, 12, 255, 10, 69, 100, 66, 136, 59, 12, 255, 10, 13, 89, 66, 136, 59, 12, 255, 10, 13, 100, 66, 136, 59, 12, 255, 10, 69, 120, 66, 136, 59, 12, 255, 10, 13, 120, 66, 136, 59, 12, 255, 10, 23, 101, 66, 136, 40, 236, 10, 10, 92, 101, 66, 136, 46, 12, 255, 10, 92, 101, 66, 136, 39, 12, 255, 10, 110, 101, 66, 136, 46, 30, 255, 10, 69, 101, 66, 136, 46, 12, 255, 10, 110, 101, 66, 136, 39, 30, 255, 10, 13, 101, 66, 136, 46, 12, 255, 10, 23, 101, 66, 136, 30, 243, 10, 10, 92, 101, 66, 136, 29, 12, 255, 10, 69, 101, 66, 136, 39, 12, 255, 10, 110, 101, 66, 136, 29, 30, 255, 10, 69, 101, 66, 136, 29, 12, 255, 10, 13, 101, 66, 136, 39, 12, 255, 10, 13, 101, 66, 136, 29, 12, 255, 127, 72, 85, 67, 136, 11, 250, 10, 127, 72, 83, 67, 136, 40, 251, 10, 127, 92, 83, 67, 136, 46, 2, 255, 127, 110, 83, 67, 136, 46, 2, 255, 127, 69, 83, 67, 136, 46, 2, 255, 127, 110, 83, 67, 136, 39, 2, 255, 127, 120, 83, 67, 136, 46, 2, 255, 127, 120, 83, 67, 136, 39, 2, 255, 127, 72, 83, 67, 136, 30, 2, 11, 127, 92, 83, 67, 136, 39, 2, 255, 127, 92, 83, 67, 136, 29, 2, 255, 127, 69, 83, 67, 136, 39, 2, 255, 127, 110, 83, 67, 136, 29, 2, 255, 127, 69, 83, 67, 136, 29, 2, 255, 127, 120, 83, 67, 136, 29, 2, 255, 127, 72, 101, 66, 136, 40, 9, 11, 127, 92, 101, 66, 136, 46, 37, 255, 127, 110, 101, 66, 136, 46, 38, 255, 127, 69, 101, 66, 136, 46, 37, 255, 127, 110, 101, 66, 136, 39, 38, 255, 127, 120, 101, 66, 136, 46, 38, 255, 127, 120, 101, 66, 136, 39, 38, 255, 127, 72, 101, 66, 136, 30, 16, 11, 127, 92, 101, 66, 136, 39, 37, 255, 127, 92, 101, 66, 136, 29, 37, 255, 127, 69, 101, 66, 136, 39, 37, 255, 127, 110, 101, 66, 136, 29, 38, 255, 127, 69, 101, 66, 136, 29, 37, 255, 127, 120, 101, 66, 136, 29, 38, 255, 127, 70, 91, 66, 136, 6, 23, 11, 127, 92, 89, 66, 136, 6, 2, 255, 127, 92, 100, 66, 136, 6, 37, 255, 127, 69, 89, 66, 136, 6, 2, 255, 127, 69, 100, 66, 136, 6, 37, 255, 127, 92, 120, 66, 136, 6, 37, 255, 127, 69, 120, 66, 136, 6, 37, 255, 127, 111, 91, 66, 136, 6, 30, 11, 127, 110, 89, 66, 136, 6, 2, 255, 127, 110, 100, 66, 136, 6, 38, 255, 127, 120, 89, 66, 136, 6, 2, 255, 127, 120, 100, 66, 136, 6, 38, 255, 127, 110, 120, 66, 136, 6, 38, 255, 127, 120, 120, 66, 136, 6, 38, 255, 28, 28, 85, 67, 136, 124, 37, 11, 56, 28, 85, 67, 136, 124, 38, 11, 86, 92, 85, 67, 136, 124, 39, 11, 86, 92, 83, 67, 136, 121, 4, 255, 86, 92, 83, 67, 136, 128, 4, 255, 86, 92, 83, 67, 136, 132, 4, 255, 86, 92, 101, 66, 136, 121, 4, 255, 86, 92, 89, 66, 136, 135, 4, 255, 86, 92, 100, 66, 136, 135, 4, 255, 86, 69, 91, 66, 136, 124, 46, 11, 86, 69, 101, 66, 136, 121, 185, 255, 86, 69, 89, 66, 136, 135, 1, 255, 86, 69, 100, 66, 136, 135, 1, 255, 86, 69, 101, 66, 136, 128, 185, 255, 86, 69, 101, 66, 136, 132, 185, 255, 86, 69, 120, 66, 136, 135, 185, 255, 56, 94, 85, 67, 136, 124, 53, 11, 86, 92, 101, 66, 136, 128, 4, 255, 55, 120, 83, 67, 136, 121, 32, 255, 86, 92, 101, 66, 136, 132, 4, 255, 55, 120, 83, 67, 136, 128, 32, 255, 86, 92, 120, 66, 136, 135, 4, 255, 55, 120, 83, 67, 136, 132, 32, 255, 86, 17, 85, 67, 136, 124, 60, 11, 86, 69, 83, 67, 136, 121, 1, 255, 86, 69, 83, 67, 136, 128, 1, 255, 86, 69, 83, 67, 136, 132, 1, 255, 86, 13, 101, 66, 136, 128, 185, 255, 86, 13, 101, 66, 136, 132, 185, 255, 86, 13, 120, 66, 136, 135, 185, 255, 55, 120, 91, 66, 136, 124, 67, 11, 55, 120, 101, 66, 136, 121, 32, 255, 55, 120, 89, 66, 136, 135, 32, 255, 55, 120, 100, 66, 136, 135, 32, 255, 55, 120, 101, 66, 136, 128, 32, 255, 55, 120, 101, 66, 136, 132, 32, 255, 55, 120, 120, 66, 136, 135, 32, 255, 86, 13, 85, 67, 136, 124, 74, 11, 86, 13, 83, 67, 136, 121, 129, 255, 86, 13, 83, 67, 136, 128, 129, 255, 86, 13, 83, 67, 136, 132, 129, 255, 86, 13, 101, 66, 136, 121, 185, 255, 86, 13, 89, 66, 136, 135, 129, 255, 86, 13, 100, 66, 136, 135, 129, 255, 87, 28, 85, 67, 136, 124, 81, 11, 86, 110, 85, 67, 136, 124, 82, 11, 86, 110, 83, 67, 136, 121, 155, 255, 86, 110, 83, 67, 136, 128, 155, 255, 86, 110, 83, 67, 136, 132, 155, 255, 86, 110, 101, 66, 136, 121, 27, 255, 86, 110, 89, 66, 136, 135, 155, 255, 86, 110, 100, 66, 136, 135, 155, 255, 86, 111, 85, 67, 136, 124, 89, 11, 86, 120, 83, 67, 136, 121, 29, 255, 86, 120, 83, 67, 136, 128, 29, 255, 86, 110, 101, 66, 136, 128, 27, 255, 86, 120, 83, 67, 136, 132, 29, 255, 86, 110, 101, 66, 136, 132, 27, 255, 86, 110, 120, 66, 136, 135, 27, 255, 86, 120, 91, 66, 136, 124, 96, 11, 86, 120, 101, 66, 136, 121, 29, 255, 86, 120, 89, 66, 136, 135, 29, 255, 86, 120, 100, 66, 136, 135, 29, 255, 86, 120, 101, 66, 136, 128, 29, 255, 86, 120, 101, 66, 136, 132, 29, 255, 86, 120, 120, 66, 136, 135, 29, 255, 112, 69, 91, 66, 136, 124, 103, 11, 112, 69, 101, 66, 136, 121, 36, 255, 112, 69, 89, 66, 136, 135, 35, 255, 112, 69, 100, 66, 136, 135, 35, 255, 112, 69, 101, 66, 136, 128, 36, 255, 112, 69, 101, 66, 136, 132, 36, 255, 112, 69, 120, 66, 136, 135, 36, 255, 112, 17, 85, 67, 136, 124, 110, 11, 112, 69, 83, 67, 136, 121, 35, 255, 112, 69, 83, 67, 136, 128, 35, 255, 112, 69, 83, 67, 136, 132, 35, 255, 112, 13, 101, 66, 136, 128, 36, 255, 112, 13, 101, 66, 136, 132, 36, 255, 112, 13, 120, 66, 136, 135, 36, 255, 112, 13, 85, 67, 136, 124, 117, 11, 112, 13, 83, 67, 136, 121, 35, 255, 112, 13, 83, 67, 136, 128, 35, 255, 112, 13, 83, 67, 136, 132, 35, 255, 112, 13, 101, 66, 136, 121, 36, 255, 112, 13, 89, 66, 136, 135, 35, 255, 112, 13, 100, 66, 136, 135, 35, 255, 55, 23, 85, 67, 136, 124, 124, 11, 55, 23, 83, 67, 136, 122, 125, 11, 55, 92, 83, 67, 136, 121, 4, 255, 55, 110, 83, 67, 136, 121, 5, 255, 55, 69, 83, 67, 136, 121, 1, 255, 55, 69, 83, 67, 136, 128, 1, 255, 55, 13, 83, 67, 136, 121, 1, 255, 55, 13, 83, 67, 136, 128, 1, 255, 55, 23, 83, 67, 136, 129, 132, 11, 55, 92, 83, 67, 136, 128, 4, 255, 55, 92, 83, 67, 136, 132, 4, 255, 55, 110, 83, 67, 136, 128, 5, 255, 55, 110, 83, 67, 136, 132, 5, 255, 55, 69, 83, 67, 136, 132, 1, 255, 55, 13, 83, 67, 136, 132, 1, 255, 55, 23, 101, 66, 136, 122, 139, 11, 55, 92, 101, 66, 136, 121, 177, 255, 55, 110, 101, 66, 136, 121, 177, 255, 55, 69, 101, 66, 136, 121, 177, 255, 55, 69, 101, 66, 136, 128, 177, 255, 55, 13, 101, 66, 136, 121, 185, 255, 55, 13, 101, 66, 136, 128, 185, 255, 55, 23, 101, 66, 136, 129, 146, 11, 55, 92, 101, 66, 136, 128, 177, 255, 55, 92, 101, 66, 136, 132, 177, 255, 55, 110, 101, 66, 136, 128, 177, 255, 55, 110, 101, 66, 136, 132, 177, 255, 55, 69, 101, 66, 136, 132, 177, 255, 55, 13, 101, 66, 136, 132, 185, 255, 55, 93, 91, 66, 136, 135, 153, 11, 55, 92, 89, 66, 136, 135, 4, 255, 55, 92, 100, 66, 136, 135, 4, 255, 55, 110, 89, 66, 136, 135, 5, 255, 55, 110, 100, 66, 136, 135, 5, 255, 55, 92, 120, 66, 136, 135, 177, 255, 55, 110, 120, 66, 136, 135, 177, 255, 55, 17, 91, 66, 136, 135, 160, 11, 55, 69, 89, 66, 136, 135, 1, 255, 55, 69, 100, 66, 136, 135, 1, 255, 55, 13, 89, 66, 136, 135, 1, 255, 55, 13, 100, 66, 136, 135, 1, 255, 55, 69, 120, 66, 136, 135, 177, 255, 55, 13, 120, 66, 136, 135, 185, 255, 114, 28, 85, 67, 136, 124, 167, 11, 112, 92, 91, 66, 136, 124, 168, 11, 112, 92, 101, 66, 136, 121, 4, 255, 112, 92, 89, 66, 136, 135, 1, 255, 112, 92, 100, 66, 136, 135, 1, 255, 112, 92, 101, 66, 136, 128, 4, 255, 112, 92, 101, 66, 136, 132, 4, 255, 112, 92, 120, 66, 136, 135, 4, 255, 112, 110, 85, 67, 136, 124, 175, 11, 112, 110, 83, 67, 136, 121, 23, 255, 112, 110, 83, 67, 136, 128, 23, 255, 112, 110, 83, 67, 136, 132, 23, 255, 112, 110, 101, 66, 136, 121, 4, 255, 112, 110, 89, 66, 136, 135, 23, 255, 112, 110, 100, 66, 136, 135, 23, 255, 114, 20, 85, 67, 136, 124, 182, 11, 112, 92, 83, 67, 136, 121, 1, 255, 112, 92, 83, 67, 136, 128, 1, 255, 112, 92, 83, 67, 136, 132, 1, 255, 127, 13, 101, 66, 136, 128, 165, 255, 127, 13, 101, 66, 136, 132, 165, 255, 127, 13, 120, 66, 136, 135, 165, 255, 112, 111, 85, 67, 136, 124, 189, 11, 112, 120, 83, 67, 136, 121, 168, 255, 112, 120, 83, 67, 136, 128, 168, 255, 112, 110, 101, 66, 136, 128, 4, 255, 112, 120, 83, 67, 136, 132, 168, 255, 112, 110, 101, 66, 136, 132, 4, 255, 112, 110, 120, 66, 136, 135, 4, 255, 112, 120, 91, 66, 136, 124, 196, 11, 112, 120, 101, 66, 136, 121, 21, 255, 112, 120, 89, 66, 136, 135, 168, 255, 112, 120, 100, 66, 136, 135, 168, 255, 112, 120, 101, 66, 136, 128, 21, 255, 112, 120, 101, 66, 136, 132, 21, 255, 112, 120, 120, 66, 136, 135, 21, 255, 127, 13, 85, 67, 136, 124, 203, 11, 127, 13, 83, 67, 136, 121, 2, 255, 127, 13, 83, 67, 136, 128, 2, 255, 127, 13, 83, 67, 136, 132, 2, 255, 127, 13, 101, 66, 136, 121, 165, 255, 127, 13, 89, 66, 136, 135, 2, 255, 127, 13, 100, 66, 136, 135, 165, 255, 10, 28, 85, 67, 136, 124, 210, 11, 10, 93, 85, 67, 136, 130, 211, 11, 10, 110, 83, 67, 136, 128, 30, 255, 10, 110, 83, 67, 136, 132, 30, 255, 10, 92, 101, 66, 136, 128, 12, 255, 10, 110, 89, 66, 136, 135, 30, 255, 10, 92, 101, 66, 136, 132, 12, 255, 10, 92, 120, 66, 136, 135, 12, 255, 10, 70, 85, 67, 136, 130, 218, 11, 10, 92, 83, 67, 136, 128, 30, 255, 10, 92, 83, 67, 136, 132, 30, 255, 10, 92, 89, 66, 136, 135, 30, 255, 10, 92, 100, 66, 136, 135, 30, 255, 10, 69, 101, 66, 136, 132, 12, 255, 10, 69, 120, 66, 136, 135, 12, 255, 10, 17, 85, 67, 136, 130, 225, 11, 10, 69, 83, 67, 136, 128, 12, 255, 10, 69, 83, 67, 136, 132, 12, 255, 10, 69, 89, 66, 136, 135, 12, 255, 10, 69, 100, 66, 136, 135, 12, 255, 10, 69, 101, 66, 136, 128, 12, 255, 10, 13, 120, 66, 136, 135, 140, 255, 10, 111, 85, 67, 136, 130, 232, 11, 10, 120, 83, 67, 136, 128, 5, 255, 10, 110, 100, 66, 136, 135, 30, 255, 10, 110, 101, 66, 136, 128, 30, 255, 10, 120, 83, 67, 136, 132, 5, 255, 10, 110, 101, 66, 136, 132, 30, 255, 10, 110, 120, 66, 136, 135, 30, 255, 10, 120, 91, 66, 136, 124, 239, 11, 10, 120, 101, 66, 136, 121, 30, 255, 10, 120, 89, 66, 136, 135, 5, 255, 10, 120, 100, 66, 136, 135, 5, 255, 10, 120, 101, 66, 136, 128, 30, 255, 10, 120, 101, 66, 136, 132, 30, 255, 10, 120, 120, 66, 136, 135, 30, 255, 10, 13, 85, 67, 136, 130, 246, 11, 10, 13, 83, 67, 136, 128, 140, 255, 10, 13, 83, 67, 136, 132, 140, 255, 10, 13, 89, 66, 136, 135, 140, 255, 10, 13, 100, 66, 136, 135, 140, 255, 10, 13, 101, 66, 136, 128, 140, 255, 10, 13, 101, 66, 136, 132, 140, 255, 127, 72, 85, 67, 136, 124, 253, 11, 127, 72, 83, 67, 136, 122, 254, 11, 127, 92, 83, 67, 136, 121, 2, 255, 127, 92, 83, 67, 136, 128, 2, 255, 127, 110, 83, 67, 136, 121, 2, 255, 127, 69, 83, 67, 136, 121, 2, 255, 127, 69, 83, 67, 136, 128, 2, 255, 127, 120, 83, 67, 136, 121, 2, 255, 127, 72, 83, 67, 136, 129, 5, 12, 127, 92, 83, 67, 136, 132, 2, 255, 127, 110, 83, 67, 136, 128, 2, 255, 127, 110, 83, 67, 136, 132, 2, 255, 127, 69, 83, 67, 136, 132, 2, 255, 127, 120, 83, 67, 136, 128, 2, 255, 127, 120, 83, 67, 136, 132, 2, 255, 127, 72, 101, 66, 136, 122, 12, 12, 127, 92, 101, 66, 136, 121, 37, 255, 127, 92, 101, 66, 136, 128, 37, 255, 127, 110, 101, 66, 136, 121, 38, 255, 127, 69, 101, 66, 136, 121, 165, 255, 127, 69, 101, 66, 136, 128, 165, 255, 127, 120, 101, 66, 136, 121, 38, 255, 127, 72, 101, 66, 136, 129, 19, 12, 127, 92, 101, 66, 136, 132, 37, 255, 127, 110, 101, 66, 136, 128, 38, 255, 127, 110, 101, 66, 136, 132, 38, 255, 127, 69, 101, 66, 136, 132, 165, 255, 127, 120, 101, 66, 136, 128, 38, 255, 127, 120, 101, 66, 136, 132, 38, 255, 127, 70, 91, 66, 136, 135, 26, 12, 127, 92, 89, 66, 136, 135, 2, 255, 127, 92, 100, 66, 136, 135, 37, 255, 127, 69, 89, 66, 136, 135, 2, 255, 127, 69, 100, 66, 136, 135, 165, 255, 127, 92, 120, 66, 136, 135, 37, 255, 127, 69, 120, 66, 136, 135, 165, 255, 127, 111, 91, 66, 136, 135, 33, 12, 127, 110, 89, 66, 136, 135, 2, 255, 127, 110, 100, 66, 136, 135, 38, 255, 127, 120, 89, 66, 136, 135, 2, 255, 127, 120, 100, 66, 136, 135, 38, 255, 127, 110, 120, 66, 136, 135, 38, 255, 127, 120, 120, 66, 136, 135, 38, 255, 28, 28, 85, 105, 98, 28, 40, 12, 28, 28, 85, 125, 97, 50, 41, 12, 56, 28, 85, 125, 97, 61, 42, 12, 86, 69, 91, 125, 97, 61, 43, 12, 86, 69, 89, 125, 97, 73, 1, 255, 86, 69, 89, 125, 97, 102, 163, 255, 86, 69, 89, 125, 97, 59, 1, 255, 86, 69, 101, 125, 97, 73, 1, 255, 86, 69, 101, 125, 97, 102, 1, 255, 86, 69, 101, 125, 97, 59, 3, 255, 86, 17, 85, 125, 97, 61, 50, 12, 86, 69, 82, 125, 97, 73, 16, 255, 86, 69, 82, 125, 97, 102, 163, 255, 86, 69, 82, 125, 97, 59, 16, 255, 86, 13, 101, 125, 97, 73, 132, 255, 86, 13, 101, 125, 97, 102, 129, 255, 86, 13, 101, 125, 97, 59, 3, 255, 86, 13, 83, 125, 97, 61, 57, 12, 86, 13, 89, 125, 97, 73, 132, 255, 86, 13, 89, 125, 97, 102, 163, 255, 86, 13, 82, 125, 97, 73, 16, 255, 86, 13, 82, 125, 97, 102, 163, 255, 86, 13, 89, 125, 97, 59, 132, 255, 86, 13, 82, 125, 97, 59, 16, 255, 55, 110, 83, 125, 97, 61, 64, 12, 55, 110, 89, 125, 97, 73, 5, 255, 55, 110, 89, 125, 97, 102, 5, 255, 55, 110, 82, 125, 97, 73, 16, 255, 55, 110, 82, 125, 97, 102, 5, 255, 55, 110, 89, 125, 97, 59, 5, 255, 55, 110, 82, 125, 97, 59, 16, 255, 55, 111, 85, 125, 97, 61, 71, 12, 55, 110, 101, 125, 97, 73, 5, 255, 55, 110, 101, 125, 97, 102, 5, 255, 55, 120, 82, 125, 97, 73, 16, 255, 55, 120, 82, 125, 97, 102, 32, 255, 55, 110, 101, 125, 97, 59, 34, 255, 55, 120, 82, 125, 97, 59, 16, 255, 55, 120, 91, 125, 97, 61, 78, 12, 55, 120, 89, 125, 97, 73, 160, 255, 55, 120, 89, 125, 97, 102, 32, 255, 55, 120, 89, 125, 97, 59, 160, 255, 55, 120, 101, 125, 97, 73, 160, 255, 55, 120, 101, 125, 97, 102, 32, 255, 55, 120, 101, 125, 97, 59, 34, 255, 87, 28, 85, 125, 97, 61, 85, 12, 86, 92, 91, 125, 97, 61, 86, 12, 86, 92, 89, 125, 97, 73, 4, 255, 86, 92, 89, 125, 97, 102, 163, 255, 86, 92, 89, 125, 97, 59, 4, 255, 86, 92, 101, 125, 97, 73, 4, 255, 86, 92, 101, 125, 97, 102, 4, 255, 86, 92, 101, 125, 97, 59, 3, 255, 86, 110, 83, 125, 97, 61, 93, 12, 86, 110, 89, 125, 97, 73, 27, 255, 86, 110, 89, 125, 97, 102, 163, 255, 86, 110, 82, 125, 97, 73, 16, 255, 86, 110, 82, 125, 97, 102, 163, 255, 86, 110, 89, 125, 97, 59, 27, 255, 86, 110, 82, 125, 97, 59, 16, 255, 87, 20, 85, 125, 97, 61, 100, 12, 86, 92, 82, 125, 97, 73, 16, 255, 86, 92, 82, 125, 97, 102, 163, 255, 86, 92, 82, 125, 97, 59, 16, 255, 112, 13, 101, 125, 97, 73, 35, 255, 112, 13, 101, 125, 97, 102, 35, 255, 112, 13, 101, 125, 97, 59, 35, 255, 86, 111, 85, 125, 97, 61, 107, 12, 86, 110, 101, 125, 97, 73, 27, 255, 86, 110, 101, 125, 97, 102, 155, 255, 86, 120, 82, 125, 97, 73, 16, 255, 86, 120, 82, 125, 97, 102, 29, 255, 86, 110, 101, 125, 97, 59, 34, 255, 86, 120, 82, 125, 97, 59, 16, 255, 86, 120, 91, 125, 97, 61, 114, 12, 86, 120, 89, 125, 97, 73, 29, 255, 86, 120, 89, 125, 97, 102, 29, 255, 86, 120, 89, 125, 97, 59, 29, 255, 86, 120, 101, 125, 97, 73, 29, 255, 86, 120, 101, 125, 97, 102, 29, 255, 86, 120, 101, 125, 97, 59, 34, 255, 112, 13, 83, 125, 97, 61, 121, 12, 112, 13, 89, 125, 97, 73, 35, 255, 112, 13, 89, 125, 97, 102, 163, 255, 112, 13, 82, 125, 97, 73, 16, 255, 112, 13, 82, 125, 97, 102, 163, 255, 112, 13, 89, 125, 97, 59, 35, 255, 112, 13, 82, 125, 97, 59, 16, 255, 16, 28, 85, 125, 97, 61, 128, 12, 55, 92, 83, 125, 97, 61, 129, 12, 55, 92, 89, 125, 97, 73, 4, 255, 55, 92, 89, 125, 97, 102, 4, 255, 55, 92, 82, 125, 97, 73, 16, 255, 55, 92, 82, 125, 97, 102, 4, 255, 55, 92, 89, 125, 97, 59, 4, 255, 55, 92, 82, 125, 97, 59, 16, 255, 55, 69, 91, 125, 97, 61, 136, 12, 55, 69, 89, 125, 97, 73, 1, 255, 55, 69, 89, 125, 97, 102, 1, 255, 55, 69, 89, 125, 97, 59, 1, 255, 55, 69, 101, 125, 97, 73, 1, 255, 55, 69, 101, 125, 97, 102, 1, 255, 55, 69, 101, 125, 97, 59, 131, 255, 16, 94, 85, 125, 97, 61, 143, 12, 55, 92, 101, 125, 97, 73, 4, 255, 55, 92, 101, 125, 97, 102, 4, 255, 55, 92, 101, 125, 97, 59, 3, 255, 10, 120, 82, 125, 97, 73, 26, 255, 10, 120, 82, 125, 97, 102, 5, 255, 10, 120, 82, 125, 97, 59, 26, 255, 55, 17, 85, 125, 97, 61, 150, 12, 55, 69, 82, 125, 97, 73, 16, 255, 55, 69, 82, 125, 97, 102, 1, 255, 55, 69, 82, 125, 97, 59, 16, 255, 55, 13, 101, 125, 97, 73, 1, 255, 55, 13, 101, 125, 97, 102, 1, 255, 55, 13, 101, 125, 97, 59, 131, 255, 10, 120, 91, 125, 97, 61, 157, 12, 10, 120, 89, 125, 97, 73, 5, 255, 10, 120, 89, 125, 97, 102, 5, 255, 10, 120, 89, 125, 97, 59, 5, 255, 10, 120, 101, 125, 97, 73, 5, 255, 10, 120, 101, 125, 97, 102, 5, 255, 10, 120, 101, 125, 97, 59, 34, 255, 55, 13, 83, 125, 97, 61, 164, 12, 55, 13, 89, 125, 97, 73, 1, 255, 55, 13, 89, 125, 97, 102, 1, 255, 55, 13, 82, 125, 97, 73, 16, 255, 55, 13, 82, 125, 97, 102, 1, 255, 55, 13, 89, 125, 97, 59, 1, 255, 55, 13, 82, 125, 97, 59, 16, 255, 114, 28, 85, 125, 97, 61, 171, 12, 112, 92, 83, 125, 97, 61, 172, 12, 112, 92, 89, 125, 97, 73, 4, 255, 112, 92, 89, 125, 97, 102, 163, 255, 112, 92, 82, 125, 97, 73, 16, 255, 112, 92, 82, 125, 97, 102, 163, 255, 112, 92, 89, 125, 97, 59, 4, 255, 112, 92, 82, 125, 97, 59, 16, 255, 112, 93, 85, 125, 97, 61, 179, 12, 112, 110, 82, 125, 97, 73, 16, 255, 112, 110, 82, 125, 97, 102, 163, 255, 112, 92, 101, 125, 97, 73, 4, 255, 112, 92, 101, 125, 97, 102, 1, 255, 112, 110, 82, 125, 97, 59, 16, 255, 112, 92, 101, 125, 97, 59, 4, 255, 112, 110, 91, 125, 97, 61, 186, 12, 112, 110, 89, 125, 97, 73, 21, 255, 112, 110, 89, 125, 97, 102, 163, 255, 112, 110, 89, 125, 97, 59, 21, 255, 112, 110, 101, 125, 97, 73, 21, 255, 112, 110, 101, 125, 97, 102, 23, 255, 112, 110, 101, 125, 97, 59, 21, 255, 112, 69, 91, 125, 97, 61, 193, 12, 112, 69, 89, 125, 97, 73, 35, 255, 112, 69, 89, 125, 97, 102, 163, 255, 112, 69, 89, 125, 97, 59, 35, 255, 112, 69, 101, 125, 97, 73, 35, 255, 112, 69, 101, 125, 97, 102, 35, 255, 112, 69, 101, 125, 97, 59, 35, 255, 114, 17, 83, 125, 97, 61, 200, 12, 112, 69, 82, 125, 97, 73, 16, 255, 112, 69, 82, 125, 97, 102, 163, 255, 112, 69, 82, 125, 97, 59, 16, 255, 127, 13, 82, 125, 97, 73, 2, 255, 127, 13, 89, 125, 97, 59, 2, 255, 127, 13, 82, 125, 97, 59, 2, 255, 112, 120, 85, 125, 97, 60, 207, 12, 112, 120, 89, 125, 97, 73, 21, 255, 112, 120, 82, 125, 97, 73, 16, 255, 112, 120, 89, 125, 97, 59, 21, 255, 112, 120, 82, 125, 97, 59, 16, 255, 112, 120, 101, 125, 97, 73, 21, 255, 112, 120, 101, 125, 97, 59, 21, 255, 10, 23, 85, 125, 97, 61, 214, 12, 10, 92, 83, 125, 97, 61, 215, 12, 10, 92, 89, 125, 97, 73, 12, 255, 10, 92, 89, 125, 97, 102, 30, 255, 10, 92, 82, 125, 97, 73, 26, 255, 10, 92, 82, 125, 97, 102, 30, 255, 10, 92, 89, 125, 97, 59, 12, 255, 10, 92, 82, 125, 97, 59, 26, 255, 10, 93, 85, 125, 97, 61, 222, 12, 10, 110, 82, 125, 97, 73, 26, 255, 10, 110, 82, 125, 97, 102, 30, 255, 10, 92, 101, 125, 97, 73, 12, 255, 10, 92, 101, 125, 97, 102, 30, 255, 10, 110, 82, 125, 97, 59, 26, 255, 10, 92, 101, 125, 97, 59, 3, 255, 10, 110, 91, 125, 97, 61, 229, 12, 10, 110, 89, 125, 97, 73, 30, 255, 10, 110, 89, 125, 97, 102, 30, 255, 10, 110, 89, 125, 97, 59, 30, 255, 10, 110, 101, 125, 97, 73, 30, 255, 10, 110, 101, 125, 97, 102, 30, 255, 10, 110, 101, 125, 97, 59, 34, 255, 10, 69, 91, 125, 97, 61, 236, 12, 10, 69, 89, 125, 97, 73, 12, 255, 10, 69, 89, 125, 97, 102, 12, 255, 10, 69, 89, 125, 97, 59, 12, 255, 10, 69, 101, 125, 97, 73, 12, 255, 10, 69, 101, 125, 97, 102, 12, 255, 10, 69, 101, 125, 97, 59, 131, 255, 10, 17, 85, 125, 97, 61, 243, 12, 10, 69, 82, 125, 97, 73, 26, 255, 10, 69, 82, 125, 97, 102, 12, 255, 10, 69, 82, 125, 97, 59, 26, 255, 10, 13, 101, 125, 97, 73, 12, 255, 10, 13, 101, 125, 97, 102, 140, 255, 10, 13, 101, 125, 97, 59, 131, 255, 10, 13, 83, 125, 97, 61, 250, 12, 10, 13, 89, 125, 97, 73, 12, 255, 10, 13, 89, 125, 97, 102, 140, 255, 10, 13, 82, 125, 97, 73, 26, 255, 10, 13, 82, 125, 97, 102, 140, 255, 10, 13, 89, 125, 97, 59, 12, 255, 10, 13, 82, 125, 97, 59, 26, 255, 127, 28, 85, 125, 97, 48, 1, 13, 127, 92, 85, 125, 97, 48, 2, 13, 127, 92, 89, 125, 97, 73, 2, 255, 127, 92, 82, 125, 97, 73, 2, 255, 127, 92, 89, 125, 97, 59, 2, 255, 127, 92, 82, 125, 97, 59, 2, 255, 127, 92, 83, 125, 97, 46, 2, 255, 127, 92, 101, 125, 97, 46, 2, 255, 127, 93, 85, 125, 97, 48, 9, 13, 127, 110, 82, 125, 97, 73, 2, 255, 127, 110, 89, 125, 97, 59, 2, 255, 127, 92, 101, 125, 97, 73, 2, 255, 127, 110, 82, 125, 97, 59, 2, 255, 127, 110, 83, 125, 97, 46, 2, 255, 127, 92, 101, 125, 97, 59, 2, 255, 127, 69, 85, 125, 97, 48, 16, 13, 127, 69, 89, 125, 97, 73, 2, 255, 127, 69, 89, 125, 97, 59, 2, 255, 127, 69, 83, 125, 97, 46, 2, 255, 127, 69, 101, 125, 97, 73, 2, 255, 127, 69, 101, 125, 97, 59, 2, 255, 127, 69, 101, 125, 97, 46, 2, 255, 127, 17, 85, 125, 97, 48, 23, 13, 127, 69, 82, 125, 97, 73, 2, 255, 127, 69, 82, 125, 97, 59, 2, 255, 127, 13, 89, 125, 97, 73, 2, 255, 127, 13, 101, 125, 97, 73, 2, 255, 127, 13, 101, 125, 97, 59, 2, 255, 127, 13, 101, 125, 97, 46, 2, 255, 127, 111, 85, 125, 97, 48, 30, 13, 127, 110, 89, 125, 97, 73, 2, 255, 127, 110, 101, 125, 97, 73, 2, 255, 127, 120, 82, 125, 97, 73, 2, 255, 127, 110, 101, 125, 97, 59, 2, 255, 127, 120, 82, 125, 97, 59, 2, 255, 127, 110, 101, 125, 97, 46, 2, 255, 127, 120, 85, 125, 97, 48, 37, 13, 127, 120, 89, 125, 97, 73, 2, 255, 127, 120, 89, 125, 97, 59, 2, 255, 127, 120, 83, 125, 97, 46, 2, 255, 127, 120, 101, 125, 97, 73, 2, 255, 127, 120, 101, 125, 97, 59, 2, 255, 127, 120, 101, 125, 97, 46, 2, 255, 28, 28, 85, 125, 97, 108, 44, 13, 56, 28, 85, 125, 97, 118, 45, 13, 86, 70, 85, 125, 97, 118, 46, 13, 86, 92, 82, 125, 97, 115, 163, 255, 86, 69, 89, 125, 97, 115, 163, 255, 86, 69, 101, 125, 97, 115, 3, 255, 86, 69, 83, 125, 97, 132, 163, 255, 86, 69, 101, 125, 97, 121, 3, 255, 86, 69, 101, 125, 97, 128, 3, 255, 86, 17, 85, 125, 97, 118, 53, 13, 86, 69, 82, 125, 97, 115, 163, 255, 86, 69, 83, 125, 97, 121, 163, 255, 86, 69, 83, 125, 97, 128, 163, 255, 86, 13, 101, 125, 97, 121, 3, 255, 86, 13, 101, 125, 97, 128, 3, 255, 86, 13, 101, 125, 97, 132, 3, 255, 86, 13, 85, 125, 97, 118, 60, 13, 86, 13, 89, 125, 97, 115, 163, 255, 86, 13, 82, 125, 97, 115, 163, 255, 86, 13, 83, 125, 97, 121, 163, 255, 86, 13, 83, 125, 97, 128, 163, 255, 86, 13, 101, 125, 97, 115, 3, 255, 86, 13, 83, 125, 97, 132, 163, 255, 55, 110, 85, 125, 97, 118, 67, 13, 55, 110, 89, 125, 97, 115, 5, 255, 55, 110, 82, 125, 97, 115, 5, 255, 55, 110, 83, 125, 97, 121, 5, 255, 55, 110, 83, 125, 97, 128, 34, 255, 55, 110, 101, 125, 97, 115, 34, 255, 55, 110, 83, 125, 97, 132, 5, 255, 55, 111, 85, 125, 97, 118, 74, 13, 55, 120, 82, 125, 97, 115, 32, 255, 55, 110, 101, 125, 97, 121, 34, 255, 55, 120, 83, 125, 97, 121, 32, 255, 55, 110, 101, 125, 97, 128, 34, 255, 55, 120, 83, 125, 97, 128, 34, 255, 55, 110, 101, 125, 97, 132, 34, 255, 55, 120, 85, 125, 97, 118, 81, 13, 55, 120, 89, 125, 97, 115, 32, 255, 55, 120, 101, 125, 97, 115, 34, 255, 55, 120, 83, 125, 97, 132, 32, 255, 55, 120, 101, 125, 97, 121, 34, 255, 55, 120, 101, 125, 97, 128, 34, 255, 55, 120, 101, 125, 97, 132, 34, 255, 87, 28, 85, 125, 97, 117, 88, 13, 86, 93, 85, 125, 97, 117, 89, 13, 86, 92, 89, 125, 97, 115, 163, 255, 86, 110, 82, 125, 97, 115, 163, 255, 86, 110, 83, 125, 97, 121, 163, 255, 86, 92, 101, 125, 97, 115, 3, 255, 86, 92, 101, 125, 97, 121, 3, 255, 86, 92, 101, 125, 97, 128, 3, 255, 87, 70, 85, 125, 97, 117, 96, 13, 86, 92, 83, 125, 97, 121, 163, 255, 86, 92, 83, 125, 97, 128, 163, 255, 112, 92, 82, 125, 97, 115, 163, 255, 112, 92, 83, 125, 97, 121, 163, 255, 112, 69, 101, 125, 97, 121, 35, 255, 112, 69, 101, 125, 97, 128, 35, 255, 86, 111, 85, 125, 97, 117, 103, 13, 86, 110, 89, 125, 97, 115, 163, 255, 86, 110, 83, 125, 97, 128, 163, 255, 86, 110, 101, 125, 97, 115, 34, 255, 86, 120, 82, 125, 97, 115, 29, 255, 86, 110, 101, 125, 97, 121, 34, 255, 86, 110, 101, 125, 97, 128, 34, 255, 112, 17, 85, 125, 97, 117, 110, 13, 112, 69, 89, 125, 97, 115, 163, 255, 112, 69, 82, 125, 97, 115, 163, 255, 112, 69, 83, 125, 97, 121, 163, 255, 112, 69, 83, 125, 97, 128, 163, 255, 112, 69, 101, 125, 97, 115, 35, 255, 112, 13, 101, 125, 97, 128, 35, 255, 86, 120, 85, 125, 97, 117, 117, 13, 86, 120, 89, 125, 97, 115, 29, 255, 86, 120, 83, 125, 97, 121, 29, 255, 86, 120, 83, 125, 97, 128, 34, 255, 86, 120, 101, 125, 97, 115, 34, 255, 86, 120, 101, 125, 97, 121, 34, 255, 86, 120, 101, 125, 97, 128, 34, 255, 112, 13, 85, 125, 97, 117, 124, 13, 112, 13, 89, 125, 97, 115, 163, 255, 112, 13, 82, 125, 97, 115, 163, 255, 112, 13, 83, 125, 97, 121, 163, 255, 112, 13, 83, 125, 97, 128, 163, 255, 112, 13, 101, 125, 97, 115, 35, 255, 112, 13, 101, 125, 97, 121, 35, 255, 16, 28, 85, 125, 97, 118, 131, 13, 55, 92, 85, 125, 97, 118, 132, 13, 55, 92, 89, 125, 97, 115, 4, 255, 55, 92, 82, 125, 97, 115, 4, 255, 55, 92, 83, 125, 97, 121, 4, 255, 55, 92, 83, 125, 97, 128, 3, 255, 55, 92, 101, 125, 97, 115, 3, 255, 55, 92, 83, 125, 97, 132, 4, 255, 55, 69, 85, 125, 97, 118, 139, 13, 55, 69, 89, 125, 97, 115, 1, 255, 55, 69, 101, 125, 97, 115, 131, 255, 55, 69, 83, 125, 97, 132, 1, 255, 55, 69, 101, 125, 97, 121, 131, 255, 55, 69, 101, 125, 97, 128, 131, 255, 55, 69, 101, 125, 97, 132, 131, 255, 16, 94, 85, 125, 97, 118, 146, 13, 55, 92, 101, 125, 97, 121, 3, 255, 55, 92, 101, 125, 97, 128, 3, 255, 55, 92, 101, 125, 97, 132, 3, 255, 10, 120, 82, 125, 97, 115, 5, 255, 10, 120, 83, 125, 97, 121, 5, 255, 10, 120, 83, 125, 97, 128, 34, 255, 55, 17, 85, 125, 97, 118, 153, 13, 55, 69, 82, 125, 97, 115, 1, 255, 55, 69, 83, 125, 97, 121, 1, 255, 55, 69, 83, 125, 97, 128, 131, 255, 55, 13, 101, 125, 97, 121, 131, 255, 55, 13, 101, 125, 97, 128, 131, 255, 55, 13, 101, 125, 97, 132, 131, 255, 10, 120, 85, 125, 97, 118, 160, 13, 10, 120, 89, 125, 97, 115, 5, 255, 10, 120, 101, 125, 97, 115, 34, 255, 10, 120, 83, 125, 97, 132, 5, 255, 10, 120, 101, 125, 97, 121, 34, 255, 10, 120, 101, 125, 97, 128, 34, 255, 10, 120, 101, 125, 97, 132, 34, 255, 55, 13, 85, 125, 97, 118, 167, 13, 55, 13, 89, 125, 97, 115, 1, 255, 55, 13, 82, 125, 97, 115, 1, 255, 55, 13, 83, 125, 97, 121, 1, 255, 55, 13, 83, 125, 97, 128, 131, 255, 55, 13, 101, 125, 97, 115, 131, 255, 55, 13, 83, 125, 97, 132, 1, 255, 114, 28, 85, 125, 97, 107, 174, 13, 112, 93, 85, 125, 97, 117, 175, 13, 112, 110, 89, 125, 97, 115, 163, 255, 112, 110, 82, 125, 97, 115, 163, 255, 112, 110, 83, 125, 97, 121, 163, 255, 112, 110, 83, 125, 97, 128, 163, 255, 112, 110, 101, 125, 97, 115, 23, 255, 112, 92, 101, 125, 97, 128, 1, 255, 114, 70, 85, 125, 97, 117, 182, 13, 112, 92, 89, 125, 97, 115, 163, 255, 112, 92, 83, 125, 97, 128, 163, 255, 112, 92, 101, 125, 97, 115, 1, 255, 112, 92, 101, 125, 97, 121, 1, 255, 127, 69, 83, 125, 97, 121, 163, 255, 127, 69, 83, 125, 97, 128, 163, 255, 112, 111, 85, 125, 97, 107, 189, 13, 112, 120, 82, 125, 97, 102, 168, 255, 112, 120, 82, 125, 97, 115, 168, 255, 112, 110, 101, 125, 97, 121, 23, 255, 112, 120, 83, 125, 97, 121, 168, 255, 112, 110, 101, 125, 97, 128, 23, 255, 112, 120, 83, 125, 97, 128, 168, 255, 127, 17, 85, 125, 97, 107, 196, 13, 127, 69, 82, 125, 97, 102, 163, 255, 127, 69, 82, 125, 97, 115, 163, 255, 127, 13, 101, 125, 97, 102, 2, 255, 127, 13, 101, 125, 97, 115, 2, 255, 127, 13, 101, 125, 97, 121, 2, 255, 127, 13, 101, 125, 97, 128, 2, 255, 112, 120, 91, 125, 97, 107, 203, 13, 112, 120, 89, 125, 97, 102, 168, 255, 112, 120, 89, 125, 97, 115, 168, 255, 112, 120, 101, 125, 97, 102, 168, 255, 112, 120, 101, 125, 97, 115, 168, 255, 112, 120, 101, 125, 97, 121, 168, 255, 112, 120, 101, 125, 97, 128, 168, 255, 127, 13, 83, 125, 97, 107, 210, 13, 127, 13, 89, 125, 97, 102, 163, 255, 127, 13, 82, 125, 97, 102, 163, 255, 127, 13, 89, 125, 97, 115, 163, 255, 127, 13, 82, 125, 97, 115, 163, 255, 127, 13, 83, 125, 97, 121, 163, 255, 127, 13, 83, 125, 97, 128, 163, 255, 10, 23, 85, 125, 97, 118, 217, 13, 10, 23, 83, 125, 97, 116, 218, 13, 10, 92, 82, 125, 97, 115, 30, 255, 10, 110, 82, 125, 97, 115, 30, 255, 10, 69, 82, 125, 97, 115, 12, 255, 10, 69, 83, 125, 97, 121, 12, 255, 10, 13, 82, 125, 97, 115, 140, 255, 10, 13, 83, 125, 97, 121, 140, 255, 10, 23, 83, 125, 97, 122, 225, 13, 10, 92, 83, 125, 97, 121, 30, 255, 10, 92, 83, 125, 97, 128, 3, 255, 10, 110, 83, 125, 97, 121, 30, 255, 10, 110, 83, 125, 97, 128, 34, 255, 10, 69, 83, 125, 97, 128, 131, 255, 10, 13, 83, 125, 97, 128, 131, 255, 10, 23, 83, 125, 97, 118, 232, 13, 10, 69, 89, 125, 97, 115, 12, 255, 10, 92, 83, 125, 97, 132, 30, 255, 10, 13, 89, 125, 97, 115, 140, 255, 10, 110, 83, 125, 97, 132, 30, 255, 10, 69, 83, 125, 97, 132, 12, 255, 10, 13, 83, 125, 97, 132, 140, 255, 10, 23, 91, 125, 97, 115, 239, 13, 10, 92, 89, 125, 97, 115, 30, 255, 10, 110, 89, 125, 97, 115, 30, 255, 10, 92, 101, 125, 97, 115, 3, 255, 10, 110, 101, 125, 97, 115, 34, 255, 10, 69, 101, 125, 97, 115, 131, 255, 10, 13, 101, 125, 97, 115, 131, 255, 10, 23, 101, 125, 97, 122, 246, 13, 10, 92, 101, 125, 97, 121, 3, 255, 10, 110, 101, 125, 97, 121, 34, 255, 10, 69, 101, 125, 97, 121, 131, 255, 10, 69, 101, 125, 97, 128, 131, 255, 10, 13, 101, 125, 97, 121, 131, 255, 10, 13, 101, 125, 97, 128, 131, 255, 10, 23, 101, 125, 97, 129, 253, 13, 10, 92, 101, 125, 97, 128, 3, 255, 10, 92, 101, 125, 97, 132, 3, 255, 10, 110, 101, 125, 97, 128, 34, 255, 10, 110, 101, 125, 97, 132, 34, 255, 10, 69, 101, 125, 97, 132, 131, 255, 10, 13, 101, 125, 97, 132, 131, 255, 127, 72, 85, 125, 97, 107, 4, 14, 127, 92, 83, 125, 97, 107, 5, 14, 127, 92, 89, 125, 97, 102, 163, 255, 127, 92, 82, 125, 97, 102, 163, 255, 127, 92, 89, 125, 97, 115, 163, 255, 127, 92, 82, 125, 97, 115, 163, 255, 127, 92, 83, 125, 97, 121, 163, 255, 127, 92, 83, 125, 97, 128, 163, 255, 127, 93, 85, 125, 97, 107, 12, 14, 127, 110, 82, 125, 97, 102, 163, 255, 127, 92, 101, 125, 97, 102, 2, 255, 127, 110, 82, 125, 97, 115, 163, 255, 127, 92, 101, 125, 97, 115, 2, 255, 127, 92, 101, 125, 97, 121, 2, 255, 127, 92, 101, 125, 97, 128, 2, 255, 127, 110, 85, 125, 97, 107, 19, 14, 127, 110, 89, 125, 97, 102, 163, 255, 127, 110, 89, 125, 97, 115, 163, 255, 127, 110, 83, 125, 97, 121, 163, 255, 127, 110, 101, 125, 97, 102, 2, 255, 127, 110, 83, 125, 97, 128, 163, 255, 127, 110, 101, 125, 97, 115, 2, 255, 127, 69, 91, 125, 97, 107, 26, 14, 127, 69, 89, 125, 97, 102, 163, 255, 127, 69, 89, 125, 97, 115, 163, 255, 127, 69, 101, 125, 97, 102, 2, 255, 127, 69, 101, 125, 97, 115, 2, 255, 127, 69, 101, 125, 97, 121, 2, 255, 127, 69, 101, 125, 97, 128, 2, 255, 127, 111, 85, 125, 97, 107, 33, 14, 127, 120, 82, 125, 97, 102, 2, 255, 127, 120, 82, 125, 97, 115, 2, 255, 127, 110, 101, 125, 97, 121, 2, 255, 127, 120, 83, 125, 97, 121, 2, 255, 127, 110, 101, 125, 97, 128, 2, 255, 127, 120, 83, 125, 97, 128, 2, 255, 127, 120, 91, 125, 97, 107, 40, 14, 127, 120, 89, 125, 97, 102, 2, 255, 127, 120, 89, 125, 97, 115, 2, 255, 127, 120, 101, 125, 97, 102, 2, 255, 127, 120, 101, 125, 97, 115, 2, 255, 127, 120, 101, 125, 97, 121, 2, 255, 127, 120, 101, 125, 97, 128, 2, 255, 28, 28, 85, 125, 97, 11, 47, 14, 56, 28, 85, 125, 97, 11, 48, 14, 86, 69, 85, 125, 97, 11, 49, 14, 86, 69, 83, 125, 97, 46, 1, 255, 86, 69, 101, 125, 97, 46, 3, 255, 86, 69, 89, 125, 97, 6, 1, 255, 86, 69, 101, 125, 97, 39, 3, 255, 86, 69, 101, 125, 97, 29, 3, 255, 86, 69, 101, 125, 97, 6, 3, 255, 86, 17, 85, 125, 97, 11, 56, 14, 86, 69, 83, 125, 97, 39, 3, 255, 86, 69, 83, 125, 97, 29, 1, 255, 86, 69, 82, 125, 97, 6, 16, 255, 86, 13, 101, 125, 97, 46, 3, 255, 86, 13, 101, 125, 97, 39, 3, 255, 86, 13, 101, 125, 97, 29, 3, 255, 86, 13, 85, 125, 97, 11, 63, 14, 86, 13, 83, 125, 97, 46, 132, 255, 86, 13, 83, 125, 97, 39, 3, 255, 86, 13, 83, 125, 97, 29, 132, 255, 86, 13, 89, 125, 97, 6, 132, 255, 86, 13, 82, 125, 97, 6, 16, 255, 86, 13, 101, 125, 97, 6, 3, 255, 55, 110, 85, 125, 97, 11, 70, 14, 55, 110, 83, 125, 97, 46, 5, 255, 55, 110, 83, 125, 97, 39, 34, 255, 55, 110, 83, 125, 97, 29, 5, 255, 55, 110, 89, 125, 97, 6, 5, 255, 55, 110, 82, 125, 97, 6, 16, 255, 55, 110, 101, 125, 97, 6, 34, 255, 55, 111, 85, 125, 97, 11, 77, 14, 55, 110, 101, 125, 97, 46, 34, 255, 55, 110, 101, 125, 97, 39, 34, 255, 55, 120, 83, 125, 97, 39, 34, 255, 55, 110, 101, 125, 97, 29, 34, 255, 55, 120, 83, 125, 97, 29, 160, 255, 55, 120, 82, 125, 97, 6, 16, 255, 55, 120, 85, 125, 97, 11, 84, 14, 55, 120, 83, 125, 97, 46, 160, 255, 55, 120, 101, 125, 97, 46, 34, 255, 55, 120, 89, 125, 97, 6, 160, 255, 55, 120, 101, 125, 97, 39, 34, 255, 55, 120, 101, 125, 97, 29, 34, 255, 55, 120, 101, 125, 97, 6, 34, 255, 87, 28, 85, 125, 97, 11, 91, 14, 86, 92, 85, 125, 97, 11, 92, 14, 86, 92, 83, 125, 97, 46, 4, 255, 86, 92, 101, 125, 97, 46, 3, 255, 86, 92, 89, 125, 97, 6, 4, 255, 86, 92, 101, 125, 97, 39, 3, 255, 86, 92, 101, 125, 97, 29, 3, 255, 86, 92, 101, 125, 97, 6, 3, 255, 86, 110, 85, 125, 97, 11, 99, 14, 86, 110, 83, 125, 97, 46, 27, 255, 86, 110, 83, 125, 97, 39, 34, 255, 86, 110, 83, 125, 97, 29, 27, 255, 86, 110, 89, 125, 97, 6, 27, 255, 86, 110, 82, 125, 97, 6, 16, 255, 86, 110, 101, 125, 97, 6, 34, 255, 87, 20, 85, 125, 97, 11, 106, 14, 86, 92, 83, 125, 97, 39, 3, 255, 86, 92, 83, 125, 97, 29, 4, 255, 86, 92, 82, 125, 97, 6, 16, 255, 112, 13, 101, 125, 97, 46, 35, 255, 112, 13, 101, 125, 97, 39, 35, 255, 112, 13, 101, 125, 97, 29, 35, 255, 86, 111, 85, 125, 97, 11, 113, 14, 86, 110, 101, 125, 97, 46, 34, 255, 86, 110, 101, 125, 97, 39, 34, 255, 86, 120, 83, 125, 97, 39, 34, 255, 86, 110, 101, 125, 97, 29, 34, 255, 86, 120, 83, 125, 97, 29, 29, 255, 86, 120, 82, 125, 97, 6, 16, 255, 86, 120, 85, 125, 97, 11, 120, 14, 86, 120, 83, 125, 97, 46, 29, 255, 86, 120, 101, 125, 97, 46, 34, 255, 86, 120, 89, 125, 97, 6, 29, 255, 86, 120, 101, 125, 97, 39, 34, 255, 86, 120, 101, 125, 97, 29, 34, 255, 86, 120, 101, 125, 97, 6, 34, 255, 112, 13, 85, 125, 97, 11, 127, 14, 112, 13, 83, 125, 97, 46, 35, 255, 112, 13, 83, 125, 97, 39, 35, 255, 112, 13, 83, 125, 97, 29, 35, 255, 112, 13, 89, 125, 97, 6, 35, 255, 112, 13, 82, 125, 97, 6, 16, 255, 112, 13, 101, 125, 97, 6, 35, 255, 112, 72, 85, 125, 97, 11, 134, 14, 112, 92, 85, 125, 97, 11, 135, 14, 112, 92, 83, 125, 97, 46, 4, 255, 112, 92, 101, 125, 97, 46, 4, 255, 112, 92, 89, 125, 97, 6, 4, 255, 112, 92, 101, 125, 97, 39, 4, 255, 112, 92, 101, 125, 97, 29, 4, 255, 112, 92, 101, 125, 97, 6, 4, 255, 112, 70, 85, 125, 97, 11, 142, 14, 112, 92, 83, 125, 97, 39, 4, 255, 112, 92, 83, 125, 97, 29, 4, 255, 112, 92, 82, 125, 97, 6, 16, 255, 112, 69, 101, 125, 97, 46, 35, 255, 112, 69, 101, 125, 97, 39, 35, 255, 112, 69, 101, 125, 97, 29, 35, 255, 112, 110, 85, 125, 97, 11, 149, 14, 112, 110, 83, 125, 97, 46, 21, 255, 112, 110, 83, 125, 97, 39, 21, 255, 112, 110, 83, 125, 97, 29, 21, 255, 112, 110, 89, 125, 97, 6, 21, 255, 112, 110, 82, 125, 97, 6, 16, 255, 112, 110, 101, 125, 97, 6, 21, 255, 112, 69, 85, 125, 97, 11, 156, 14, 112, 69, 83, 125, 97, 46, 35, 255, 112, 69, 83, 125, 97, 39, 35, 255, 112, 69, 83, 125, 97, 29, 35, 255, 112, 69, 89, 125, 97, 6, 35, 255, 112, 69, 82, 125, 97, 6, 16, 255, 112, 69, 101, 125, 97, 6, 35, 255, 112, 111, 85, 125, 97, 11, 163, 14, 112, 110, 101, 125, 97, 46, 21, 255, 112, 110, 101, 125, 97, 39, 21, 255, 112, 120, 83, 125, 97, 39, 21, 255, 112, 110, 101, 125, 97, 29, 21, 255, 112, 120, 83, 125, 97, 29, 21, 255, 112, 120, 82, 125, 97, 6, 16, 255, 112, 120, 85, 125, 97, 11, 170, 14, 112, 120, 83, 125, 97, 46, 21, 255, 112, 120, 101, 125, 97, 46, 21, 255, 112, 120, 89, 125, 97, 6, 21, 255, 112, 120, 101, 125, 97, 39, 21, 255, 112, 120, 101, 125, 97, 29, 21, 255, 112, 120, 101, 125, 97, 6, 21, 255, 16, 28, 85, 125, 97, 11, 177, 14, 55, 92, 85, 125, 97, 11, 178, 14, 55, 92, 83, 125, 97, 46, 4, 255, 55, 92, 83, 125, 97, 39, 3, 255, 55, 92, 83, 125, 97, 29, 4, 255, 55, 92, 89, 125, 97, 6, 4, 255, 55, 92, 82, 125, 97, 6, 16, 255, 55, 92, 101, 125, 97, 6, 3, 255, 55, 69, 85, 125, 97, 11, 185, 14, 55, 69, 83, 125, 97, 46, 1, 255, 55, 69, 101, 125, 97, 46, 131, 255, 55, 69, 89, 125, 97, 6, 1, 255, 55, 69, 101, 125, 97, 39, 131, 255, 55, 69, 101, 125, 97, 29, 131, 255, 55, 69, 101, 125, 97, 6, 131, 255, 16, 94, 85, 125, 97, 11, 192, 14, 55, 92, 101, 125, 97, 46, 3, 255, 55, 92, 101, 125, 97, 39, 3, 255, 55, 92, 101, 125, 97, 29, 3, 255, 10, 120, 83, 125, 97, 39, 34, 255, 10, 120, 83, 125, 97, 29, 5, 255, 10, 120, 82, 125, 97, 6, 26, 255, 55, 17, 85, 125, 97, 11, 199, 14, 55, 69, 83, 125, 97, 39, 131, 255, 55, 69, 83, 125, 97, 29, 1, 255, 55, 69, 82, 125, 97, 6, 16, 255, 55, 13, 101, 125, 97, 46, 131, 255, 55, 13, 101, 125, 97, 39, 131, 255, 55, 13, 101, 125, 97, 29, 131, 255, 10, 120, 85, 125, 97, 11, 206, 14, 10, 120, 83, 125, 97, 46, 5, 255, 10, 120, 101, 125, 97, 46, 34, 255, 10, 120, 89, 125, 97, 6, 5, 255, 10, 120, 101, 125, 97, 39, 34, 255, 10, 120, 101, 125, 97, 29, 34, 255, 10, 120, 101, 125, 97, 6, 34, 255, 55, 13, 85, 125, 97, 11, 213, 14, 55, 13, 83, 125, 97, 46, 1, 255, 55, 13, 83, 125, 97, 39, 131, 255, 55, 13, 83, 125, 97, 29, 1, 255, 55, 13, 89, 125, 97, 6, 1, 255, 55, 13, 82, 125, 97, 6, 16, 255, 55, 13, 101, 125, 97, 6, 131, 255, 10, 23, 85, 125, 97, 11, 220, 14, 10, 92, 85, 125, 97, 11, 221, 14, 10, 92, 83, 125, 97, 46, 12, 255, 10, 92, 83, 125, 97, 39, 3, 255, 10, 92, 83, 125, 97, 29, 12, 255, 10, 92, 89, 125, 97, 6, 12, 255, 10, 92, 82, 125, 97, 6, 26, 255, 10, 92, 101, 125, 97, 6, 3, 255, 10, 93, 85, 125, 97, 11, 228, 14, 10, 110, 83, 125, 97, 39, 34, 255, 10, 92, 101, 125, 97, 46, 3, 255, 10, 110, 83, 125, 97, 29, 30, 255, 10, 92, 101, 125, 97, 39, 3, 255, 10, 110, 82, 125, 97, 6, 26, 255, 10, 92, 101, 125, 97, 29, 3, 255, 10, 110, 85, 125, 97, 11, 235, 14, 10, 110, 83, 125, 97, 46, 30, 255, 10, 110, 101, 125, 97, 46, 34, 255, 10, 110, 89, 125, 97, 6, 30, 255, 10, 110, 101, 125, 97, 39, 34, 255, 10, 110, 101, 125, 97, 29, 34, 255, 10, 110, 101, 125, 97, 6, 34, 255, 10, 69, 85, 125, 97, 11, 242, 14, 10, 69, 83, 125, 97, 46, 12, 255, 10, 69, 101, 125, 97, 46, 131, 255, 10, 69, 89, 125, 97, 6, 12, 255, 10, 69, 101, 125, 97, 39, 131, 255, 10, 69, 101, 125, 97, 29, 131, 255, 10, 69, 101, 125, 97, 6, 131, 255, 10, 17, 85, 125, 97, 11, 249, 14, 10, 69, 83, 125, 97, 39, 131, 255, 10, 69, 83, 125, 97, 29, 12, 255, 10, 69, 82, 125, 97, 6, 26, 255, 10, 13, 101, 125, 97, 46, 131, 255, 10, 13, 101, 125, 97, 39, 131, 255, 10, 13, 101, 125, 97, 29, 131, 255, 10, 13, 85, 125, 97, 11, 0, 15, 10, 13, 83, 125, 97, 46, 12, 255, 10, 13, 83, 125, 97, 39, 131, 255, 10, 13, 83, 125, 97, 29, 12, 255, 10, 13, 89, 125, 97, 6, 12, 255, 10, 13, 82, 125, 97, 6, 26, 255, 10, 13, 101, 125, 97, 6, 131, 255, 127, 28, 85, 125, 97, 11, 7, 15, 127, 93, 85, 125, 97, 9, 8, 15, 127, 92, 89, 125, 97, 6, 2, 255, 127, 110, 83, 125, 97, 29, 2, 255, 127, 92, 101, 125, 97, 39, 2, 255, 127, 110, 82, 125, 97, 6, 2, 255, 127, 92, 101, 125, 97, 29, 2, 255, 127, 92, 101, 125, 97, 6, 2, 255, 127, 70, 85, 125, 97, 9, 15, 15, 127, 92, 83, 125, 97, 39, 2, 255, 127, 92, 83, 125, 97, 29, 2, 255, 127, 92, 82, 125, 97, 6, 2, 255, 127, 69, 101, 125, 97, 39, 2, 255, 127, 69, 101, 125, 97, 29, 2, 255, 127, 69, 101, 125, 97, 6, 2, 255, 127, 17, 85, 125, 97, 9, 22, 15, 127, 69, 83, 125, 97, 39, 2, 255, 127, 69, 83, 125, 97, 29, 2, 255, 127, 69, 89, 125, 97, 6, 2, 255, 127, 69, 82, 125, 97, 6, 2, 255, 127, 13, 101, 125, 97, 39, 2, 255, 127, 13, 101, 125, 97, 29, 2, 255, 127, 111, 85, 125, 97, 9, 29, 15, 127, 110, 83, 125, 97, 39, 2, 255, 127, 110, 89, 125, 97, 6, 2, 255, 127, 110, 101, 125, 97, 39, 2, 255, 127, 110, 101, 125, 97, 29, 2, 255, 127, 110, 101, 125, 97, 6, 2, 255, 127, 120, 82, 125, 97, 6, 2, 255, 127, 120, 85, 125, 97, 9, 36, 15, 127, 120, 83, 125, 97, 39, 2, 255, 127, 120, 83, 125, 97, 29, 2, 255, 127, 120, 89, 125, 97, 6, 2, 255, 127, 120, 101, 125, 97, 39, 2, 255, 127, 120, 101, 125, 97, 29, 2, 255, 127, 120, 101, 125, 97, 6, 2, 255, 127, 13, 85, 125, 97, 11, 43, 15, 127, 13, 83, 125, 97, 46, 2, 255, 127, 13, 83, 125, 97, 39, 2, 255, 127, 13, 83, 125, 97, 29, 2, 255, 127, 13, 89, 125, 97, 6, 2, 255, 127, 13, 82, 125, 97, 6, 2, 255, 127, 13, 101, 125, 97, 6, 2, 255, 28, 28, 85, 125, 98, 28, 50, 15, 28, 28, 85, 125, 98, 36, 51, 15, 86, 72, 85, 125, 97, 132, 52, 15, 86, 92, 83, 125, 97, 132, 163, 255, 86, 110, 83, 125, 97, 132, 163, 255, 86, 92, 101, 125, 97, 132, 3, 255, 86, 110, 101, 125, 97, 132, 34, 255, 86, 120, 83, 125, 97, 132, 29, 255, 86, 69, 101, 125, 97, 132, 3, 255, 87, 28, 85, 125, 97, 132, 59, 15, 112, 92, 83, 125, 97, 132, 163, 255, 112, 69, 83, 125, 97, 132, 163, 255, 112, 69, 101, 125, 97, 132, 35, 255, 112, 13, 83, 125, 97, 132, 163, 255, 86, 120, 101, 125, 97, 132, 34, 255, 112, 13, 101, 125, 97, 132, 35, 255, 114, 28, 85, 125, 97, 132, 66, 15, 112, 110, 83, 125, 97, 132, 163, 255, 112, 92, 101, 125, 97, 132, 1, 255, 112, 110, 101, 125, 97, 132, 23, 255, 112, 120, 83, 125, 97, 132, 168, 255, 127, 13, 83, 125, 97, 132, 163, 255, 112, 120, 101, 125, 97, 132, 168, 255, 127, 23, 85, 125, 97, 132, 73, 15, 127, 92, 83, 125, 97, 132, 163, 255, 127, 110, 83, 125, 97, 132, 163, 255, 127, 69, 83, 125, 97, 132, 163, 255, 127, 92, 101, 125, 97, 132, 2, 255, 127, 69, 101, 125, 97, 132, 2, 255, 127, 13, 101, 125, 97, 132, 2, 255, 28, 28, 85, 125, 97, 133, 80, 15, 127, 110, 101, 125, 97, 132, 2, 255, 127, 120, 83, 125, 97, 132, 2, 255, 10, 13, 89, 125, 97, 135, 140, 255, 10, 13, 82, 125, 97, 135, 140, 255, 127, 120, 101, 125, 97, 132, 2, 255, 10, 13, 101, 125, 97, 135, 131, 255, 112, 72, 85, 125, 136, 29, 87, 15, 112, 92, 83, 125, 136, 29, 4, 255, 112, 110, 83, 125, 136, 29, 21, 255, 112, 92, 101, 125, 136, 29, 4, 255, 112, 110, 101, 125, 136, 29, 21, 255, 112, 120, 83, 125, 136, 29, 21, 255, 112, 69, 101, 125, 136, 29, 35, 255, 28, 28, 85, 125, 136, 8, 94, 15, 86, 94, 85, 125, 136, 29, 95, 15, 86, 92, 83, 125, 136, 29, 4, 255, 86, 110, 83, 125, 136, 29, 27, 255, 86, 92, 101, 125, 136, 29, 3, 255, 86, 110, 101, 125, 136, 29, 34, 255, 86, 120, 83, 125, 136, 29, 29, 255, 86, 120, 101, 125, 136, 29, 34, 255, 56, 28, 85, 125, 136, 29, 102, 15, 86, 69, 83, 125, 136, 29, 1, 255, 86, 69, 101, 125, 136, 29, 3, 255, 86, 13, 83, 125, 136, 29, 132, 255, 55, 120, 83, 125, 136, 29, 160, 255, 86, 13, 101, 125, 136, 29, 3, 255, 55, 120, 101, 125, 136, 29, 34, 255, 55, 71, 85, 125, 136, 29, 109, 15, 55, 92, 83, 125, 136, 29, 4, 255, 55, 110, 83, 125, 136, 29, 5, 255, 55, 69, 83, 125, 136, 29, 1, 255, 55, 92, 101, 125, 136, 29, 3, 255, 55, 110, 101, 125, 136, 29, 34, 255, 55, 69, 101, 125, 136, 29, 131, 255, 16, 28, 85, 125, 136, 29, 116, 15, 10, 110, 83, 125, 136, 29, 30, 255, 55, 13, 83, 125, 136, 29, 1, 255, 10, 110, 101, 125, 136, 29, 34, 255, 10, 120, 83, 125, 136, 29, 5, 255, 55, 13, 101, 125, 136, 29, 131, 255, 10, 120, 101, 125, 136, 29, 34, 255, 114, 28, 85, 125, 136, 8, 123, 15, 112, 69, 83, 125, 136, 29, 35, 255, 112, 13, 83, 125, 136, 29, 35, 255, 112, 13, 101, 125, 136, 29, 35, 255, 127, 120, 89, 125, 136, 6, 2, 255, 127, 120, 82, 125, 136, 6, 2, 255, 127, 120, 101, 125, 136, 6, 2, 255, 10, 20, 85, 125, 136, 29, 130, 15, 10, 92, 83, 125, 136, 29, 12, 255, 10, 69, 83, 125, 136, 29, 12, 255, 10, 92, 101, 125, 136, 29, 3, 255, 10, 69, 101, 125, 136, 29, 131, 255, 10, 13, 83, 125, 136, 29, 12, 255, 10, 13, 101, 125, 136, 29, 131, 255, 21, 28, 85, 125, 97, 135, 137, 15, 21, 92, 91, 125, 97, 135, 138, 15, 86, 92, 89, 125, 97, 135, 163, 255, 55, 92, 89, 125, 97, 135, 4, 255, 86, 92, 101, 125, 97, 135, 3, 255, 10, 92, 89, 125, 97, 135, 30, 255, 55, 92, 101, 125, 97, 135, 3, 255, 10, 92, 101, 125, 97, 135, 3, 255, 21, 70, 85, 125, 97, 135, 145, 15, 86, 92, 82, 125, 97, 135, 163, 255, 55, 92, 82, 125, 97, 135, 4, 255, 86, 69, 101, 125, 97, 135, 3, 255, 10, 92, 82, 125, 97, 135, 30, 255, 55, 69, 101, 125, 97, 135, 131, 255, 10, 69, 101, 125, 97, 135, 131, 255, 16, 110, 85, 125, 97, 135, 152, 15, 55, 110, 89, 125, 97, 135, 5, 255, 55, 110, 82, 125, 97, 135, 5, 255, 10, 110, 89, 125, 97, 135, 30, 255, 55, 110, 101, 125, 97, 135, 34, 255, 10, 110, 82, 125, 97, 135, 30, 255, 10, 110, 101, 125, 97, 135, 34, 255, 21, 69, 83, 125, 97, 135, 159, 15, 86, 69, 89, 125, 97, 135, 163, 255, 86, 69, 82, 125, 97, 135, 163, 255, 55, 69, 89, 125, 97, 135, 1, 255, 55, 69, 82, 125, 97, 135, 1, 255, 10, 69, 89, 125, 97, 135, 12, 255, 10, 69, 82, 125, 97, 135, 12, 255, 16, 120, 85, 125, 97, 135, 166, 15, 55, 120, 89, 125, 97, 135, 32, 255, 55, 120, 82, 125, 97, 135, 32, 255, 10, 120, 89, 125, 97, 135, 5, 255, 55, 120, 101, 125, 97, 135, 34, 255, 10, 120, 82, 125, 97, 135, 5, 255, 10, 120, 101, 125, 97, 135, 34, 255, 56, 13, 85, 125, 97, 135, 173, 15, 86, 13, 89, 125, 97, 135, 163, 255, 86, 13, 82, 125, 97, 135, 163, 255, 55, 13, 89, 125, 97, 135, 1, 255, 55, 13, 82, 125, 97, 135, 1, 255, 86, 13, 101, 125, 97, 135, 3, 255, 55, 13, 101, 125, 97, 135, 131, 255, 21, 28, 85, 125, 136, 6, 180, 15, 16, 92, 85, 125, 136, 6, 181, 15, 55, 92, 89, 125, 136, 6, 4, 255, 55, 92, 82, 125, 136, 6, 16, 255, 10, 92, 89, 125, 136, 6, 12, 255, 55, 92, 101, 125, 136, 6, 3, 255, 10, 92, 82, 125, 136, 6, 26, 255, 10, 92, 101, 125, 136, 6, 3, 255, 16, 110, 85, 125, 136, 6, 188, 15, 55, 110, 89, 125, 136, 6, 5, 255, 55, 110, 82, 125, 136, 6, 16, 255, 10, 110, 89, 125, 136, 6, 30, 255, 55, 110, 101, 125, 136, 6, 34, 255, 10, 110, 82, 125, 136, 6, 26, 255, 10, 110, 101, 125, 136, 6, 34, 255, 21, 69, 91, 125, 136, 6, 195, 15, 86, 69, 89, 125, 136, 6, 1, 255, 55, 69, 89, 125, 136, 6, 1, 255, 86, 69, 101, 125, 136, 6, 3, 255, 10, 69, 89, 125, 136, 6, 12, 255, 55, 69, 101, 125, 136, 6, 131, 255, 10, 69, 101, 125, 136, 6, 131, 255, 21, 17, 85, 125, 136, 6, 202, 15, 86, 69, 82, 125, 136, 6, 16, 255, 55, 69, 82, 125, 136, 6, 16, 255, 10, 69, 82, 125, 136, 6, 26, 255, 86, 13, 101, 125, 136, 6, 3, 255, 55, 13, 101, 125, 136, 6, 131, 255, 10, 13, 101, 125, 136, 6, 131, 255, 16, 120, 85, 125, 136, 6, 209, 15, 55, 120, 89, 125, 136, 6, 160, 255, 55, 120, 82, 125, 136, 6, 16, 255, 10, 120, 89, 125, 136, 6, 5, 255, 55, 120, 101, 125, 136, 6, 34, 255, 10, 120, 82, 125, 136, 6, 26, 255, 10, 120, 101, 125, 136, 6, 34, 255, 21, 13, 83, 125, 136, 6, 216, 15, 86, 13, 89, 125, 136, 6, 132, 255, 86, 13, 82, 125, 136, 6, 16, 255, 55, 13, 89, 125, 136, 6, 1, 255, 55, 13, 82, 125, 136, 6, 16, 255, 10, 13, 89, 125, 136, 6, 12, 255, 10, 13, 82, 125, 136, 6, 26, 255, 88, 28, 85, 125, 97, 135, 223, 15, 114, 92, 85, 125, 97, 135, 224, 15, 112, 92, 89, 125, 97, 135, 163, 255, 112, 92, 82, 125, 97, 135, 163, 255, 127, 92, 89, 125, 97, 135, 163, 255, 112, 92, 101, 125, 97, 135, 1, 255, 127, 92, 82, 125, 97, 135, 163, 255, 127, 92, 101, 125, 97, 135, 2, 255, 88, 110, 83, 125, 97, 135, 231, 15, 86, 110, 89, 125, 97, 135, 163, 255, 86, 110, 82, 125, 97, 135, 163, 255, 112, 110, 89, 125, 97, 135, 163, 255, 112, 110, 82, 125, 97, 135, 163, 255, 127, 110, 89, 125, 97, 135, 163, 255, 127, 110, 82, 125, 97, 135, 163, 255, 114, 69, 85, 125, 97, 135, 238, 15, 112, 69, 89, 125, 97, 135, 163, 255, 112, 69, 82, 125, 97, 135, 163, 255, 127, 69, 89, 125, 97, 135, 163, 255, 112, 69, 101, 125, 97, 135, 35, 255, 127, 69, 82, 125, 97, 135, 163, 255, 127, 69, 101, 125, 97, 135, 2, 255, 88, 111, 85, 125, 97, 135, 245, 15, 86, 110, 101, 125, 97, 135, 34, 255, 86, 120, 82, 125, 97, 135, 29, 255, 112, 110, 101, 125, 97, 135, 23, 255, 112, 120, 82, 125, 97, 135, 168, 255, 127, 110, 101, 125, 97, 135, 2, 255, 127, 120, 82, 125, 97, 135, 2, 255, 88, 120, 91, 125, 97, 135, 252, 15, 86, 120, 89, 125, 97, 135, 29, 255, 112, 120, 89, 125, 97, 135, 168, 255, 86, 120, 101, 125, 97, 135, 34, 255, 127, 120, 89, 125, 97, 135, 2, 255, 112, 120, 101, 125, 97, 135, 168, 255, 127, 120, 101, 125, 97, 135, 2, 255, 114, 13, 85, 125, 97, 135, 3, 16, 112, 13, 89, 125, 97, 135, 163, 255, 112, 13, 82, 125, 97, 135, 163, 255, 127, 13, 89, 125, 97, 135, 163, 255, 112, 13, 101, 125, 97, 135, 35, 255, 127, 13, 82, 125, 97, 135, 163, 255, 127, 13, 101, 125, 97, 135, 2, 255, 88, 28, 85, 125, 136, 6, 10, 16, 88, 92, 83, 125, 136, 6, 11, 16, 86, 92, 89, 125, 136, 6, 4, 255, 86, 92, 82, 125, 136, 6, 16, 255, 112, 92, 89, 125, 136, 6, 4, 255, 112, 92, 82, 125, 136, 6, 16, 255, 127, 92, 89, 125, 136, 6, 2, 255, 127, 92, 82, 125, 136, 6, 2, 255, 88, 93, 85, 125, 136, 6, 18, 16, 86, 110, 82, 125, 136, 6, 16, 255, 86, 92, 101, 125, 136, 6, 3, 255, 112, 110, 82, 125, 136, 6, 16, 255, 112, 92, 101, 125, 136, 6, 4, 255, 127, 110, 82, 125, 136, 6, 2, 255, 127, 92, 101, 125, 136, 6, 2, 255, 88, 110, 91, 125, 136, 6, 25, 16, 86, 110, 89, 125, 136, 6, 27, 255, 112, 110, 89, 125, 136, 6, 21, 255, 86, 110, 101, 125, 136, 6, 34, 255, 127, 110, 89, 125, 136, 6, 2, 255, 112, 110, 101, 125, 136, 6, 21, 255, 127, 110, 101, 125, 136, 6, 2, 255, 114, 69, 85, 125, 136, 6, 32, 16, 112, 69, 89, 125, 136, 6, 35, 255, 112, 69, 82, 125, 136, 6, 16, 255, 127, 69, 89, 125, 136, 6, 2, 255, 112, 69, 101, 125, 136, 6, 35, 255, 127, 69, 82, 125, 136, 6, 2, 255, 127, 69, 101, 125, 136, 6, 2, 255, 87, 120, 85, 125, 136, 6, 39, 16, 86, 120, 89, 125, 136, 6, 29, 255, 86, 120, 82, 125, 136, 6, 16, 255, 112, 120, 89, 125, 136, 6, 21, 255, 112, 120, 82, 125, 136, 6, 16, 255, 86, 120, 101, 125, 136, 6, 34, 255, 112, 120, 101, 125, 136, 6, 21, 255, 114, 13, 85, 125, 136, 6, 46, 16, 112, 13, 89, 125, 136, 6, 35, 255, 112, 13, 82, 125, 136, 6, 16, 255, 127, 13, 89, 125, 136, 6, 2, 255, 112, 13, 101, 125, 136, 6, 35, 255, 127, 13, 82, 125, 136, 6, 2, 255, 127, 13, 101, 125, 136, 6, 2, 255, 28, 28, 85, 105, 136, 65, 53, 16, 56, 28, 85, 105, 136, 79, 54, 16, 55, 93, 85, 105, 136, 79, 55, 16, 55, 92, 91, 104, 136, 73, 4, 255, 55, 92, 91, 104, 136, 102, 4, 255, 55, 110, 89, 125, 136, 73, 5, 255, 55, 110, 82, 125, 136, 73, 16, 255, 55, 92, 101, 125, 136, 73, 4, 255, 55, 92, 85, 104, 136, 135, 4, 255, 55, 110, 85, 104, 136, 79, 62, 16, 55, 110, 91, 104, 136, 73, 5, 255, 55, 110, 85, 104, 136, 115, 5, 255, 55, 110, 85, 104, 136, 121, 5, 255, 55, 110, 85, 104, 136, 128, 5, 255, 55, 110, 85, 104, 136, 132, 5, 255, 55, 110, 85, 104, 136, 135, 5, 255, 56, 20, 85, 104, 136, 78, 69, 16, 55, 92, 85, 104, 136, 115, 4, 255, 55, 92, 85, 104, 136, 121, 4, 255, 86, 13, 91, 104, 136, 73, 132, 255, 86, 13, 91, 104, 136, 102, 129, 255, 55, 92, 85, 104, 136, 128, 4, 255, 55, 92, 85, 104, 136, 132, 4, 255, 55, 111, 85, 105, 136, 77, 76, 16, 55, 110, 91, 104, 136, 102, 5, 255, 55, 120, 89, 125, 136, 73, 160, 255, 55, 110, 101, 125, 136, 73, 5, 255, 55, 120, 82, 125, 136, 73, 16, 255, 55, 120, 85, 104, 136, 115, 32, 255, 55, 120, 85, 104, 136, 121, 32, 255, 55, 120, 85, 105, 136, 79, 83, 16, 55, 120, 91, 104, 136, 73, 160, 255, 55, 120, 91, 104, 136, 102, 32, 255, 55, 120, 101, 125, 136, 73, 160, 255, 55, 120, 85, 104, 136, 128, 32, 255, 55, 120, 85, 104, 136, 132, 32, 255, 55, 120, 85, 104, 136, 135, 32, 255, 86, 13, 85, 105, 136, 79, 90, 16, 86, 13, 82, 125, 136, 73, 16, 255, 86, 13, 85, 104, 136, 115, 129, 255, 86, 13, 85, 104, 136, 121, 129, 255, 86, 13, 85, 104, 136, 128, 129, 255, 86, 13, 85, 104, 136, 132, 129, 255, 86, 13, 85, 104, 136, 135, 129, 255, 87, 28, 85, 104, 136, 79, 97, 16, 86, 93, 85, 104, 136, 79, 98, 16, 86, 92, 91, 104, 136, 73, 4, 255, 86, 92, 91, 104, 136, 102, 4, 255, 86, 110, 85, 104, 136, 115, 155, 255, 86, 110, 85, 104, 136, 121, 155, 255, 86, 92, 85, 104, 136, 132, 4, 255, 86, 92, 85, 104, 136, 135, 4, 255, 86, 70, 85, 104, 136, 79, 105, 16, 86, 92, 85, 104, 136, 115, 4, 255, 86, 69, 91, 104, 136, 73, 1, 255, 86, 69, 91, 104, 136, 102, 1, 255, 86, 92, 85, 104, 136, 121, 4, 255, 86, 92, 85, 104, 136, 128, 4, 255, 86, 69, 85, 104, 136, 135, 1, 255, 86, 111, 85, 104, 136, 79, 112, 16, 86, 110, 91, 104, 136, 73, 27, 255, 86, 110, 91, 104, 136, 102, 155, 255, 86, 110, 85, 104, 136, 128, 155, 255, 86, 120, 85, 104, 136, 115, 29, 255, 86, 110, 85, 104, 136, 132, 155, 255, 86, 110, 85, 104, 136, 135, 155, 255, 87, 17, 85, 104, 136, 108, 119, 16, 86, 69, 85, 104, 136, 115, 1, 255, 86, 69, 85, 104, 136, 121, 1, 255, 86, 69, 85, 104, 136, 128, 1, 255, 112, 69, 85, 104, 136, 115, 35, 255, 86, 69, 85, 104, 136, 132, 1, 255, 112, 13, 91, 104, 136, 102, 35, 255, 86, 120, 85, 104, 136, 79, 126, 16, 86, 120, 91, 104, 136, 73, 29, 255, 86, 120, 91, 104, 136, 102, 29, 255, 86, 120, 85, 104, 136, 121, 29, 255, 86, 120, 85, 104, 136, 128, 29, 255, 86, 120, 85, 104, 136, 132, 29, 255, 86, 120, 85, 104, 136, 135, 29, 255, 112, 13, 85, 104, 136, 79, 133, 16, 112, 13, 91, 104, 136, 73, 35, 255, 112, 13, 85, 104, 136, 115, 35, 255, 112, 13, 85, 104, 136, 121, 35, 255, 112, 13, 85, 104, 136, 128, 35, 255, 112, 13, 85, 104, 136, 132, 35, 255, 112, 13, 85, 104, 136, 135, 35, 255, 16, 28, 85, 105, 136, 79, 140, 16, 16, 71, 85, 105, 136, 79, 141, 16, 55, 92, 89, 125, 136, 73, 4, 255, 55, 92, 82, 125, 136, 73, 16, 255, 55, 69, 91, 104, 136, 102, 1, 255, 55, 69, 101, 125, 136, 73, 1, 255, 10, 110, 91, 104, 136, 73, 30, 255, 10, 110, 85, 104, 136, 135, 30, 255, 55, 69, 85, 104, 136, 79, 148, 16, 55, 69, 91, 104, 136, 73, 1, 255, 55, 69, 85, 104, 136, 115, 1, 255, 55, 69, 85, 104, 136, 121, 1, 255, 55, 69, 85, 104, 136, 128, 1, 255, 55, 69, 85, 104, 136, 132, 1, 255, 55, 69, 85, 104, 136, 135, 1, 255, 10, 111, 85, 105, 136, 77, 155, 16, 10, 110, 91, 104, 136, 102, 30, 255, 10, 120, 89, 125, 136, 73, 5, 255, 10, 110, 101, 125, 136, 73, 30, 255, 10, 120, 82, 125, 136, 73, 26, 255, 10, 120, 85, 104, 136, 115, 5, 255, 10, 120, 85, 104, 136, 121, 5, 255, 55, 17, 85, 105, 136, 79, 162, 16, 55, 69, 89, 125, 136, 73, 1, 255, 55, 69, 82, 125, 136, 73, 16, 255, 55, 13, 91, 104, 136, 73, 1, 255, 55, 13, 91, 104, 136, 102, 1, 255, 55, 13, 101, 125, 136, 73, 1, 255, 55, 13, 85, 104, 136, 135, 1, 255, 10, 120, 85, 105, 136, 79, 169, 16, 10, 120, 91, 104, 136, 73, 5, 255, 10, 120, 91, 104, 136, 102, 5, 255, 10, 120, 101, 125, 136, 73, 5, 255, 10, 120, 85, 104, 136, 128, 5, 255, 10, 120, 85, 104, 136, 132, 5, 255, 10, 120, 85, 104, 136, 135, 5, 255, 55, 13, 85, 105, 136, 78, 176, 16, 55, 13, 89, 125, 136, 73, 1, 255, 55, 13, 82, 125, 136, 73, 16, 255, 55, 13, 85, 104, 136, 115, 1, 255, 55, 13, 85, 104, 136, 121, 1, 255, 55, 13, 85, 104, 136, 128, 1, 255, 55, 13, 85, 104, 136, 132, 1, 255, 114, 28, 85, 104, 136, 79, 183, 16, 112, 93, 85, 104, 136, 79, 184, 16, 112, 92, 91, 104, 136, 73, 4, 255, 112, 92, 91, 104, 136, 102, 1, 255, 112, 110, 85, 104, 136, 115, 23, 255, 112, 110, 85, 104, 136, 121, 23, 255, 112, 92, 85, 104, 136, 132, 1, 255, 112, 92, 85, 104, 136, 135, 1, 255, 112, 70, 85, 104, 136, 79, 191, 16, 112, 92, 85, 104, 136, 115, 1, 255, 112, 69, 91, 104, 136, 73, 35, 255, 112, 69, 91, 104, 136, 102, 35, 255, 112, 92, 85, 104, 136, 121, 1, 255, 112, 92, 85, 104, 136, 128, 1, 255, 112, 69, 85, 104, 136, 135, 35, 255, 112, 111, 85, 104, 136, 79, 198, 16, 112, 110, 91, 104, 136, 73, 21, 255, 112, 110, 91, 104, 136, 102, 23, 255, 112, 110, 85, 104, 136, 128, 23, 255, 112, 120, 85, 104, 136, 115, 168, 255, 112, 110, 85, 104, 136, 132, 23, 255, 112, 110, 85, 104, 136, 135, 23, 255, 114, 17, 85, 104, 136, 108, 205, 16, 112, 69, 85, 104, 136, 121, 35, 255, 112, 69, 85, 104, 136, 128, 35, 255, 127, 69, 85, 104, 136, 115, 2, 255, 112, 69, 85, 104, 136, 132, 35, 255, 127, 69, 85, 104, 136, 121, 2, 255, 127, 13, 91, 104, 136, 102, 2, 255, 112, 120, 85, 104, 136, 79, 212, 16, 112, 120, 91, 104, 136, 73, 21, 255, 112, 120, 91, 104, 136, 102, 168, 255, 112, 120, 85, 104, 136, 121, 168, 255, 112, 120, 85, 104, 136, 128, 168, 255, 112, 120, 85, 104, 136, 132, 168, 255, 112, 120, 85, 104, 136, 135, 168, 255, 127, 13, 85, 104, 136, 79, 219, 16, 127, 13, 91, 104, 136, 73, 2, 255, 127, 13, 85, 104, 136, 115, 2, 255, 127, 13, 85, 104, 136, 121, 2, 255, 127, 13, 85, 104, 136, 128, 2, 255, 127, 13, 85, 104, 136, 132, 2, 255, 127, 13, 85, 104, 136, 135, 2, 255, 10, 23, 85, 105, 136, 79, 226, 16, 10, 23, 85, 105, 136, 76, 227, 16, 10, 92, 91, 104, 136, 102, 30, 255, 10, 110, 89, 125, 136, 73, 30, 255, 10, 110, 82, 125, 136, 73, 26, 255, 10, 69, 91, 104, 136, 102, 12, 255, 10, 13, 91, 104, 136, 102, 140, 255, 10, 13, 85, 104, 136, 115, 140, 255, 10, 70, 85, 105, 136, 73, 234, 16, 10, 92, 89, 125, 136, 73, 12, 255, 10, 92, 82, 125, 136, 73, 26, 255, 10, 92, 91, 104, 136, 73, 12, 255, 10, 69, 91, 104, 136, 73, 12, 255, 10, 92, 101, 125, 136, 73, 12, 255, 10, 69, 101, 125, 136, 73, 12, 255, 10, 17, 85, 105, 136, 73, 241, 16, 10, 69, 89, 125, 136, 73, 12, 255, 10, 69, 82, 125, 136, 73, 26, 255, 10, 13, 89, 125, 136, 73, 12, 255, 10, 13, 82, 125, 136, 73, 26, 255, 10, 13, 91, 104, 136, 73, 12, 255, 10, 13, 101, 125, 136, 73, 12, 255, 10, 23, 85, 104, 136, 116, 248, 16, 10, 92, 85, 104, 136, 115, 30, 255, 10, 92, 85, 104, 136, 121, 30, 255, 10, 110, 85, 104, 136, 115, 30, 255, 10, 69, 85, 104, 136, 115, 12, 255, 10, 69, 85, 104, 136, 121, 12, 255, 10, 13, 85, 104, 136, 121, 140, 255, 10, 23, 85, 104, 136, 123, 255, 16, 10, 92, 85, 104, 136, 128, 30, 255, 10, 110, 85, 104, 136, 121, 30, 255, 10, 110, 85, 104, 136, 128, 30, 255, 10, 69, 85, 104, 136, 128, 12, 255, 10, 13, 85, 104, 136, 128, 140, 255, 10, 13, 85, 104, 136, 132, 140, 255, 10, 23, 85, 104, 136, 133, 6, 17, 10, 92, 85, 104, 136, 132, 30, 255, 10, 92, 85, 104, 136, 135, 30, 255, 10, 110, 85, 104, 136, 132, 30, 255, 10, 69, 85, 104, 136, 132, 12, 255, 10, 69, 85, 104, 136, 135, 12, 255, 10, 13, 85, 104, 136, 135, 140, 255, 127, 72, 85, 105, 136, 65, 13, 17, 127, 111, 83, 105, 136, 59, 14, 17, 127, 110, 82, 104, 136, 59, 2, 255, 127, 110, 89, 125, 136, 59, 2, 255, 127, 110, 82, 125, 136, 59, 2, 255, 127, 120, 82, 104, 136, 59, 2, 255, 127, 120, 89, 125, 136, 59, 2, 255, 127, 120, 82, 125, 136, 59, 2, 255, 127, 94, 85, 104, 136, 116, 21, 17, 127, 92, 85, 104, 136, 115, 2, 255, 127, 92, 85, 104, 136, 121, 2, 255, 127, 110, 85, 104, 136, 115, 2, 255, 127, 110, 85, 104, 136, 121, 2, 255, 127, 120, 85, 104, 136, 115, 2, 255, 127, 120, 85, 104, 136, 121, 2, 255, 127, 72, 85, 104, 136, 129, 28, 17, 127, 92, 85, 104, 136, 128, 2, 255, 127, 92, 85, 104, 136, 132, 2, 255, 127, 110, 85, 104, 136, 128, 2, 255, 127, 69, 85, 104, 136, 128, 2, 255, 127, 69, 85, 104, 136, 132, 2, 255, 127, 120, 85, 104, 136, 128, 2, 255, 127, 72, 85, 104, 136, 133, 35, 17, 127, 92, 85, 104, 136, 135, 2, 255, 127, 110, 85, 104, 136, 132, 2, 255, 127, 110, 85, 104, 136, 135, 2, 255, 127, 69, 85, 104, 136, 135, 2, 255, 127, 120, 85, 104, 136, 132, 2, 255, 127, 120, 85, 104, 136, 135, 2, 255, 127, 72, 91, 104, 136, 60, 42, 17, 127, 92, 91, 104, 136, 73, 2, 255, 127, 110, 91, 104, 136, 73, 2, 255, 127, 69, 91, 104, 136, 73, 2, 255, 127, 110, 91, 104, 136, 59, 2, 255, 127, 120, 91, 104, 136, 73, 2, 255, 127, 120, 91, 104, 136, 59, 2, 255, 127, 72, 91, 105, 136, 61, 49, 17, 127, 92, 91, 104, 136, 102, 2, 255, 127, 110, 91, 104, 136, 102, 2, 255, 127, 69, 91, 104, 136, 102, 2, 255, 127, 120, 91, 104, 136, 102, 2, 255, 127, 110, 101, 125, 136, 59, 2, 255, 127, 120, 101, 125, 136, 59, 2, 255, 28, 28, 85, 105, 136, 32, 56, 17, 56, 28, 85, 105, 136, 41, 57, 17, 86, 92, 85, 105, 136, 41, 58, 17, 86, 92, 82, 104, 136, 59, 16, 255, 86, 92, 89, 125, 136, 59, 4, 255, 86, 92, 82, 125, 136, 59, 16, 255, 86, 92, 91, 104, 136, 59, 4, 255, 86, 92, 83, 125, 136, 46, 4, 255, 86, 92, 83, 125, 136, 39, 3, 255, 86, 69, 85, 105, 136, 41, 65, 17, 86, 69, 89, 125, 136, 59, 1, 255, 86, 69, 91, 104, 136, 59, 1, 255, 86, 69, 83, 125, 136, 46, 1, 255, 86, 69, 101, 125, 136, 59, 3, 255, 86, 69, 101, 125, 136, 46, 3, 255, 86, 69, 101, 125, 136, 39, 3, 255, 56, 94, 85, 105, 136, 41, 72, 17, 86, 110, 82, 104, 136, 59, 16, 255, 86, 92, 101, 125, 136, 59, 3, 255, 86, 92, 101, 125, 136, 46, 3, 255, 86, 92, 101, 125, 136, 39, 3, 255, 55, 120, 82, 125, 136, 59, 16, 255, 55, 120, 83, 125, 136, 39, 34, 255, 86, 17, 85, 105, 136, 41, 79, 17, 86, 69, 82, 104, 136, 59, 16, 255, 86, 69, 82, 125, 136, 59, 16, 255, 86, 69, 83, 125, 136, 39, 3, 255, 86, 13, 101, 125, 136, 59, 3, 255, 86, 13, 101, 125, 136, 46, 3, 255, 86, 13, 101, 125, 136, 39, 3, 255, 55, 120, 85, 105, 136, 41, 86, 17, 55, 120, 89, 125, 136, 59, 160, 255, 55, 120, 91, 104, 136, 59, 160, 255, 55, 120, 83, 125, 136, 46, 160, 255, 55, 120, 101, 125, 136, 59, 34, 255, 55, 120, 101, 125, 136, 46, 34, 255, 55, 120, 101, 125, 136, 39, 34, 255, 86, 13, 85, 105, 136, 41, 93, 17, 86, 13, 82, 104, 136, 59, 16, 255, 86, 13, 89, 125, 136, 59, 132, 255, 86, 13, 82, 125, 136, 59, 16, 255, 86, 13, 91, 104, 136, 59, 132, 255, 86, 13, 83, 125, 136, 46, 132, 255, 86, 13, 83, 125, 136, 39, 3, 255, 87, 28, 85, 105, 136, 41, 100, 17, 87, 93, 85, 105, 136, 41, 101, 17, 86, 110, 89, 125, 136, 59, 27, 255, 112, 92, 82, 104, 136, 59, 16, 255, 86, 110, 82, 125, 136, 59, 16, 255, 86, 110, 91, 104, 136, 59, 27, 255, 86, 110, 83, 125, 136, 46, 27, 255, 86, 110, 83, 125, 136, 39, 34, 255, 112, 69, 85, 105, 136, 41, 108, 17, 112, 69, 89, 125, 136, 59, 35, 255, 112, 69, 91, 104, 136, 59, 35, 255, 112, 69, 83, 125, 136, 46, 35, 255, 112, 69, 101, 125, 136, 59, 35, 255, 112, 69, 101, 125, 136, 46, 35, 255, 112, 69, 101, 125, 136, 39, 35, 255, 86, 111, 85, 105, 136, 41, 115, 17, 86, 120, 82, 104, 136, 59, 16, 255, 86, 110, 101, 125, 136, 59, 34, 255, 86, 120, 82, 125, 136, 59, 16, 255, 86, 110, 101, 125, 136, 46, 34, 255, 86, 110, 101, 125, 136, 39, 34, 255, 86, 120, 83, 125, 136, 39, 34, 255, 112, 17, 85, 105, 136, 41, 122, 17, 112, 69, 82, 104, 136, 59, 16, 255, 112, 69, 82, 125, 136, 59, 16, 255, 112, 69, 83, 125, 136, 39, 35, 255, 112, 13, 101, 125, 136, 59, 35, 255, 112, 13, 101, 125, 136, 46, 35, 255, 112, 13, 101, 125, 136, 39, 35, 255, 86, 120, 85, 105, 136, 41, 129, 17, 86, 120, 89, 125, 136, 59, 29, 255, 86, 120, 91, 104, 136, 59, 29, 255, 86, 120, 83, 125, 136, 46, 29, 255, 86, 120, 101, 125, 136, 59, 34, 255, 86, 120, 101, 125, 136, 46, 34, 255, 86, 120, 101, 125, 136, 39, 34, 255, 112, 13, 85, 105, 136, 41, 136, 17, 112, 13, 82, 104, 136, 59, 16, 255, 112, 13, 89, 125, 136, 59, 35, 255, 112, 13, 82, 125, 136, 59, 16, 255, 112, 13, 91, 104, 136, 59, 35, 255, 112, 13, 83, 125, 136, 46, 35, 255, 112, 13, 83, 125, 136, 39, 35, 255, 55, 28, 85, 105, 136, 41, 143, 17, 55, 23, 83, 125, 136, 47, 144, 17, 55, 92, 83, 125, 136, 46, 4, 255, 55, 69, 89, 125, 136, 59, 1, 255, 55, 110, 83, 125, 136, 46, 5, 255, 55, 69, 83, 125, 136, 46, 1, 255, 55, 13, 89, 125, 136, 59, 1, 255, 55, 13, 83, 125, 136, 46, 1, 255, 55, 23, 83, 125, 136, 41, 151, 17, 55, 92, 82, 125, 136, 59, 16, 255, 55, 110, 82, 125, 136, 59, 16, 255, 55, 92, 83, 125, 136, 39, 3, 255, 55, 110, 83, 125, 136, 39, 34, 255, 55, 69, 83, 125, 136, 39, 131, 255, 55, 13, 83, 125, 136, 39, 131, 255, 55, 28, 82, 105, 136, 59, 158, 17, 55, 92, 82, 104, 136, 59, 16, 255, 55, 110, 82, 104, 136, 59, 16, 255, 55, 69, 82, 104, 136, 59, 16, 255, 55, 69, 82, 125, 136, 59, 16, 255, 55, 120, 82, 104, 136, 59, 16, 255, 55, 13, 82, 125, 136, 59, 16, 255, 55, 23, 91, 105, 136, 59, 165, 17, 55, 92, 89, 125, 136, 59, 4, 255, 55, 92, 91, 104, 136, 59, 4, 255, 55, 110, 89, 125, 136, 59, 5, 255, 55, 110, 91, 104, 136, 59, 5, 255, 55, 69, 91, 104, 136, 59, 1, 255, 55, 13, 91, 104, 136, 59, 1, 255, 55, 23, 101, 125, 136, 47, 172, 17, 55, 92, 101, 125, 136, 59, 3, 255, 55, 92, 101, 125, 136, 46, 3, 255, 55, 110, 101, 125, 136, 59, 34, 255, 55, 69, 101, 125, 136, 59, 131, 255, 55, 110, 101, 125, 136, 46, 34, 255, 55, 13, 101, 125, 136, 59, 131, 255, 55, 23, 101, 125, 136, 40, 179, 17, 55, 92, 101, 125, 136, 39, 3, 255, 55, 69, 101, 125, 136, 46, 131, 255, 55, 110, 101, 125, 136, 39, 34, 255, 55, 69, 101, 125, 136, 39, 131, 255, 55, 13, 101, 125, 136, 46, 131, 255, 55, 13, 101, 125, 136, 39, 131, 255, 16, 28, 85, 105, 136, 41, 186, 17, 10, 93, 85, 125, 136, 41, 187, 17, 10, 92, 89, 125, 136, 59, 12, 255, 10, 110, 82, 125, 136, 59, 26, 255, 10, 92, 101, 125, 136, 59, 3, 255, 10, 110, 83, 125, 136, 39, 34, 255, 10, 92, 101, 125, 136, 46, 3, 255, 10, 92, 101, 125, 136, 39, 3, 255, 10, 70, 85, 125, 136, 41, 194, 17, 10, 92, 82, 125, 136, 59, 26, 255, 10, 92, 83, 125, 136, 46, 12, 255, 10, 92, 83, 125, 136, 39, 3, 255, 10, 69, 101, 125, 136, 59, 131, 255, 10, 69, 101, 125, 136, 46, 131, 255, 10, 69, 101, 125, 136, 39, 131, 255, 10, 17, 85, 125, 136, 41, 201, 17, 10, 69, 89, 125, 136, 59, 12, 255, 10, 69, 82, 125, 136, 59, 26, 255, 10, 69, 83, 125, 136, 46, 12, 255, 10, 69, 83, 125, 136, 39, 131, 255, 10, 13, 101, 125, 136, 59, 131, 255, 10, 13, 101, 125, 136, 46, 131, 255, 10, 111, 85, 125, 136, 41, 208, 17, 10, 110, 89, 125, 136, 59, 30, 255, 10, 110, 83, 125, 136, 46, 30, 255, 10, 110, 101, 125, 136, 59, 34, 255, 10, 120, 82, 125, 136, 59, 26, 255, 10, 110, 101, 125, 136, 46, 34, 255, 10, 110, 101, 125, 136, 39, 34, 255, 10, 120, 85, 125, 136, 41, 215, 17, 10, 120, 89, 125, 136, 59, 5, 255, 10, 120, 83, 125, 136, 46, 5, 255, 10, 120, 83, 125, 136, 39, 34, 255, 10, 120, 101, 125, 136, 59, 34, 255, 10, 120, 101, 125, 136, 46, 34, 255, 10, 120, 101, 125, 136, 39, 34, 255, 16, 13, 85, 105, 136, 41, 222, 17, 55, 13, 82, 104, 136, 59, 16, 255, 10, 13, 89, 125, 136, 59, 12, 255, 10, 13, 82, 125, 136, 59, 26, 255, 10, 13, 83, 125, 136, 46, 12, 255, 10, 13, 83, 125, 136, 39, 131, 255, 10, 13, 101, 125, 136, 39, 131, 255, 114, 28, 85, 105, 136, 32, 229, 17, 112, 93, 85, 105, 136, 41, 230, 17, 112, 92, 89, 125, 136, 59, 4, 255, 112, 110, 82, 104, 136, 59, 16, 255, 112, 92, 91, 104, 136, 59, 4, 255, 112, 92, 101, 125, 136, 59, 4, 255, 112, 92, 101, 125, 136, 46, 4, 255, 112, 92, 101, 125, 136, 39, 4, 255, 112, 110, 85, 105, 136, 41, 237, 17, 112, 110, 89, 125, 136, 59, 21, 255, 112, 110, 82, 125, 136, 59, 16, 255, 112, 110, 91, 104, 136, 59, 21, 255, 112, 110, 83, 125, 136, 46, 21, 255, 112, 110, 83, 125, 136, 39, 21, 255, 112, 110, 101, 125, 136, 39, 21, 255, 114, 20, 85, 105, 136, 32, 244, 17, 112, 92, 82, 125, 136, 59, 16, 255, 112, 92, 83, 125, 136, 46, 4, 255, 112, 92, 83, 125, 136, 39, 4, 255, 127, 13, 91, 104, 136, 59, 2, 255, 127, 13, 101, 125, 136, 39, 2, 255, 127, 13, 101, 125, 136, 29, 2, 255, 112, 111, 85, 105, 136, 41, 251, 17, 112, 120, 82, 104, 136, 59, 16, 255, 112, 110, 101, 125, 136, 59, 21, 255, 112, 120, 82, 125, 136, 59, 16, 255, 112, 110, 101, 125, 136, 46, 21, 255, 112, 120, 83, 125, 136, 46, 21, 255, 112, 120, 83, 125, 136, 39, 21, 255, 112, 120, 91, 105, 136, 32, 2, 18, 112, 120, 89, 125, 136, 59, 21, 255, 112, 120, 91, 104, 136, 59, 21, 255, 112, 120, 101, 125, 136, 59, 21, 255, 112, 120, 101, 125, 136, 46, 21, 255, 112, 120, 101, 125, 136, 39, 21, 255, 112, 120, 101, 125, 136, 29, 21, 255, 127, 13, 83, 105, 136, 32, 9, 18, 127, 13, 82, 104, 136, 59, 2, 255, 127, 13, 89, 125, 136, 59, 2, 255, 127, 13, 82, 125, 136, 59, 2, 255, 127, 13, 83, 125, 136, 46, 2, 255, 127, 13, 83, 125, 136, 39, 2, 255, 127, 13, 83, 125, 136, 29, 2, 255, 127, 28, 85, 105, 136, 32, 16, 18, 127, 92, 91, 105, 136, 32, 17, 18, 127, 92, 89, 125, 136, 59, 2, 255, 127, 92, 91, 104, 136, 59, 2, 255, 127, 92, 101, 125, 136, 59, 2, 255, 127, 92, 101, 125, 136, 46, 2, 255, 127, 92, 101, 125, 136, 39, 2, 255, 127, 92, 101, 125, 136, 29, 2, 255, 127, 70, 85, 105, 136, 32, 24, 18, 127, 92, 82, 104, 136, 59, 2, 255, 127, 92, 82, 125, 136, 59, 2, 255, 127, 92, 83, 125, 136, 46, 2, 255, 127, 92, 83, 125, 136, 39, 2, 255, 127, 92, 83, 125, 136, 29, 2, 255, 127, 69, 101, 125, 136, 59, 2, 255, 127, 110, 85, 125, 136, 31, 31, 18, 127, 110, 83, 125, 136, 46, 2, 255, 127, 110, 83, 125, 136, 39, 2, 255, 127, 110, 83, 125, 136, 29, 2, 255, 127, 110, 101, 125, 136, 46, 2, 255, 127, 110, 101, 125, 136, 39, 2, 255, 127, 110, 101, 125, 136, 29, 2, 255, 127, 69, 85, 105, 136, 32, 38, 18, 127, 69, 89, 125, 136, 59, 2, 255, 127, 69, 91, 104, 136, 59, 2, 255, 127, 69, 83, 125, 136, 46, 2, 255, 127, 69, 101, 125, 136, 46, 2, 255, 127, 69, 101, 125, 136, 39, 2, 255, 127, 69, 101, 125, 136, 29, 2, 255, 127, 17, 85, 105, 136, 32, 45, 18, 127, 69, 82, 104, 136, 59, 2, 255, 127, 69, 82, 125, 136, 59, 2, 255, 127, 69, 83, 125, 136, 39, 2, 255, 127, 69, 83, 125, 136, 29, 2, 255, 127, 13, 101, 125, 136, 59, 2, 255, 127, 13, 101, 125, 136, 46, 2, 255, 127, 120, 85, 125, 136, 31, 52, 18, 127, 120, 83, 125, 136, 46, 2, 255, 127, 120, 83, 125, 136, 39, 2, 255, 127, 120, 83, 125, 136, 29, 2, 255, 127, 120, 101, 125, 136, 46, 2, 255, 127, 120, 101, 125, 136, 39, 2, 255, 127, 120, 101, 125, 136, 29, 2, 255, 28, 28, 85, 38, 98, 28, 59, 18, 28, 28, 91, 38, 97, 51, 60, 18, 86, 28, 91, 38, 97, 62, 61, 18, 86, 93, 91, 38, 97, 59, 62, 18, 86, 92, 89, 66, 97, 59, 4, 255, 86, 92, 100, 66, 97, 59, 4, 255, 86, 110, 89, 66, 97, 59, 27, 255, 86, 92, 90, 37, 97, 59, 4, 255, 86, 92, 120, 66, 97, 59, 177, 255, 86, 92, 120, 37, 97, 59, 177, 255, 86, 93, 91, 38, 97, 115, 69, 18, 86, 92, 89, 66, 97, 115, 4, 255, 86, 92, 100, 66, 97, 115, 4, 255, 86, 110, 89, 66, 97, 115, 155, 255, 86, 92, 90, 37, 97, 115, 4, 255, 86, 92, 120, 66, 97, 115, 4, 255, 86, 92, 120, 37, 97, 115, 4, 255, 86, 17, 91, 38, 97, 59, 76, 18, 86, 69, 89, 66, 97, 59, 1, 255, 86, 69, 100, 66, 97, 59, 1, 255, 86, 69, 90, 37, 97, 59, 1, 255, 86, 69, 120, 66, 97, 59, 177, 255, 86, 69, 120, 37, 97, 59, 177, 255, 86, 13, 120, 66, 97, 59, 177, 255, 86, 111, 91, 38, 97, 59, 83, 18, 86, 110, 100, 66, 97, 59, 27, 255, 86, 110, 90, 37, 97, 59, 27, 255, 86, 120, 89, 66, 97, 59, 29, 255, 86, 110, 120, 66, 97, 59, 177, 255, 86, 120, 90, 37, 97, 59, 29, 255, 86, 110, 120, 37, 97, 59, 177, 255, 86, 17, 91, 38, 97, 115, 90, 18, 86, 69, 89, 66, 97, 115, 1, 255, 86, 69, 100, 66, 97, 115, 1, 255, 86, 69, 90, 37, 97, 115, 1, 255, 86, 69, 120, 66, 97, 115, 185, 255, 86, 69, 120, 37, 97, 115, 185, 255, 86, 13, 120, 66, 97, 115, 185, 255, 86, 111, 91, 38, 97, 115, 97, 18, 86, 110, 100, 66, 97, 115, 155, 255, 86, 110, 90, 37, 97, 115, 155, 255, 86, 120, 89, 66, 97, 115, 29, 255, 86, 110, 120, 66, 97, 115, 27, 255, 86, 120, 90, 37, 97, 115, 29, 255, 86, 110, 120, 37, 97, 115, 27, 255, 56, 28, 91, 38, 97, 62, 104, 18, 56, 28, 91, 38, 97, 59, 105, 18, 86, 13, 89, 66, 97, 59, 132, 255, 86, 13, 100, 66, 97, 59, 132, 255, 86, 13, 90, 37, 97, 59, 132, 255, 55, 120, 120, 66, 97, 59, 160, 255, 86, 13, 120, 37, 97, 59, 177, 255, 55, 120, 120, 37, 97, 59, 160, 255, 56, 28, 91, 38, 97, 115, 112, 18, 86, 13, 89, 66, 97, 115, 129, 255, 86, 13, 100, 66, 97, 115, 129, 255, 86, 13, 90, 37, 97, 115, 129, 255, 55, 120, 120, 66, 97, 115, 32, 255, 86, 13, 120, 37, 97, 115, 185, 255, 55, 120, 120, 37, 97, 115, 32, 255, 55, 93, 91, 38, 97, 59, 119, 18, 55, 92, 100, 66, 97, 59, 4, 255, 55, 110, 89, 66, 97, 59, 5, 255, 55, 92, 90, 37, 97, 59, 4, 255, 55, 110, 90, 37, 97, 59, 5, 255, 55, 92, 120, 66, 97, 59, 4, 255, 55, 92, 120, 37, 97, 59, 4, 255, 55, 93, 91, 38, 97, 115, 126, 18, 55, 92, 100, 66, 97, 115, 4, 255, 55, 110, 89, 66, 97, 115, 5, 255, 55, 92, 90, 37, 97, 115, 4, 255, 55, 110, 90, 37, 97, 115, 5, 255, 55, 92, 120, 66, 97, 115, 177, 255, 55, 92, 120, 37, 97, 115, 177, 255, 55, 111, 91, 38, 97, 59, 133, 18, 55, 110, 100, 66, 97, 59, 5, 255, 55, 120, 89, 66, 97, 59, 160, 255, 55, 120, 100, 66, 97, 59, 160, 255, 55, 110, 120, 66, 97, 59, 5, 255, 55, 120, 90, 37, 97, 59, 160, 255, 55, 110, 120, 37, 97, 59, 5, 255, 55, 111, 91, 38, 97, 115, 140, 18, 55, 110, 100, 66, 97, 115, 5, 255, 55, 120, 89, 66, 97, 115, 32, 255, 55, 120, 100, 66, 97, 115, 32, 255, 55, 110, 120, 66, 97, 115, 177, 255, 55, 120, 90, 37, 97, 115, 32, 255, 55, 110, 120, 37, 97, 115, 177, 255, 87, 28, 91, 38, 97, 62, 147, 18, 86, 120, 101, 38, 97, 62, 148, 18, 86, 120, 100, 66, 97, 59, 29, 255, 86, 120, 100, 66, 97, 115, 29, 255, 86, 120, 120, 66, 97, 59, 29, 255, 86, 120, 120, 66, 97, 115, 29, 255, 86, 120, 120, 37, 97, 59, 29, 255, 86, 120, 120, 37, 97, 115, 29, 255, 112, 93, 91, 38, 97, 59, 155, 18, 112, 92, 100, 66, 97, 59, 4, 255, 112, 110, 89, 66, 97, 59, 21, 255, 112, 92, 90, 37, 97, 59, 4, 255, 112, 110, 90, 37, 97, 59, 21, 255, 112, 92, 120, 66, 97, 59, 4, 255, 112, 92, 120, 37, 97, 59, 4, 255, 112, 70, 91, 38, 97, 62, 162, 18, 112, 92, 89, 66, 97, 59, 4, 255, 112, 69, 100, 66, 97, 59, 35, 255, 112, 69, 90, 37, 97, 59, 35, 255, 112, 69, 90, 37, 97, 115, 35, 255, 112, 69, 120, 66, 97, 59, 36, 255, 112, 69, 120, 37, 97, 59, 36, 255, 112, 17, 91, 38, 97, 62, 169, 18, 112, 69, 89, 66, 97, 59, 35, 255, 112, 69, 89, 66, 97, 115, 35, 255, 112, 13, 120, 66, 97, 59, 36, 255, 112, 13, 120, 66, 97, 115, 36, 255, 112, 13, 120, 37, 97, 59, 36, 255, 112, 13, 120, 37, 97, 115, 36, 255, 112, 111, 91, 38, 97, 59, 176, 18, 112, 110, 100, 66, 97, 59, 21, 255, 112, 120, 89, 66, 97, 59, 21, 255, 112, 120, 100, 66, 97, 59, 21, 255, 112, 110, 120, 66, 97, 59, 4, 255, 112, 120, 90, 37, 97, 59, 21, 255, 112, 110, 120, 37, 97, 59, 4, 255, 112, 13, 90, 38, 97, 62, 183, 18, 112, 13, 89, 66, 97, 59, 35, 255, 112, 13, 89, 66, 97, 115, 35, 255, 112, 13, 100, 66, 97, 59, 35, 255, 112, 13, 100, 66, 97, 115, 35, 255, 112, 13, 90, 37, 97, 59, 35, 255, 112, 13, 90, 37, 97, 115, 35, 255, 16, 28, 91, 38, 97, 62, 190, 18, 16, 71, 91, 38, 97, 62, 191, 18, 55, 92, 89, 66, 97, 59, 4, 255, 55, 92, 89, 66, 97, 115, 4, 255, 55, 69, 120, 66, 97, 59, 177, 255, 55, 69, 120, 66, 97, 115, 177, 255, 10, 110, 120, 37, 97, 59, 178, 255, 10, 110, 120, 37, 97, 115, 178, 255, 55, 69, 91, 38, 97, 62, 198, 18, 55, 69, 100, 66, 97, 59, 1, 255, 55, 69, 100, 66, 97, 115, 1, 255, 55, 69, 90, 37, 97, 59, 1, 255, 55, 69, 90, 37, 97, 115, 1, 255, 55, 69, 120, 37, 97, 59, 177, 255, 55, 69, 120, 37, 97, 115, 177, 255, 55, 17, 91, 38, 97, 62, 205, 18, 55, 69, 89, 66, 97, 59, 1, 255, 55, 69, 89, 66, 97, 115, 1, 255, 55, 13, 120, 66, 97, 59, 177, 255, 55, 13, 120, 66, 97, 115, 185, 255, 55, 13, 120, 37, 97, 59, 177, 255, 55, 13, 120, 37, 97, 115, 185, 255, 10, 111, 91, 38, 97, 62, 212, 18, 10, 120, 89, 66, 97, 59, 5, 255, 10, 120, 89, 66, 97, 115, 5, 255, 10, 110, 120, 66, 97, 59, 30, 255, 10, 110, 120, 66, 97, 115, 30, 255, 10, 120, 90, 37, 97, 59, 178, 255, 10, 120, 90, 37, 97, 115, 178, 255, 10, 120, 101, 38, 97, 62, 219, 18, 10, 120, 100, 66, 97, 59, 5, 255, 10, 120, 100, 66, 97, 115, 5, 255, 10, 120, 120, 66, 97, 59, 30, 255, 10, 120, 120, 66, 97, 115, 30, 255, 10, 120, 120, 37, 97, 59, 178, 255, 10, 120, 120, 37, 97, 115, 178, 255, 55, 13, 90, 38, 97, 62, 226, 18, 55, 13, 89, 66, 97, 59, 1, 255, 55, 13, 89, 66, 97, 115, 1, 255, 55, 13, 100, 66, 97, 59, 1, 255, 55, 13, 100, 66, 97, 115, 1, 255, 55, 13, 90, 37, 97, 59, 1, 255, 55, 13, 90, 37, 97, 115, 1, 255, 114, 28, 91, 38, 97, 47, 233, 18, 127, 92, 91, 38, 97, 47, 234, 18, 127, 92, 100, 66, 97, 59, 37, 255, 127, 92, 90, 37, 97, 59, 37, 255, 127, 92, 120, 66, 97, 59, 37, 255, 127, 92, 101, 66, 97, 46, 37, 255, 127, 92, 120, 37, 97, 59, 37, 255, 127, 92, 101, 37, 97, 46, 37, 255, 127, 70, 91, 38, 97, 47, 241, 18, 127, 92, 89, 66, 97, 59, 2, 255, 127, 69, 100, 66, 97, 59, 37, 255, 127, 92, 89, 37, 97, 46, 37, 255, 127, 69, 90, 37, 97, 59, 37, 255, 127, 69, 120, 66, 97, 59, 37, 255, 127, 69, 120, 37, 97, 59, 37, 255, 127, 110, 91, 38, 97, 47, 248, 18, 127, 110, 89, 66, 97, 59, 2, 255, 127, 110, 100, 66, 97, 59, 38, 255, 127, 110, 90, 37, 97, 59, 38, 255, 127, 110, 89, 37, 97, 46, 38, 255, 127, 110, 101, 66, 97, 46, 38, 255, 127, 110, 101, 37, 97, 46, 38, 255, 127, 17, 91, 38, 97, 59, 255, 18, 127, 69, 89, 66, 97, 59, 2, 255, 127, 13, 89, 66, 97, 59, 2, 255, 127, 13, 100, 66, 97, 59, 37, 255, 127, 13, 90, 37, 97, 59, 37, 255, 127, 13, 120, 66, 97, 59, 37, 255, 127, 13, 120, 37, 97, 59, 37, 255, 127, 111, 91, 38, 97, 47, 6, 19, 127, 120, 89, 66, 97, 59, 2, 255, 127, 120, 100, 66, 97, 59, 38, 255, 127, 110, 120, 66, 97, 59, 38, 255, 127, 120, 90, 37, 97, 59, 38, 255, 127, 120, 89, 37, 97, 46, 38, 255, 127, 110, 120, 37, 97, 59, 38, 255, 114, 120, 101, 38, 97, 47, 13, 19, 112, 120, 120, 66, 97, 59, 21, 255, 112, 120, 120, 37, 97, 59, 21, 255, 127, 120, 120, 66, 97, 59, 38, 255, 127, 120, 101, 66, 97, 46, 38, 255, 127, 120, 120, 37, 97, 59, 38, 255, 127, 120, 101, 37, 97, 46, 38, 255, 10, 23, 91, 38, 97, 62, 20, 19, 10, 93, 91, 38, 97, 59, 21, 19, 10, 92, 100, 66, 97, 59, 12, 255, 10, 110, 89, 66, 97, 59, 30, 255, 10, 110, 100, 66, 97, 59, 30, 255, 10, 110, 90, 37, 97, 59, 178, 255, 10, 92, 120, 66, 97, 59, 12, 255, 10, 92, 120, 37, 97, 59, 178, 255, 10, 93, 91, 38, 97, 115, 28, 19, 10, 92, 100, 66, 97, 115, 30, 255, 10, 110, 89, 66, 97, 115, 30, 255, 10, 110, 100, 66, 97, 115, 30, 255, 10, 110, 90, 37, 97, 115, 178, 255, 10, 92, 120, 66, 97, 115, 12, 255, 10, 92, 120, 37, 97, 115, 178, 255, 10, 70, 91, 38, 97, 59, 35, 19, 10, 92, 89, 66, 97, 59, 12, 255, 10, 92, 90, 37, 97, 59, 178, 255, 10, 69, 100, 66, 97, 59, 12, 255, 10, 69, 90, 37, 97, 59, 179, 255, 10, 69, 120, 66, 97, 59, 12, 255, 10, 69, 120, 37, 97, 59, 179, 255, 10, 70, 91, 38, 97, 115, 42, 19, 10, 92, 89, 66, 97, 115, 30, 255, 10, 92, 90, 37, 97, 115, 178, 255, 10, 69, 100, 66, 97, 115, 12, 255, 10, 69, 90, 37, 97, 115, 179, 255, 10, 69, 120, 66, 97, 115, 12, 255, 10, 69, 120, 37, 97, 115, 179, 255, 10, 17, 91, 38, 97, 59, 49, 19, 10, 69, 89, 66, 97, 59, 12, 255, 10, 13, 89, 66, 97, 59, 12, 255, 10, 13, 100, 66, 97, 59, 12, 255, 10, 13, 90, 37, 97, 59, 179, 255, 10, 13, 120, 66, 97, 59, 12, 255, 10, 13, 120, 37, 97, 59, 179, 255, 10, 17, 91, 38, 97, 115, 56, 19, 10, 69, 89, 66, 97, 115, 12, 255, 10, 13, 89, 66, 97, 115, 140, 255, 10, 13, 100, 66, 97, 115, 140, 255, 10, 13, 90, 37, 97, 115, 179, 255, 10, 13, 120, 66, 97, 115, 140, 255, 10, 13, 120, 37, 97, 115, 179, 255, 28, 28, 85, 38, 97, 118, 63, 19, 56, 28, 85, 38, 97, 122, 64, 19, 86, 92, 85, 38, 97, 122, 65, 19, 86, 92, 89, 37, 97, 121, 4, 255, 86, 92, 101, 66, 97, 121, 4, 255, 86, 92, 83, 37, 97, 128, 4, 255, 86, 92, 101, 66, 97, 128, 4, 255, 86, 92, 101, 37, 97, 121, 178, 255, 86, 92, 101, 37, 97, 128, 181, 255, 56, 110, 85, 37, 97, 122, 72, 19, 86, 110, 89, 37, 97, 121, 155, 255, 86, 110, 83, 37, 97, 128, 155, 255, 55, 110, 89, 37, 97, 121, 5, 255, 86, 110, 101, 37, 97, 121, 178, 255, 55, 110, 101, 37, 97, 121, 178, 255, 55, 110, 101, 37, 97, 128, 181, 255, 86, 69, 85, 38, 97, 122, 79, 19, 86, 69, 89, 37, 97, 121, 1, 255, 86, 69, 101, 66, 97, 121, 185, 255, 86, 69, 83, 37, 97, 128, 1, 255, 86, 69, 101, 66, 97, 128, 185, 255, 86, 69, 101, 37, 97, 121, 179, 255, 86, 69, 101, 37, 97, 128, 181, 255, 56, 111, 85, 38, 97, 122, 86, 19, 86, 110, 101, 66, 97, 121, 27, 255, 86, 110, 101, 66, 97, 128, 27, 255, 55, 110, 101, 66, 97, 121, 177, 255, 55, 110, 101, 66, 97, 128, 177, 255, 86, 110, 101, 37, 97, 128, 181, 255, 55, 120, 83, 37, 97, 128, 32, 255, 56, 120, 85, 38, 97, 122, 93, 19, 86, 120, 83, 37, 97, 128, 29, 255, 55, 120, 89, 37, 97, 121, 32, 255, 55, 120, 101, 66, 97, 121, 32, 255, 55, 120, 101, 66, 97, 128, 32, 255, 55, 120, 101, 37, 97, 121, 178, 255, 55, 120, 101, 37, 97, 128, 181, 255, 86, 13, 85, 38, 97, 122, 100, 19, 86, 13, 89, 37, 97, 121, 129, 255, 86, 13, 101, 66, 97, 121, 185, 255, 86, 13, 83, 37, 97, 128, 129, 255, 86, 13, 101, 66, 97, 128, 185, 255, 86, 13, 101, 37, 97, 121, 179, 255, 86, 13, 101, 37, 97, 128, 181, 255, 87, 28, 85, 38, 97, 117, 107, 19, 112, 92, 91, 38, 97, 117, 108, 19, 112, 92, 100, 66, 97, 115, 1, 255, 112, 92, 90, 37, 97, 115, 1, 255, 112, 92, 101, 66, 97, 121, 4, 255, 112, 92, 101, 66, 97, 128, 4, 255, 112, 92, 101, 37, 97, 121, 4, 255, 112, 92, 101, 37, 97, 128, 182, 255, 112, 93, 85, 38, 97, 117, 115, 19, 112, 110, 89, 66, 97, 115, 23, 255, 112, 110, 90, 37, 97, 115, 23, 255, 112, 92, 120, 66, 97, 115, 4, 255, 112, 110, 89, 37, 97, 121, 23, 255, 112, 110, 83, 37, 97, 128, 23, 255, 112, 92, 120, 37, 97, 115, 4, 255, 112, 70, 85, 38, 97, 117, 122, 19, 112, 92, 89, 66, 97, 115, 1, 255, 112, 92, 89, 37, 97, 121, 1, 255, 112, 92, 83, 37, 97, 128, 1, 255, 112, 69, 120, 66, 97, 115, 36, 255, 112, 69, 101, 66, 97, 128, 36, 255, 112, 69, 120, 37, 97, 115, 36, 255, 112, 69, 85, 38, 97, 117, 129, 19, 112, 69, 100, 66, 97, 115, 35, 255, 112, 69, 89, 37, 97, 121, 35, 255, 112, 69, 101, 66, 97, 121, 36, 255, 112, 69, 83, 37, 97, 128, 35, 255, 112, 69, 101, 37, 97, 121, 36, 255, 112, 69, 101, 37, 97, 128, 182, 255, 87, 111, 91, 38, 97, 117, 136, 19, 112, 110, 100, 66, 97, 115, 23, 255, 86, 120, 89, 37, 97, 121, 29, 255, 86, 120, 101, 66, 97, 121, 29, 255, 86, 120, 101, 66, 97, 128, 29, 255, 86, 120, 101, 37, 97, 121, 178, 255, 86, 120, 101, 37, 97, 128, 181, 255, 112, 13, 85, 38, 97, 122, 143, 19, 112, 13, 89, 37, 97, 121, 35, 255, 112, 13, 101, 66, 97, 121, 36, 255, 112, 13, 83, 37, 97, 128, 35, 255, 112, 13, 101, 66, 97, 128, 36, 255, 112, 13, 101, 37, 97, 121, 36, 255, 112, 13, 101, 37, 97, 128, 182, 255, 16, 28, 85, 38, 97, 123, 150, 19, 55, 92, 85, 37, 97, 123, 151, 19, 55, 92, 89, 37, 97, 121, 4, 255, 55, 92, 83, 37, 97, 128, 4, 255, 55, 92, 89, 37, 97, 132, 4, 255, 55, 92, 101, 37, 97, 121, 178, 255, 55, 92, 101, 37, 97, 128, 181, 255, 55, 92, 101, 37, 97, 132, 178, 255, 55, 69, 101, 38, 97, 123, 158, 19, 55, 69, 101, 66, 97, 121, 177, 255, 55, 69, 101, 66, 97, 128, 177, 255, 55, 69, 101, 37, 97, 121, 179, 255, 55, 69, 101, 66, 97, 132, 177, 255, 55, 69, 101, 37, 97, 128, 181, 255, 55, 69, 101, 37, 97, 132, 179, 255, 16, 94, 85, 38, 97, 123, 165, 19, 55, 92, 101, 66, 97, 121, 177, 255, 55, 92, 101, 66, 97, 128, 177, 255, 55, 110, 83, 37, 97, 128, 5, 255, 10, 120, 89, 37, 97, 121, 178, 255, 10, 120, 83, 37, 97, 128, 178, 255, 10, 120, 89, 37, 97, 132, 178, 255, 55, 17, 85, 38, 97, 123, 172, 19, 55, 69, 89, 37, 97, 121, 1, 255, 55, 69, 83, 37, 97, 128, 1, 255, 55, 69, 89, 37, 97, 132, 1, 255, 55, 13, 101, 66, 97, 121, 185, 255, 55, 13, 101, 66, 97, 128, 185, 255, 55, 13, 101, 66, 97, 132, 185, 255, 10, 120, 101, 38, 97, 123, 179, 19, 10, 120, 101, 66, 97, 121, 30, 255, 10, 120, 101, 66, 97, 128, 30, 255, 10, 120, 101, 37, 97, 121, 178, 255, 10, 120, 101, 66, 97, 132, 30, 255, 10, 120, 101, 37, 97, 128, 181, 255, 10, 120, 101, 37, 97, 132, 178, 255, 55, 13, 85, 37, 97, 123, 186, 19, 55, 13, 89, 37, 97, 121, 1, 255, 55, 13, 83, 37, 97, 128, 1, 255, 55, 13, 89, 37, 97, 132, 1, 255, 55, 13, 101, 37, 97, 121, 179, 255, 55, 13, 101, 37, 97, 128, 181, 255, 55, 13, 101, 37, 97, 132, 179, 255, 114, 28, 85, 38, 97, 117, 193, 19, 114, 71, 101, 38, 97, 117, 194, 19, 112, 110, 101, 66, 97, 121, 4, 255, 112, 110, 101, 66, 97, 128, 4, 255, 112, 110, 120, 37, 97, 115, 4, 255, 112, 110, 101, 37, 97, 121, 4, 255, 127, 69, 101, 66, 97, 121, 165, 255, 112, 110, 101, 37, 97, 128, 182, 255, 127, 69, 91, 38, 97, 117, 201, 19, 127, 69, 89, 66, 97, 115, 2, 255, 127, 69, 100, 66, 97, 115, 165, 255, 127, 69, 90, 37, 97, 115, 165, 255, 127, 69, 89, 37, 97, 121, 165, 255, 127, 69, 101, 37, 97, 121, 165, 255, 127, 69, 101, 37, 97, 128, 165, 255, 112, 111, 85, 38, 97, 117, 208, 19, 112, 120, 89, 66, 97, 115, 168, 255, 112, 120, 100, 66, 97, 115, 168, 255, 112, 110, 120, 66, 97, 115, 4, 255, 112, 120, 90, 37, 97, 115, 168, 255, 112, 120, 89, 37, 97, 121, 168, 255, 112, 120, 83, 37, 97, 128, 168, 255, 127, 17, 85, 38, 97, 117, 215, 19, 127, 69, 83, 37, 97, 128, 165, 255, 127, 13, 120, 66, 97, 115, 165, 255, 127, 13, 101, 66, 97, 121, 165, 255, 127, 13, 101, 66, 97, 128, 165, 255, 127, 13, 120, 37, 97, 115, 165, 255, 127, 13, 101, 37, 97, 128, 165, 255, 112, 120, 101, 38, 97, 117, 222, 19, 112, 120, 120, 66, 97, 115, 21, 255, 112, 120, 101, 66, 97, 121, 21, 255, 112, 120, 101, 66, 97, 128, 21, 255, 112, 120, 120, 37, 97, 115, 21, 255, 112, 120, 101, 37, 97, 121, 21, 255, 112, 120, 101, 37, 97, 128, 182, 255, 127, 13, 85, 38, 97, 117, 229, 19, 127, 13, 89, 66, 97, 115, 2, 255, 127, 13, 100, 66, 97, 115, 165, 255, 127, 13, 90, 37, 97, 115, 165, 255, 127, 13, 89, 37, 97, 121, 165, 255, 127, 13, 83, 37, 97, 128, 165, 255, 127, 13, 101, 37, 97, 121, 165, 255, 10, 23, 85, 38, 97, 123, 236, 19, 10, 93, 91, 38, 97, 121, 237, 19, 10, 92, 89, 37, 97, 121, 178, 255, 10, 92, 101, 66, 97, 121, 12, 255, 10, 110, 89, 37, 97, 121, 178, 255, 10, 110, 101, 66, 97, 121, 30, 255, 10, 92, 101, 37, 97, 121, 178, 255, 10, 110, 101, 37, 97, 121, 178, 255, 10, 17, 91, 38, 97, 121, 244, 19, 10, 69, 89, 37, 97, 121, 179, 255, 10, 69, 101, 66, 97, 121, 12, 255, 10, 13, 89, 37, 97, 121, 179, 255, 10, 69, 101, 37, 97, 121, 179, 255, 10, 13, 101, 66, 97, 121, 140, 255, 10, 13, 101, 37, 97, 121, 179, 255, 10, 93, 85, 38, 97, 128, 251, 19, 10, 92, 83, 37, 97, 128, 178, 255, 10, 92, 101, 66, 97, 128, 12, 255, 10, 110, 83, 37, 97, 128, 178, 255, 10, 110, 101, 66, 97, 128, 30, 255, 10, 92, 101, 37, 97, 128, 181, 255, 10, 110, 101, 37, 97, 128, 181, 255, 10, 17, 85, 38, 97, 128, 2, 20, 10, 69, 83, 37, 97, 128, 179, 255, 10, 69, 101, 66, 97, 128, 12, 255, 10, 69, 101, 37, 97, 128, 181, 255, 10, 13, 83, 37, 97, 128, 179, 255, 10, 13, 101, 66, 97, 128, 140, 255, 10, 13, 101, 37, 97, 128, 181, 255, 10, 93, 91, 38, 97, 132, 9, 20, 10, 92, 89, 37, 97, 132, 178, 255, 10, 92, 101, 66, 97, 132, 12, 255, 10, 110, 89, 37, 97, 132, 178, 255, 10, 110, 101, 66, 97, 132, 30, 255, 10, 92, 101, 37, 97, 132, 178, 255, 10, 110, 101, 37, 97, 132, 178, 255, 10, 17, 91, 38, 97, 132, 16, 20, 10, 69, 89, 37, 97, 132, 179, 255, 10, 69, 101, 66, 97, 132, 12, 255, 10, 13, 89, 37, 97, 132, 179, 255, 10, 69, 101, 37, 97, 132, 179, 255, 10, 13, 101, 66, 97, 132, 140, 255, 10, 13, 101, 37, 97, 132, 179, 255, 127, 72, 85, 38, 97, 117, 23, 20, 127, 92, 91, 38, 97, 117, 24, 20, 127, 92, 100, 66, 97, 115, 37, 255, 127, 92, 90, 37, 97, 115, 37, 255, 127, 92, 101, 66, 97, 121, 37, 255, 127, 92, 101, 66, 97, 128, 37, 255, 127, 92, 101, 37, 97, 121, 37, 255, 127, 92, 101, 37, 97, 128, 37, 255, 127, 93, 85, 38, 97, 117, 31, 20, 127, 110, 89, 66, 97, 115, 2, 255, 127, 110, 90, 37, 97, 115, 38, 255, 127, 92, 120, 66, 97, 115, 37, 255, 127, 110, 89, 37, 97, 121, 38, 255, 127, 110, 83, 37, 97, 128, 38, 255, 127, 92, 120, 37, 97, 115, 37, 255, 127, 70, 85, 38, 97, 117, 38, 20, 127, 92, 89, 66, 97, 115, 2, 255, 127, 92, 89, 37, 97, 121, 37, 255, 127, 92, 83, 37, 97, 128, 37, 255, 127, 69, 120, 66, 97, 115, 165, 255, 127, 69, 101, 66, 97, 128, 165, 255, 127, 69, 120, 37, 97, 115, 165, 255, 127, 110, 101, 38, 97, 117, 45, 20, 127, 110, 100, 66, 97, 115, 38, 255, 127, 110, 101, 66, 97, 121, 38, 255, 127, 110, 101, 66, 97, 128, 38, 255, 127, 110, 120, 37, 97, 115, 38, 255, 127, 110, 101, 37, 97, 121, 38, 255, 127, 110, 101, 37, 97, 128, 38, 255, 127, 111, 85, 38, 97, 117, 52, 20, 127, 120, 89, 66, 97, 115, 2, 255, 127, 120, 100, 66, 97, 115, 38, 255, 127, 110, 120, 66, 97, 115, 38, 255, 127, 120, 90, 37, 97, 115, 38, 255, 127, 120, 89, 37, 97, 121, 38, 255, 127, 120, 83, 37, 97, 128, 38, 255, 127, 120, 101, 38, 97, 117, 59, 20, 127, 120, 120, 66, 97, 115, 38, 255, 127, 120, 101, 66, 97, 121, 38, 255, 127, 120, 101, 66, 97, 128, 38, 255, 127, 120, 120, 37, 97, 115, 38, 255, 127, 120, 101, 37, 97, 121, 38, 255, 127, 120, 101, 37, 97, 128, 38, 255, 28, 28, 85, 38, 97, 11, 66, 20, 56, 28, 85, 38, 97, 11, 67, 20, 86, 92, 101, 38, 97, 11, 68, 20, 86, 92, 101, 66, 97, 46, 177, 255, 86, 92, 100, 66, 97, 6, 4, 255, 86, 92, 101, 66, 97, 39, 177, 255, 86, 92, 101, 37, 97, 46, 178, 255, 86, 92, 101, 66, 97, 29, 177, 255, 86, 92, 101, 37, 97, 39, 180, 255, 86, 70, 91, 38, 97, 11, 75, 20, 86, 92, 89, 37, 97, 46, 4, 255, 86, 92, 89, 66, 97, 6, 4, 255, 86, 69, 101, 66, 97, 46, 177, 255, 86, 69, 101, 66, 97, 39, 177, 255, 86, 69, 101, 66, 97, 29, 177, 255, 86, 69, 120, 66, 97, 6, 177, 255, 56, 94, 85, 38, 97, 11, 82, 20, 86, 110, 89, 37, 97, 46, 27, 255, 86, 110, 89, 66, 97, 6, 27, 255, 86, 110, 83, 37, 97, 39, 27, 255, 86, 92, 120, 66, 97, 6, 177, 255, 55, 120, 89, 37, 97, 46, 160, 255, 55, 120, 89, 66, 97, 6, 160, 255, 86, 17, 91, 38, 97, 11, 89, 20, 86, 69, 89, 37, 97, 46, 1, 255, 86, 69, 89, 66, 97, 6, 1, 255, 86, 69, 100, 66, 97, 6, 1, 255, 86, 69, 101, 37, 97, 46, 179, 255, 86, 13, 101, 66, 97, 46, 177, 255, 86, 13, 120, 66, 97, 6, 177, 255, 55, 120, 101, 38, 97, 11, 96, 20, 55, 120, 101, 66, 97, 46, 160, 255, 55, 120, 100, 66, 97, 6, 160, 255, 55, 120, 101, 66, 97, 39, 160, 255, 55, 120, 101, 37, 97, 46, 178, 255, 55, 120, 101, 66, 97, 29, 160, 255, 55, 120, 120, 66, 97, 6, 160, 255, 86, 13, 91, 38, 97, 11, 103, 20, 86, 13, 89, 37, 97, 46, 132, 255, 86, 13, 89, 66, 97, 6, 132, 255, 86, 13, 100, 66, 97, 6, 132, 255, 86, 13, 101, 66, 97, 39, 177, 255, 86, 13, 101, 37, 97, 46, 179, 255, 86, 13, 101, 66, 97, 29, 177, 255, 87, 28, 85, 38, 97, 11, 110, 20, 87, 71, 101, 38, 97, 11, 111, 20, 86, 110, 100, 66, 97, 6, 27, 255, 86, 110, 101, 66, 97, 39, 177, 255, 86, 110, 101, 37, 97, 46, 178, 255, 86, 110, 101, 66, 97, 29, 177, 255, 112, 69, 101, 66, 97, 46, 36, 255, 86, 110, 101, 37, 97, 39, 180, 255, 112, 69, 91, 38, 97, 11, 118, 20, 112, 69, 89, 66, 97, 6, 35, 255, 112, 69, 100, 66, 97, 6, 35, 255, 112, 69, 101, 66, 97, 39, 36, 255, 112, 69, 101, 37, 97, 46, 36, 255, 112, 69, 101, 66, 97, 29, 36, 255, 112, 69, 101, 37, 97, 39, 182, 255, 86, 111, 85, 38, 97, 11, 125, 20, 86, 110, 101, 66, 97, 46, 177, 255, 86, 120, 89, 37, 97, 46, 29, 255, 86, 120, 89, 66, 97, 6, 29, 255, 86, 120, 83, 37, 97, 39, 29, 255, 86, 120, 100, 66, 97, 6, 29, 255, 86, 110, 120, 66, 97, 6, 177, 255, 112, 17, 85, 38, 97, 11, 132, 20, 112, 69, 89, 37, 97, 46, 35, 255, 112, 69, 83, 37, 97, 39, 35, 255, 112, 13, 101, 66, 97, 46, 36, 255, 112, 13, 101, 66, 97, 39, 36, 255, 112, 13, 101, 66, 97, 29, 36, 255, 112, 13, 120, 66, 97, 6, 36, 255, 86, 120, 101, 38, 97, 11, 139, 20, 86, 120, 101, 66, 97, 46, 29, 255, 86, 120, 101, 66, 97, 39, 29, 255, 86, 120, 101, 37, 97, 46, 178, 255, 86, 120, 101, 66, 97, 29, 29, 255, 86, 120, 101, 37, 97, 39, 180, 255, 86, 120, 120, 66, 97, 6, 29, 255, 112, 13, 85, 38, 97, 11, 146, 20, 112, 13, 89, 37, 97, 46, 35, 255, 112, 13, 89, 66, 97, 6, 35, 255, 112, 13, 83, 37, 97, 39, 35, 255, 112, 13, 100, 66, 97, 6, 35, 255, 112, 13, 101, 37, 97, 46, 36, 255, 112, 13, 101, 37, 97, 39, 182, 255, 16, 28, 91, 38, 97, 11, 153, 20, 55, 92, 101, 38, 97, 11, 154, 20, 55, 92, 101, 66, 97, 46, 4, 255, 55, 92, 100, 66, 97, 6, 4, 255, 55, 92, 101, 66, 97, 39, 4, 255, 55, 92, 101, 37, 97, 46, 178, 255, 55, 92, 101, 66, 97, 29, 4, 255, 55, 92, 120, 66, 97, 6, 4, 255, 55, 70, 91, 38, 97, 11, 161, 20, 55, 92, 89, 37, 97, 46, 4, 255, 55, 92, 89, 66, 97, 6, 4, 255, 55, 69, 101, 66, 97, 46, 177, 255, 55, 69, 101, 66, 97, 39, 177, 255, 55, 69, 101, 66, 97, 29, 177, 255, 55, 69, 120, 66, 97, 6, 177, 255, 55, 110, 91, 38, 97, 11, 168, 20, 55, 110, 89, 37, 97, 46, 5, 255, 55, 110, 89, 66, 97, 6, 5, 255, 55, 110, 100, 66, 97, 6, 5, 255, 55, 110, 101, 66, 97, 39, 5, 255, 55, 110, 101, 37, 97, 46, 178, 255, 55, 110, 101, 66, 97, 29, 5, 255, 55, 17, 91, 38, 97, 11, 175, 20, 55, 69, 89, 37, 97, 46, 1, 255, 55, 69, 89, 66, 97, 6, 1, 255, 55, 69, 100, 66, 97, 6, 1, 255, 55, 69, 101, 37, 97, 46, 179, 255, 55, 13, 101, 66, 97, 46, 177, 255, 55, 13, 120, 66, 97, 6, 177, 255, 16, 111, 101, 66, 97, 11, 182, 20, 55, 110, 101, 66, 97, 46, 5, 255, 55, 110, 120, 66, 97, 6, 5, 255, 10, 120, 101, 66, 97, 46, 30, 255, 10, 120, 101, 66, 97, 39, 30, 255, 10, 120, 101, 66, 97, 29, 30, 255, 10, 120, 120, 66, 97, 6, 30, 255, 55, 13, 91, 38, 97, 11, 189, 20, 55, 13, 89, 37, 97, 46, 1, 255, 55, 13, 89, 66, 97, 6, 1, 255, 55, 13, 100, 66, 97, 6, 1, 255, 55, 13, 101, 66, 97, 39, 177, 255, 55, 13, 101, 37, 97, 46, 179, 255, 55, 13, 101, 66, 97, 29, 177, 255, 114, 28, 85, 38, 97, 11, 196, 20, 112, 92, 85, 38, 97, 11, 197, 20, 112, 92, 89, 37, 97, 46, 4, 255, 112, 92, 89, 66, 97, 6, 4, 255, 112, 92, 83, 37, 97, 39, 4, 255, 112, 92, 100, 66, 97, 6, 4, 255, 112, 92, 101, 37, 97, 46, 4, 255, 112, 92, 101, 37, 97, 39, 182, 255, 112, 93, 85, 38, 97, 11, 204, 20, 112, 92, 101, 66, 97, 46, 4, 255, 112, 110, 89, 37, 97, 46, 21, 255, 112, 92, 101, 66, 97, 39, 4, 255, 112, 110, 83, 37, 97, 39, 21, 255, 112, 92, 101, 66, 97, 29, 4, 255, 112, 92, 120, 66, 97, 6, 4, 255, 112, 110, 91, 38, 97, 11, 211, 20, 112, 110, 89, 66, 97, 6, 21, 255, 112, 110, 100, 66, 97, 6, 21, 255, 112, 110, 101, 66, 97, 39, 4, 255, 112, 110, 101, 37, 97, 46, 4, 255, 112, 110, 101, 66, 97, 29, 4, 255, 112, 110, 101, 37, 97, 39, 182, 255, 112, 111, 85, 38, 97, 11, 218, 20, 112, 110, 101, 66, 97, 46, 4, 255, 112, 120, 89, 37, 97, 46, 21, 255, 112, 120, 89, 66, 97, 6, 21, 255, 112, 120, 83, 37, 97, 39, 21, 255, 112, 120, 100, 66, 97, 6, 21, 255, 112, 110, 120, 66, 97, 6, 4, 255, 114, 17, 85, 38, 97, 11, 225, 20, 112, 69, 120, 66, 97, 6, 36, 255, 127, 13, 89, 37, 97, 46, 37, 255, 127, 13, 89, 66, 97, 6, 2, 255, 127, 13, 83, 37, 97, 39, 37, 255, 127, 13, 100, 66, 97, 6, 37, 255, 127, 13, 101, 37, 97, 39, 37, 255, 112, 120, 101, 38, 97, 11, 232, 20, 112, 120, 101, 66, 97, 46, 21, 255, 112, 120, 101, 66, 97, 39, 21, 255, 112, 120, 101, 37, 97, 46, 21, 255, 112, 120, 101, 66, 97, 29, 21, 255, 112, 120, 101, 37, 97, 39, 182, 255, 112, 120, 120, 66, 97, 6, 21, 255, 10, 28, 91, 38, 97, 11, 239, 20, 10, 20, 91, 38, 97, 46, 240, 20, 10, 92, 89, 37, 97, 46, 178, 255, 10, 69, 89, 37, 97, 46, 179, 255, 10, 69, 101, 66, 97, 46, 12, 255, 10, 92, 101, 37, 97, 46, 178, 255, 10, 69, 101, 37, 97, 46, 179, 255, 10, 13, 101, 66, 97, 46, 12, 255, 10, 94, 91, 38, 97, 46, 247, 20, 10, 92, 101, 66, 97, 46, 12, 255, 10, 110, 89, 37, 97, 46, 178, 255, 10, 110, 101, 66, 97, 46, 30, 255, 10, 120, 89, 37, 97, 46, 178, 255, 10, 110, 101, 37, 97, 46, 178, 255, 10, 120, 101, 37, 97, 46, 178, 255, 10, 23, 91, 38, 97, 40, 254, 20, 10, 92, 101, 66, 97, 39, 12, 255, 10, 110, 101, 66, 97, 39, 30, 255, 10, 69, 101, 66, 97, 39, 12, 255, 10, 13, 89, 37, 97, 46, 179, 255, 10, 13, 101, 66, 97, 39, 12, 255, 10, 13, 101, 37, 97, 46, 179, 255, 10, 28, 91, 66, 97, 8, 5, 21, 10, 92, 101, 66, 97, 29, 12, 255, 10, 110, 101, 66, 97, 29, 30, 255, 10, 69, 101, 66, 97, 29, 12, 255, 10, 120, 89, 66, 97, 6, 5, 255, 10, 120, 100, 66, 97, 6, 5, 255, 10, 13, 101, 66, 97, 29, 12, 255, 10, 93, 91, 66, 97, 6, 12, 21, 10, 92, 89, 66, 97, 6, 12, 255, 10, 92, 100, 66, 97, 6, 12, 255, 10, 110, 89, 66, 97, 6, 30, 255, 10, 110, 100, 66, 97, 6, 30, 255, 10, 92, 120, 66, 97, 6, 12, 255, 10, 110, 120, 66, 97, 6, 30, 255, 10, 17, 91, 66, 97, 6, 19, 21, 10, 69, 89, 66, 97, 6, 12, 255, 10, 69, 100, 66, 97, 6, 12, 255, 10, 13, 89, 66, 97, 6, 12, 255, 10, 13, 100, 66, 97, 6, 12, 255, 10, 69, 120, 66, 97, 6, 12, 255, 10, 13, 120, 66, 97, 6, 12, 255, 127, 28, 85, 38, 97, 11, 26, 21, 127, 93, 85, 38, 97, 9, 27, 21, 127, 92, 101, 66, 97, 39, 37, 255, 127, 110, 89, 66, 97, 6, 2, 255, 127, 110, 83, 37, 97, 39, 38, 255, 127, 92, 101, 66, 97, 29, 37, 255, 127, 92, 101, 37, 97, 39, 37, 255, 127, 92, 120, 66, 97, 6, 37, 255, 127, 70, 85, 38, 97, 11, 34, 21, 127, 92, 89, 66, 97, 6, 2, 255, 127, 92, 83, 37, 97, 39, 37, 255, 127, 92, 100, 66, 97, 6, 37, 255, 127, 69, 101, 66, 97, 46, 37, 255, 127, 69, 101, 66, 97, 39, 37, 255, 127, 69, 120, 66, 97, 6, 37, 255, 127, 69, 91, 38, 97, 11, 41, 21, 127, 69, 89, 37, 97, 46, 37, 255, 127, 69, 89, 66, 97, 6, 2, 255, 127, 69, 100, 66, 97, 6, 37, 255, 127, 69, 101, 37, 97, 46, 37, 255, 127, 69, 101, 66, 97, 29, 37, 255, 127, 69, 101, 37, 97, 39, 37, 255, 127, 17, 85, 38, 97, 11, 48, 21, 127, 69, 83, 37, 97, 39, 37, 255, 127, 13, 101, 66, 97, 46, 37, 255, 127, 13, 101, 66, 97, 39, 37, 255, 127, 13, 101, 37, 97, 46, 37, 255, 127, 13, 101, 66, 97, 29, 37, 255, 127, 13, 120, 66, 97, 6, 37, 255, 127, 111, 85, 38, 97, 9, 55, 21, 127, 110, 100, 66, 97, 6, 38, 255, 127, 110, 101, 66, 97, 39, 38, 255, 127, 110, 101, 66, 97, 29, 38, 255, 127, 110, 101, 37, 97, 39, 38, 255, 127, 120, 83, 37, 97, 39, 38, 255, 127, 110, 120, 66, 97, 6, 38, 255, 127, 120, 91, 38, 97, 9, 62, 21, 127, 120, 89, 66, 97, 6, 2, 255, 127, 120, 100, 66, 97, 6, 38, 255, 127, 120, 101, 66, 97, 39, 38, 255, 127, 120, 101, 66, 97, 29, 38, 255, 127, 120, 101, 37, 97, 39, 38, 255, 127, 120, 120, 66, 97, 6, 38, 255, 28, 28, 91, 38, 98, 28, 69, 21, 28, 28, 91, 38, 98, 27, 70, 21, 57, 93, 91, 38, 98, 27, 71, 21, 55, 92, 101, 66, 97, 132, 177, 255, 55, 110, 89, 37, 97, 132, 5, 255, 55, 110, 101, 66, 97, 132, 177, 255, 55, 110, 101, 37, 97, 132, 178, 255, 112, 110, 90, 37, 136, 6, 21, 255, 112, 110, 120, 37, 136, 6, 4, 255, 55, 71, 91, 37, 136, 29, 78, 21, 55, 92, 89, 37, 136, 29, 4, 255, 55, 110, 89, 37, 136, 29, 5, 255, 55, 69, 89, 37, 136, 29, 1, 255, 55, 92, 101, 37, 136, 29, 178, 255, 55, 110, 101, 37, 136, 29, 178, 255, 55, 69, 101, 37, 136, 29, 179, 255, 16, 28, 91, 37, 136, 29, 85, 21, 10, 110, 89, 37, 136, 29, 178, 255, 55, 13, 89, 37, 136, 29, 1, 255, 10, 120, 89, 37, 136, 29, 178, 255, 10, 110, 101, 37, 136, 29, 178, 255, 55, 13, 101, 37, 136, 29, 179, 255, 10, 120, 101, 37, 136, 29, 178, 255, 10, 20, 91, 37, 136, 29, 92, 21, 10, 92, 89, 37, 136, 29, 178, 255, 10, 69, 89, 37, 136, 29, 179, 255, 10, 92, 101, 37, 136, 29, 178, 255, 10, 13, 89, 37, 136, 29, 179, 255, 10, 69, 101, 37, 136, 29, 179, 255, 10, 13, 101, 37, 136, 29, 179, 255, 114, 28, 91, 37, 136, 6, 99, 21, 127, 69, 90, 37, 136, 6, 37, 255, 112, 120, 90, 37, 136, 6, 21, 255, 127, 13, 90, 37, 136, 6, 37, 255, 127, 69, 120, 37, 136, 6, 37, 255, 112, 120, 120, 37, 136, 6, 21, 255, 127, 13, 120, 37, 136, 6, 37, 255, 127, 94, 91, 37, 136, 6, 106, 21, 127, 92, 90, 37, 136, 6, 37, 255, 127, 110, 90, 37, 136, 6, 38, 255, 127, 92, 120, 37, 136, 6, 37, 255, 127, 120, 90, 37, 136, 6, 38, 255, 127, 110, 120, 37, 136, 6, 38, 255, 127, 120, 120, 37, 136, 6, 38, 255, 58, 28, 91, 38, 97, 132, 113, 21, 87, 93, 91, 38, 97, 132, 114, 21, 86, 92, 101, 66, 97, 132, 4, 255, 86, 110, 89, 37, 97, 132, 155, 255, 112, 92, 101, 66, 97, 132, 4, 255, 112, 110, 89, 37, 97, 132, 23, 255, 86, 110, 101, 37, 97, 132, 178, 255, 112, 92, 101, 37, 97, 132, 4, 255, 87, 70, 91, 38, 97, 132, 121, 21, 86, 92, 89, 37, 97, 132, 4, 255, 112, 92, 89, 37, 97, 132, 1, 255, 86, 69, 101, 66, 97, 132, 185, 255, 86, 92, 101, 37, 97, 132, 178, 255, 112, 69, 101, 66, 97, 132, 36, 255, 112, 69, 101, 37, 97, 132, 36, 255, 57, 111, 91, 38, 97, 132, 128, 21, 86, 110, 101, 66, 97, 132, 27, 255, 86, 120, 89, 37, 97, 132, 29, 255, 112, 110, 101, 66, 97, 132, 4, 255, 55, 120, 89, 37, 97, 132, 32, 255, 112, 120, 89, 37, 97, 132, 168, 255, 112, 110, 101, 37, 97, 132, 4, 255, 88, 17, 91, 38, 97, 132, 135, 21, 86, 69, 89, 37, 97, 132, 1, 255, 112, 69, 89, 37, 97, 132, 35, 255, 86, 69, 101, 37, 97, 132, 179, 255, 86, 13, 101, 66, 97, 132, 185, 255, 112, 13, 101, 66, 97, 132, 36, 255, 127, 13, 101, 66, 97, 132, 165, 255, 57, 120, 101, 38, 97, 132, 142, 21, 86, 120, 101, 66, 97, 132, 29, 255, 55, 120, 101, 66, 97, 132, 32, 255, 86, 120, 101, 37, 97, 132, 178, 255, 112, 120, 101, 66, 97, 132, 21, 255, 55, 120, 101, 37, 97, 132, 178, 255, 112, 120, 101, 37, 97, 132, 21, 255, 88, 13, 91, 37, 97, 132, 149, 21, 86, 13, 89, 37, 97, 132, 129, 255, 112, 13, 89, 37, 97, 132, 35, 255, 86, 13, 101, 37, 97, 132, 179, 255, 127, 13, 89, 37, 97, 132, 165, 255, 112, 13, 101, 37, 97, 132, 36, 255, 127, 13, 101, 37, 97, 132, 165, 255, 28, 28, 91, 38, 97, 133, 156, 21, 10, 93, 91, 38, 97, 135, 157, 21, 10, 92, 100, 66, 97, 135, 30, 255, 10, 110, 89, 66, 97, 135, 30, 255, 10, 110, 100, 66, 97, 135, 30, 255, 10, 110, 90, 37, 97, 135, 178, 255, 10, 92, 120, 66, 97, 135, 12, 255, 10, 92, 120, 37, 97, 135, 178, 255, 10, 70, 91, 38, 97, 135, 164, 21, 10, 92, 89, 66, 97, 135, 30, 255, 10, 92, 90, 37, 97, 135, 178, 255, 10, 69, 100, 66, 97, 135, 12, 255, 10, 69, 90, 37, 97, 135, 179, 255, 10, 69, 120, 66, 97, 135, 12, 255, 10, 69, 120, 37, 97, 135, 179, 255, 10, 17, 91, 38, 97, 135, 171, 21, 10, 69, 89, 66, 97, 135, 12, 255, 10, 13, 89, 66, 97, 135, 140, 255, 10, 13, 100, 66, 97, 135, 140, 255, 10, 13, 90, 37, 97, 135, 179, 255, 10, 13, 120, 66, 97, 135, 140, 255, 10, 13, 120, 37, 97, 135, 179, 255, 10, 111, 91, 38, 97, 135, 178, 21, 10, 120, 89, 66, 97, 135, 5, 255, 10, 120, 100, 66, 97, 135, 5, 255, 10, 110, 120, 66, 97, 135, 30, 255, 10, 120, 90, 37, 97, 135, 178, 255, 10, 110, 120, 37, 97, 135, 178, 255, 10, 120, 120, 37, 97, 135, 178, 255, 127, 70, 91, 38, 97, 132, 185, 21, 127, 92, 89, 37, 97, 132, 37, 255, 127, 92, 101, 66, 97, 132, 37, 255, 127, 69, 89, 37, 97, 132, 165, 255, 127, 69, 101, 66, 97, 132, 165, 255, 127, 92, 101, 37, 97, 132, 37, 255, 127, 69, 101, 37, 97, 132, 165, 255, 127, 111, 91, 38, 97, 132, 192, 21, 127, 110, 89, 37, 97, 132, 38, 255, 127, 110, 101, 66, 97, 132, 38, 255, 127, 120, 89, 37, 97, 132, 38, 255, 127, 110, 101, 37, 97, 132, 38, 255, 127, 120, 101, 66, 97, 132, 38, 255, 127, 120, 101, 37, 97, 132, 38, 255, 25, 28, 91, 37, 136, 6, 199, 21, 86, 94, 91, 37, 136, 6, 200, 21, 86, 92, 90, 37, 136, 6, 4, 255, 86, 110, 90, 37, 136, 6, 27, 255, 86, 92, 120, 37, 136, 6, 177, 255, 86, 120, 90, 37, 136, 6, 29, 255, 86, 110, 120, 37, 136, 6, 177, 255, 86, 120, 120, 37, 136, 6, 29, 255, 56, 28, 91, 37, 136, 6, 207, 21, 86, 69, 90, 37, 136, 6, 1, 255, 86, 13, 90, 37, 136, 6, 132, 255, 86, 69, 120, 37, 136, 6, 177, 255, 55, 120, 90, 37, 136, 6, 160, 255, 86, 13, 120, 37, 136, 6, 177, 255, 55, 120, 120, 37, 136, 6, 160, 255, 55, 71, 91, 37, 136, 6, 214, 21, 55, 92, 90, 37, 136, 6, 4, 255, 55, 110, 90, 37, 136, 6, 5, 255, 55, 69, 90, 37, 136, 6, 1, 255, 55, 92, 120, 37, 136, 6, 4, 255, 55, 110, 120, 37, 136, 6, 5, 255, 55, 69, 120, 37, 136, 6, 177, 255, 112, 20, 91, 37, 136, 6, 221, 21, 112, 92, 90, 37, 136, 6, 4, 255, 112, 69, 90, 37, 136, 6, 35, 255, 112, 92, 120, 37, 136, 6, 4, 255, 112, 13, 90, 37, 136, 6, 35, 255, 112, 69, 120, 37, 136, 6, 36, 255, 112, 13, 120, 37, 136, 6, 36, 255, 16, 28, 91, 37, 136, 6, 228, 21, 10, 110, 90, 37, 136, 6, 178, 255, 55, 13, 90, 37, 136, 6, 1, 255, 10, 120, 90, 37, 136, 6, 178, 255, 10, 110, 120, 37, 136, 6, 178, 255, 55, 13, 120, 37, 136, 6, 177, 255, 10, 120, 120, 37, 136, 6, 178, 255, 10, 20, 91, 37, 136, 6, 235, 21, 10, 92, 90, 37, 136, 6, 178, 255, 10, 69, 90, 37, 136, 6, 179, 255, 10, 92, 120, 37, 136, 6, 178, 255, 10, 13, 90, 37, 136, 6, 179, 255, 10, 69, 120, 37, 136, 6, 179, 255, 10, 13, 120, 37, 136, 6, 179, 255, 21, 28, 91, 38, 97, 135, 242, 21, 55, 93, 91, 38, 97, 135, 243, 21, 55, 110, 89, 66, 97, 135, 5, 255, 55, 110, 100, 66, 97, 135, 5, 255, 55, 110, 90, 37, 97, 135, 5, 255, 55, 92, 120, 66, 97, 135, 177, 255, 55, 110, 120, 66, 97, 135, 177, 255, 55, 110, 120, 37, 97, 135, 177, 255, 56, 70, 91, 38, 97, 135, 250, 21, 55, 92, 89, 66, 97, 135, 4, 255, 55, 92, 100, 66, 97, 135, 4, 255, 55, 92, 90, 37, 97, 135, 4, 255, 86, 69, 120, 66, 97, 135, 185, 255, 55, 69, 120, 66, 97, 135, 177, 255, 55, 92, 120, 37, 97, 135, 177, 255, 56, 69, 91, 38, 97, 135, 1, 22, 86, 69, 100, 66, 97, 135, 1, 255, 86, 69, 90, 37, 97, 135, 1, 255, 55, 69, 100, 66, 97, 135, 1, 255, 55, 69, 90, 37, 97, 135, 1, 255, 86, 69, 120, 37, 97, 135, 185, 255, 55, 69, 120, 37, 97, 135, 177, 255, 56, 17, 91, 38, 97, 135, 8, 22, 86, 69, 89, 66, 97, 135, 1, 255, 55, 69, 89, 66, 97, 135, 1, 255, 86, 13, 120, 66, 97, 135, 185, 255, 55, 13, 120, 66, 97, 135, 185, 255, 86, 13, 120, 37, 97, 135, 185, 255, 55, 13, 120, 37, 97, 135, 185, 255, 16, 120, 91, 38, 97, 135, 15, 22, 55, 120, 89, 66, 97, 135, 32, 255, 55, 120, 100, 66, 97, 135, 32, 255, 55, 120, 90, 37, 97, 135, 32, 255, 55, 120, 120, 66, 97, 135, 32, 255, 55, 120, 120, 37, 97, 135, 32, 255, 10, 120, 120, 66, 97, 135, 30, 255, 56, 13, 90, 38, 97, 135, 22, 22, 86, 13, 89, 66, 97, 135, 129, 255, 86, 13, 100, 66, 97, 135, 129, 255, 55, 13, 89, 66, 97, 135, 1, 255, 86, 13, 90, 37, 97, 135, 129, 255, 55, 13, 100, 66, 97, 135, 1, 255, 55, 13, 90, 37, 97, 135, 1, 255, 88, 28, 91, 38, 97, 135, 29, 22, 86, 93, 91, 38, 97, 135, 30, 22, 86, 92, 89, 66, 97, 135, 4, 255, 86, 92, 100, 66, 97, 135, 4, 255, 86, 110, 89, 66, 97, 135, 155, 255, 86, 92, 90, 37, 97, 135, 4, 255, 86, 92, 120, 66, 97, 135, 4, 255, 86, 92, 120, 37, 97, 135, 4, 255, 86, 111, 91, 38, 97, 135, 37, 22, 86, 110, 100, 66, 97, 135, 155, 255, 86, 110, 90, 37, 97, 135, 155, 255, 86, 120, 89, 66, 97, 135, 29, 255, 86, 110, 120, 66, 97, 135, 27, 255, 86, 120, 90, 37, 97, 135, 29, 255, 86, 110, 120, 37, 97, 135, 27, 255, 87, 28, 91, 38, 97, 135, 44, 22, 86, 120, 100, 66, 97, 135, 29, 255, 112, 13, 89, 66, 97, 135, 35, 255, 86, 120, 120, 66, 97, 135, 29, 255, 112, 13, 90, 37, 97, 135, 35, 255, 86, 120, 120, 37, 97, 135, 29, 255, 112, 13, 120, 37, 97, 135, 36, 255, 112, 71, 91, 37, 97, 135, 51, 22, 112, 92, 90, 37, 97, 135, 1, 255, 112, 110, 90, 37, 97, 135, 23, 255, 112, 69, 90, 37, 97, 135, 35, 255, 112, 92, 120, 37, 97, 135, 4, 255, 112, 110, 120, 37, 97, 135, 4, 255, 112, 69, 120, 37, 97, 135, 36, 255, 114, 28, 91, 37, 97, 135, 58, 22, 127, 69, 90, 37, 97, 135, 165, 255, 112, 120, 90, 37, 97, 135, 168, 255, 127, 13, 90, 37, 97, 135, 165, 255, 127, 69, 120, 37, 97, 135, 165, 255, 112, 120, 120, 37, 97, 135, 21, 255, 127, 13, 120, 37, 97, 135, 165, 255, 127, 94, 91, 37, 97, 135, 65, 22, 127, 92, 90, 37, 97, 135, 37, 255, 127, 110, 90, 37, 97, 135, 38, 255, 127, 92, 120, 37, 97, 135, 37, 255, 127, 120, 90, 37, 97, 135, 38, 255, 127, 110, 120, 37, 97, 135, 38, 255, 127, 120, 120, 37, 97, 135, 38, 255, 28, 28, 85, 37, 136, 34, 72, 22, 56, 28, 85, 37, 136, 34, 73, 22, 86, 70, 85, 37, 136, 34, 74, 22, 86, 92, 90, 37, 136, 59, 4, 255, 86, 92, 89, 37, 136, 46, 4, 255, 86, 92, 83, 37, 136, 39, 4, 255, 86, 92, 89, 37, 136, 29, 4, 255, 86, 69, 120, 37, 136, 59, 177, 255, 86, 69, 120, 37, 136, 115, 185, 255, 86, 69, 91, 37, 136, 34, 81, 22, 86, 69, 90, 37, 136, 59, 1, 255, 86, 69, 90, 37, 136, 115, 1, 255, 86, 69, 89, 37, 136, 46, 1, 255, 86, 69, 101, 37, 136, 46, 179, 255, 86, 69, 101, 37, 136, 39, 180, 255, 86, 69, 101, 37, 136, 29, 179, 255, 56, 94, 85, 37, 136, 34, 88, 22, 86, 92, 90, 37, 136, 115, 4, 255, 55, 120, 90, 37, 136, 59, 160, 255, 86, 92, 101, 37, 136, 29, 178, 255, 55, 120, 89, 37, 136, 46, 160, 255, 55, 120, 83, 37, 136, 39, 160, 255, 55, 120, 89, 37, 136, 29, 160, 255, 86, 17, 85, 37, 136, 34, 95, 22, 86, 69, 83, 37, 136, 39, 1, 255, 86, 69, 89, 37, 136, 29, 1, 255, 86, 13, 120, 37, 136, 59, 177, 255, 86, 13, 120, 37, 136, 115, 185, 255, 86, 13, 101, 37, 136, 46, 179, 255, 86, 13, 101, 37, 136, 39, 180, 255, 55, 120, 91, 37, 136, 34, 102, 22, 55, 120, 90, 37, 136, 115, 32, 255, 55, 120, 120, 37, 136, 59, 160, 255, 55, 120, 120, 37, 136, 115, 32, 255, 55, 120, 101, 37, 136, 46, 178, 255, 55, 120, 101, 37, 136, 39, 180, 255, 55, 120, 101, 37, 136, 29, 178, 255, 86, 13, 85, 37, 136, 34, 109, 22, 86, 13, 90, 37, 136, 59, 132, 255, 86, 13, 90, 37, 136, 115, 129, 255, 86, 13, 89, 37, 136, 46, 132, 255, 86, 13, 83, 37, 136, 39, 132, 255, 86, 13, 89, 37, 136, 29, 132, 255, 86, 13, 101, 37, 136, 29, 179, 255, 87, 28, 85, 37, 136, 34, 116, 22, 86, 93, 85, 37, 136, 34, 117, 22, 86, 110, 83, 37, 136, 39, 27, 255, 86, 92, 120, 37, 136, 59, 177, 255, 86, 92, 120, 37, 136, 115, 4, 255, 86, 92, 101, 37, 136, 46, 178, 255, 86, 110, 89, 37, 136, 29, 27, 255, 86, 92, 101, 37, 136, 39, 180, 255, 86, 110, 91, 37, 136, 34, 124, 22, 86, 110, 90, 37, 136, 59, 27, 255, 86, 110, 90, 37, 136, 115, 155, 255, 86, 110, 89, 37, 136, 46, 27, 255, 86, 110, 101, 37, 136, 46, 178, 255, 86, 110, 101, 37, 136, 39, 180, 255, 86, 110, 101, 37, 136, 29, 178, 255, 86, 111, 85, 37, 136, 34, 131, 22, 86, 120, 90, 37, 136, 59, 29, 255, 86, 120, 89, 37, 136, 46, 29, 255, 86, 110, 120, 37, 136, 59, 177, 255, 86, 110, 120, 37, 136, 115, 27, 255, 86, 120, 83, 37, 136, 39, 29, 255, 86, 120, 89, 37, 136, 29, 29, 255, 86, 120, 91, 37, 136, 34, 138, 22, 86, 120, 90, 37, 136, 115, 29, 255, 86, 120, 120, 37, 136, 59, 29, 255, 86, 120, 120, 37, 136, 115, 29, 255, 86, 120, 101, 37, 136, 46, 178, 255, 86, 120, 101, 37, 136, 39, 180, 255, 86, 120, 101, 37, 136, 29, 178, 255, 112, 17, 85, 37, 136, 34, 145, 22, 112, 69, 83, 37, 136, 39, 35, 255, 112, 69, 89, 37, 136, 29, 35, 255, 112, 13, 120, 37, 136, 59, 36, 255, 112, 13, 120, 37, 136, 115, 36, 255, 112, 13, 101, 37, 136, 46, 36, 255, 112, 13, 101, 37, 136, 39, 182, 255, 112, 13, 85, 37, 136, 34, 152, 22, 112, 13, 90, 37, 136, 59, 35, 255, 112, 13, 90, 37, 136, 115, 35, 255, 112, 13, 89, 37, 136, 46, 35, 255, 112, 13, 83, 37, 136, 39, 35, 255, 112, 13, 89, 37, 136, 29, 35, 255, 112, 13, 101, 37, 136, 29, 36, 255, 16, 28, 85, 37, 136, 44, 159, 22, 55, 92, 91, 37, 136, 44, 160, 22, 55, 92, 90, 37, 136, 59, 4, 255, 55, 92, 90, 37, 136, 115, 4, 255, 55, 92, 120, 37, 136, 59, 4, 255, 55, 92, 120, 37, 136, 115, 177, 255, 55, 92, 101, 37, 136, 46, 178, 255, 55, 92, 101, 37, 136, 39, 180, 255, 55, 70, 85, 37, 136, 44, 167, 22, 55, 92, 89, 37, 136, 46, 4, 255, 55, 92, 83, 37, 136, 39, 4, 255, 55, 69, 120, 37, 136, 59, 177, 255, 55, 69, 120, 37, 136, 115, 177, 255, 55, 69, 101, 37, 136, 46, 179, 255, 55, 69, 101, 37, 136, 39, 180, 255, 55, 110, 85, 37, 136, 44, 174, 22, 55, 110, 90, 37, 136, 59, 5, 255, 55, 110, 90, 37, 136, 115, 5, 255, 55, 110, 89, 37, 136, 46, 5, 255, 55, 110, 83, 37, 136, 39, 5, 255, 55, 110, 101, 37, 136, 46, 178, 255, 55, 110, 101, 37, 136, 39, 180, 255, 55, 17, 85, 37, 136, 44, 181, 22, 55, 69, 90, 37, 136, 59, 1, 255, 55, 69, 90, 37, 136, 115, 1, 255, 55, 69, 89, 37, 136, 46, 1, 255, 55, 69, 83, 37, 136, 39, 1, 255, 55, 13, 120, 37, 136, 59, 177, 255, 55, 13, 120, 37, 136, 115, 185, 255, 16, 111, 101, 37, 136, 44, 188, 22, 55, 110, 120, 37, 136, 59, 5, 255, 55, 110, 120, 37, 136, 115, 177, 255, 10, 120, 120, 37, 136, 59, 178, 255, 10, 120, 120, 37, 136, 115, 178, 255, 10, 120, 101, 37, 136, 46, 178, 255, 10, 120, 101, 37, 136, 39, 180, 255, 55, 13, 85, 37, 136, 44, 195, 22, 55, 13, 90, 37, 136, 59, 1, 255, 55, 13, 90, 37, 136, 115, 1, 255, 55, 13, 89, 37, 136, 46, 1, 255, 55, 13, 83, 37, 136, 39, 1, 255, 55, 13, 101, 37, 136, 46, 179, 255, 55, 13, 101, 37, 136, 39, 180, 255, 114, 28, 85, 37, 136, 34, 202, 22, 112, 92, 85, 37, 136, 32, 203, 22, 112, 92, 90, 37, 136, 59, 4, 255, 112, 92, 89, 37, 136, 46, 4, 255, 112, 92, 83, 37, 136, 39, 4, 255, 112, 92, 89, 37, 136, 29, 4, 255, 112, 92, 101, 37, 136, 39, 182, 255, 112, 92, 101, 37, 136, 29, 4, 255, 112, 93, 85, 37, 136, 32, 210, 22, 112, 110, 90, 37, 136, 59, 21, 255, 112, 110, 89, 37, 136, 46, 21, 255, 112, 110, 83, 37, 136, 39, 21, 255, 112, 92, 120, 37, 136, 59, 4, 255, 112, 92, 101, 37, 136, 46, 4, 255, 112, 110, 89, 37, 136, 29, 21, 255, 112, 69, 91, 37, 136, 34, 217, 22, 112, 69, 90, 37, 136, 115, 35, 255, 112, 69, 120, 37, 136, 59, 36, 255, 112, 69, 120, 37, 136, 115, 36, 255, 112, 69, 101, 37, 136, 46, 36, 255, 112, 69, 101, 37, 136, 39, 182, 255, 112, 69, 101, 37, 136, 29, 36, 255, 114, 17, 84, 37, 136, 32, 224, 22, 112, 69, 90, 37, 136, 59, 35, 255, 112, 69, 89, 37, 136, 46, 35, 255, 127, 13, 90, 37, 136, 59, 37, 255, 127, 13, 89, 37, 136, 46, 37, 255, 127, 13, 83, 37, 136, 39, 37, 255, 127, 13, 89, 37, 136, 29, 37, 255, 112, 111, 85, 37, 136, 32, 231, 22, 112, 110, 120, 37, 136, 59, 4, 255, 112, 110, 101, 37, 136, 46, 4, 255, 112, 110, 101, 37, 136, 39, 182, 255, 112, 120, 83, 37, 136, 39, 21, 255, 112, 120, 89, 37, 136, 29, 21, 255, 112, 110, 101, 37, 136, 29, 4, 255, 112, 120, 91, 37, 136, 32, 238, 22, 112, 120, 90, 37, 136, 59, 21, 255, 112, 120, 89, 37, 136, 46, 21, 255, 112, 120, 120, 37, 136, 59, 21, 255, 112, 120, 101, 37, 136, 46, 21, 255, 112, 120, 101, 37, 136, 39, 182, 255, 112, 120, 101, 37, 136, 29, 21, 255, 10, 28, 85, 37, 136, 44, 245, 22, 10, 92, 91, 37, 136, 44, 246, 22, 10, 92, 90, 37, 136, 59, 178, 255, 10, 92, 90, 37, 136, 115, 178, 255, 10, 92, 120, 37, 136, 59, 178, 255, 10, 92, 120, 37, 136, 115, 178, 255, 10, 92, 101, 37, 136, 46, 178, 255, 10, 92, 101, 37, 136, 39, 180, 255, 10, 70, 85, 37, 136, 44, 253, 22, 10, 92, 89, 37, 136, 46, 178, 255, 10, 92, 83, 37, 136, 39, 178, 255, 10, 69, 120, 37, 136, 59, 179, 255, 10, 69, 120, 37, 136, 115, 179, 255, 10, 69, 101, 37, 136, 46, 179, 255, 10, 69, 101, 37, 136, 39, 180, 255, 10, 110, 85, 37, 136, 44, 4, 23, 10, 110, 90, 37, 136, 59, 178, 255, 10, 110, 90, 37, 136, 115, 178, 255, 10, 110, 89, 37, 136, 46, 178, 255, 10, 110, 83, 37, 136, 39, 178, 255, 10, 110, 101, 37, 136, 46, 178, 255, 10, 110, 101, 37, 136, 39, 180, 255, 10, 17, 85, 37, 136, 44, 11, 23, 10, 69, 90, 37, 136, 59, 179, 255, 10, 69, 90, 37, 136, 115, 179, 255, 10, 69, 89, 37, 136, 46, 179, 255, 10, 69, 83, 37, 136, 39, 179, 255, 10, 13, 120, 37, 136, 59, 179, 255, 10, 13, 120, 37, 136, 115, 179, 255, 10, 111, 85, 37, 136, 44, 18, 23, 10, 120, 90, 37, 136, 59, 178, 255, 10, 120, 90, 37, 136, 115, 178, 255, 10, 120, 89, 37, 136, 46, 178, 255, 10, 110, 120, 37, 136, 59, 178, 255, 10, 110, 120, 37, 136, 115, 178, 255, 10, 120, 83, 37, 136, 39, 178, 255, 10, 13, 85, 37, 136, 44, 25, 23, 10, 13, 90, 37, 136, 59, 179, 255, 10, 13, 90, 37, 136, 115, 179, 255, 10, 13, 89, 37, 136, 46, 179, 255, 10, 13, 83, 37, 136, 39, 179, 255, 10, 13, 101, 37, 136, 46, 179, 255, 10, 13, 101, 37, 136, 39, 180, 255, 127, 28, 85, 37, 136, 32, 32, 23, 127, 92, 85, 37, 136, 32, 33, 23, 127, 92, 90, 37, 136, 59, 37, 255, 127, 92, 89, 37, 136, 46, 37, 255, 127, 92, 83, 37, 136, 39, 37, 255, 127, 92, 89, 37, 136, 29, 37, 255, 127, 92, 101, 37, 136, 39, 37, 255, 127, 92, 101, 37, 136, 29, 37, 255, 127, 93, 85, 37, 136, 32, 40, 23, 127, 110, 90, 37, 136, 59, 38, 255, 127, 110, 89, 37, 136, 46, 38, 255, 127, 110, 83, 37, 136, 39, 38, 255, 127, 92, 120, 37, 136, 59, 37, 255, 127, 92, 101, 37, 136, 46, 37, 255, 127, 110, 89, 37, 136, 29, 38, 255, 127, 69, 91, 37, 136, 32, 47, 23, 127, 69, 90, 37, 136, 59, 37, 255, 127, 69, 89, 37, 136, 46, 37, 255, 127, 69, 120, 37, 136, 59, 37, 255, 127, 69, 101, 37, 136, 46, 37, 255, 127, 69, 101, 37, 136, 39, 37, 255, 127, 69, 101, 37, 136, 29, 37, 255, 127, 17, 85, 37, 136, 32, 54, 23, 127, 69, 83, 37, 136, 39, 37, 255, 127, 69, 89, 37, 136, 29, 37, 255, 127, 13, 120, 37, 136, 59, 37, 255, 127, 13, 101, 37, 136, 46, 37, 255, 127, 13, 101, 37, 136, 39, 37, 255, 127, 13, 101, 37, 136, 29, 37, 255, 127, 111, 85, 37, 136, 32, 61, 23, 127, 110, 120, 37, 136, 59, 38, 255, 127, 110, 101, 37, 136, 46, 38, 255, 127, 110, 101, 37, 136, 39, 38, 255, 127, 120, 83, 37, 136, 39, 38, 255, 127, 120, 89, 37, 136, 29, 38, 255, 127, 110, 101, 37, 136, 29, 38, 255, 127, 120, 91, 37, 136, 32, 68, 23, 127, 120, 90, 37, 136, 59, 38, 255, 127, 120, 89, 37, 136, 46, 38, 255, 127, 120, 120, 37, 136, 59, 38, 255, 127, 120, 101, 37, 136, 46, 38, 255, 127, 120, 101, 37, 136, 39, 38, 255, 127, 120, 101, 37, 136, 29, 38, 255, 28, 28, 85, 37, 136, 119, 75, 23, 56, 28, 85, 37, 136, 124, 76, 23, 86, 92, 91, 37, 136, 124, 77, 23, 86, 92, 89, 37, 136, 132, 4, 255, 86, 92, 101, 37, 136, 121, 178, 255, 86, 92, 90, 37, 136, 135, 4, 255, 86, 92, 101, 37, 136, 128, 181, 255, 86, 92, 101, 37, 136, 132, 178, 255, 86, 92, 120, 37, 136, 135, 4, 255, 86, 70, 85, 37, 136, 124, 84, 23, 86, 92, 89, 37, 136, 121, 4, 255, 86, 92, 83, 37, 136, 128, 4, 255, 86, 69, 101, 37, 136, 121, 179, 255, 86, 69, 101, 37, 136, 128, 181, 255, 86, 69, 101, 37, 136, 132, 179, 255, 86, 69, 120, 37, 136, 135, 185, 255, 56, 111, 84, 37, 136, 124, 91, 23, 86, 110, 89, 37, 136, 121, 155, 255, 86, 110, 83, 37, 136, 128, 155, 255, 86, 110, 89, 37, 136, 132, 155, 255, 86, 110, 90, 37, 136, 135, 155, 255, 55, 120, 89, 37, 136, 121, 32, 255, 55, 120, 83, 37, 136, 128, 32, 255, 86, 17, 85, 37, 136, 124, 98, 23, 86, 69, 89, 37, 136, 121, 1, 255, 86, 69, 83, 37, 136, 128, 1, 255, 86, 69, 89, 37, 136, 132, 1, 255, 86, 69, 90, 37, 136, 135, 1, 255, 86, 13, 101, 37, 136, 132, 179, 255, 86, 13, 120, 37, 136, 135, 185, 255, 55, 120, 91, 37, 136, 124, 105, 23, 55, 120, 89, 37, 136, 132, 32, 255, 55, 120, 101, 37, 136, 121, 178, 255, 55, 120, 90, 37, 136, 135, 32, 255, 55, 120, 101, 37, 136, 128, 181, 255, 55, 120, 101, 37, 136, 132, 178, 255, 55, 120, 120, 37, 136, 135, 32, 255, 86, 13, 85, 37, 136, 124, 112, 23, 86, 13, 89, 37, 136, 121, 129, 255, 86, 13, 83, 37, 136, 128, 129, 255, 86, 13, 89, 37, 136, 132, 129, 255, 86, 13, 101, 37, 136, 121, 179, 255, 86, 13, 90, 37, 136, 135, 129, 255, 86, 13, 101, 37, 136, 128, 181, 255, 87, 28, 85, 37, 136, 119, 119, 23, 86, 111, 85, 37, 136, 124, 120, 23, 86, 120, 89, 37, 136, 121, 29, 255, 86, 110, 101, 37, 136, 121, 178, 255, 86, 110, 101, 37, 136, 128, 181, 255, 86, 120, 83, 37, 136, 128, 29, 255, 86, 110, 101, 37, 136, 132, 178, 255, 86, 110, 120, 37, 136, 135, 27, 255, 86, 120, 91, 37, 136, 124, 127, 23, 86, 120, 89, 37, 136, 132, 29, 255, 86, 120, 101, 37, 136, 121, 178, 255, 86, 120, 90, 37, 136, 135, 29, 255, 86, 120, 101, 37, 136, 128, 181, 255, 86, 120, 101, 37, 136, 132, 178, 255, 86, 120, 120, 37, 136, 135, 29, 255, 112, 92, 91, 37, 136, 119, 134, 23, 112, 92, 90, 37, 136, 115, 1, 255, 112, 92, 89, 37, 136, 132, 1, 255, 112, 92, 101, 37, 136, 121, 4, 255, 112, 92, 90, 37, 136, 135, 1, 255, 112, 92, 101, 37, 136, 128, 182, 255, 112, 92, 101, 37, 136, 132, 4, 255, 112, 70, 85, 37, 136, 124, 141, 23, 112, 92, 89, 37, 136, 121, 1, 255, 112, 92, 83, 37, 136, 128, 1, 255, 112, 69, 101, 37, 136, 121, 36, 255, 112, 69, 101, 37, 136, 128, 182, 255, 112, 69, 101, 37, 136, 132, 36, 255, 112, 69, 120, 37, 136, 135, 36, 255, 112, 17, 85, 37, 136, 124, 148, 23, 112, 69, 89, 37, 136, 121, 35, 255, 112, 69, 83, 37, 136, 128, 35, 255, 112, 69, 89, 37, 136, 132, 35, 255, 112, 69, 90, 37, 136, 135, 35, 255, 112, 13, 101, 37, 136, 132, 36, 255, 112, 13, 120, 37, 136, 135, 36, 255, 112, 13, 85, 37, 136, 124, 155, 23, 112, 13, 89, 37, 136, 121, 35, 255, 112, 13, 83, 37, 136, 128, 35, 255, 112, 13, 89, 37, 136, 132, 35, 255, 112, 13, 101, 37, 136, 121, 36, 255, 112, 13, 90, 37, 136, 135, 35, 255, 112, 13, 101, 37, 136, 128, 182, 255, 16, 28, 85, 37, 136, 124, 162, 23, 55, 92, 91, 37, 136, 124, 163, 23, 55, 92, 89, 37, 136, 132, 4, 255, 55, 92, 101, 37, 136, 121, 178, 255, 55, 92, 90, 37, 136, 135, 4, 255, 55, 92, 101, 37, 136, 128, 181, 255, 55, 92, 101, 37, 136, 132, 178, 255, 55, 92, 120, 37, 136, 135, 177, 255, 55, 70, 85, 37, 136, 124, 170, 23, 55, 92, 89, 37, 136, 121, 4, 255, 55, 92, 83, 37, 136, 128, 4, 255, 55, 69, 101, 37, 136, 121, 179, 255, 55, 69, 101, 37, 136, 128, 181, 255, 55, 69, 101, 37, 136, 132, 179, 255, 55, 69, 120, 37, 136, 135, 177, 255, 55, 110, 85, 37, 136, 124, 177, 23, 55, 110, 89, 37, 136, 121, 5, 255, 55, 110, 83, 37, 136, 128, 5, 255, 55, 110, 89, 37, 136, 132, 5, 255, 55, 110, 101, 37, 136, 121, 178, 255, 55, 110, 90, 37, 136, 135, 5, 255, 55, 110, 101, 37, 136, 128, 181, 255, 55, 17, 85, 37, 136, 124, 184, 23, 55, 69, 89, 37, 136, 121, 1, 255, 55, 69, 83, 37, 136, 128, 1, 255, 55, 69, 89, 37, 136, 132, 1, 255, 55, 69, 90, 37, 136, 135, 1, 255, 55, 13, 101, 37, 136, 132, 179, 255, 55, 13, 120, 37, 136, 135, 185, 255, 16, 111, 101, 37, 136, 124, 191, 23, 55, 110, 101, 37, 136, 132, 178, 255, 55, 110, 120, 37, 136, 135, 177, 255, 10, 120, 101, 37, 136, 121, 178, 255, 10, 120, 101, 37, 136, 128, 181, 255, 10, 120, 101, 37, 136, 132, 178, 255, 10, 120, 120, 37, 136, 135, 178, 255, 55, 13, 85, 37, 136, 124, 198, 23, 55, 13, 89, 37, 136, 121, 1, 255, 55, 13, 83, 37, 136, 128, 1, 255, 55, 13, 89, 37, 136, 132, 1, 255, 55, 13, 101, 37, 136, 121, 179, 255, 55, 13, 90, 37, 136, 135, 1, 255, 55, 13, 101, 37, 136, 128, 181, 255, 114, 28, 85, 37, 136, 119, 205, 23, 114, 71, 85, 37, 136, 119, 206, 23, 112, 110, 89, 37, 136, 121, 23, 255, 112, 110, 83, 37, 136, 128, 23, 255, 112, 92, 120, 37, 136, 115, 4, 255, 127, 69, 90, 37, 136, 115, 165, 255, 127, 69, 89, 37, 136, 132, 165, 255, 112, 92, 120, 37, 136, 135, 4, 255, 112, 110, 91, 37, 136, 119, 213, 23, 112, 110, 90, 37, 136, 115, 23, 255, 112, 110, 89, 37, 136, 132, 23, 255, 112, 110, 101, 37, 136, 121, 4, 255, 112, 110, 90, 37, 136, 135, 23, 255, 112, 110, 101, 37, 136, 128, 182, 255, 112, 110, 101, 37, 136, 132, 4, 255, 112, 111, 85, 37, 136, 119, 220, 23, 112, 120, 90, 37, 136, 115, 168, 255, 112, 120, 89, 37, 136, 121, 168, 255, 112, 110, 120, 37, 136, 115, 4, 255, 112, 120, 83, 37, 136, 128, 168, 255, 112, 120, 89, 37, 136, 132, 168, 255, 112, 110, 120, 37, 136, 135, 4, 255, 127, 17, 85, 37, 136, 119, 227, 23, 127, 69, 89, 37, 136, 121, 165, 255, 127, 69, 83, 37, 136, 128, 165, 255, 127, 13, 120, 37, 136, 115, 165, 255, 127, 13, 101, 37, 136, 128, 165, 255, 127, 13, 101, 37, 136, 132, 165, 255, 127, 13, 120, 37, 136, 135, 165, 255, 112, 120, 91, 37, 136, 119, 234, 23, 112, 120, 120, 37, 136, 115, 21, 255, 112, 120, 101, 37, 136, 121, 21, 255, 112, 120, 90, 37, 136, 135, 168, 255, 112, 120, 101, 37, 136, 128, 182, 255, 112, 120, 101, 37, 136, 132, 21, 255, 112, 120, 120, 37, 136, 135, 21, 255, 127, 13, 85, 37, 136, 119, 241, 23, 127, 13, 90, 37, 136, 115, 165, 255, 127, 13, 89, 37, 136, 121, 165, 255, 127, 13, 83, 37, 136, 128, 165, 255, 127, 13, 89, 37, 136, 132, 165, 255, 127, 13, 101, 37, 136, 121, 165, 255, 127, 13, 90, 37, 136, 135, 165, 255, 10, 28, 85, 37, 136, 124, 248, 23, 10, 92, 91, 37, 136, 124, 249, 23, 10, 92, 89, 37, 136, 132, 178, 255, 10, 92, 101, 37, 136, 121, 178, 255, 10, 92, 90, 37, 136, 135, 178, 255, 10, 92, 101, 37, 136, 128, 181, 255, 10, 92, 101, 37, 136, 132, 178, 255, 10, 92, 120, 37, 136, 135, 178, 255, 10, 70, 85, 37, 136, 124, 0, 24, 10, 92, 89, 37, 136, 121, 178, 255, 10, 92, 83, 37, 136, 128, 178, 255, 10, 69, 101, 37, 136, 121, 179, 255, 10, 69, 101, 37, 136, 128, 181, 255, 10, 69, 101, 37, 136, 132, 179, 255, 10, 69, 120, 37, 136, 135, 179, 255, 10, 110, 85, 37, 136, 124, 7, 24, 10, 110, 89, 37, 136, 121, 178, 255, 10, 110, 83, 37, 136, 128, 178, 255, 10, 110, 89, 37, 136, 132, 178, 255, 10, 110, 101, 37, 136, 121, 178, 255, 10, 110, 90, 37, 136, 135, 178, 255, 10, 110, 101, 37, 136, 128, 181, 255, 10, 17, 85, 37, 136, 124, 14, 24, 10, 69, 89, 37, 136, 121, 179, 255, 10, 69, 83, 37, 136, 128, 179, 255, 10, 69, 89, 37, 136, 132, 179, 255, 10, 69, 90, 37, 136, 135, 179, 255, 10, 13, 101, 37, 136, 132, 179, 255, 10, 13, 120, 37, 136, 135, 179, 255, 10, 111, 85, 37, 136, 124, 21, 24, 10, 120, 89, 37, 136, 121, 178, 255, 10, 120, 83, 37, 136, 128, 178, 255, 10, 120, 89, 37, 136, 132, 178, 255, 10, 110, 101, 37, 136, 132, 178, 255, 10, 120, 90, 37, 136, 135, 178, 255, 10, 110, 120, 37, 136, 135, 178, 255, 10, 13, 85, 37, 136, 124, 28, 24, 10, 13, 89, 37, 136, 121, 179, 255, 10, 13, 83, 37, 136, 128, 179, 255, 10, 13, 89, 37, 136, 132, 179, 255, 10, 13, 101, 37, 136, 121, 179, 255, 10, 13, 90, 37, 136, 135, 179, 255, 10, 13, 101, 37, 136, 128, 181, 255, 127, 72, 85, 37, 136, 119, 35, 24, 127, 92, 85, 37, 136, 119, 36, 24, 127, 92, 90, 37, 136, 115, 37, 255, 127, 92, 89, 37, 136, 121, 37, 255, 127, 92, 83, 37, 136, 128, 37, 255, 127, 92, 89, 37, 136, 132, 37, 255, 127, 92, 101, 37, 136, 121, 37, 255, 127, 92, 90, 37, 136, 135, 37, 255, 127, 93, 85, 37, 136, 119, 43, 24, 127, 110, 89, 37, 136, 121, 38, 255, 127, 110, 83, 37, 136, 128, 38, 255, 127, 92, 120, 37, 136, 115, 37, 255, 127, 92, 101, 37, 136, 128, 37, 255, 127, 92, 101, 37, 136, 132, 37, 255, 127, 92, 120, 37, 136, 135, 37, 255, 127, 110, 91, 37, 136, 119, 50, 24, 127, 110, 90, 37, 136, 115, 38, 255, 127, 110, 89, 37, 136, 132, 38, 255, 127, 110, 101, 37, 136, 121, 38, 255, 127, 110, 90, 37, 136, 135, 38, 255, 127, 110, 101, 37, 136, 128, 38, 255, 127, 110, 101, 37, 136, 132, 38, 255, 127, 69, 91, 37, 136, 119, 57, 24, 127, 69, 120, 37, 136, 115, 165, 255, 127, 69, 101, 37, 136, 121, 165, 255, 127, 69, 90, 37, 136, 135, 165, 255, 127, 69, 101, 37, 136, 128, 165, 255, 127, 69, 101, 37, 136, 132, 165, 255, 127, 69, 120, 37, 136, 135, 165, 255, 127, 111, 85, 37, 136, 119, 64, 24, 127, 120, 90, 37, 136, 115, 38, 255, 127, 120, 89, 37, 136, 121, 38, 255, 127, 110, 120, 37, 136, 115, 38, 255, 127, 120, 83, 37, 136, 128, 38, 255, 127, 120, 89, 37, 136, 132, 38, 255, 127, 110, 120, 37, 136, 135, 38, 255, 127, 120, 91, 37, 136, 119, 71, 24, 127, 120, 120, 37, 136, 115, 38, 255, 127, 120, 101, 37, 136, 121, 38, 255, 127, 120, 90, 37, 136, 135, 38, 255, 127, 120, 101, 37, 136, 128, 38, 255, 127, 120, 101, 37, 136, 132, 38, 255, 127, 120, 120, 37, 136, 135, 38, 255, 28, 28, 28, 15, 99, 28, 78, 24, 28, 28, 85, 15, 97, 43, 79, 24, 28, 28, 85, 15, 97, 43, 80, 24, 28, 28, 85, 15, 97, 49, 81, 24, 28, 28, 82, 15, 97, 73, 25, 255, 28, 28, 82, 15, 97, 59, 25, 255, 86, 69, 101, 12, 97, 95, 1, 255, 55, 110, 101, 12, 97, 73, 5, 255, 55, 110, 91, 7, 97, 59, 178, 255, 55, 110, 101, 7, 97, 46, 180, 255, 86, 69, 85, 12, 97, 42, 88, 24, 86, 69, 89, 12, 97, 73, 1, 255, 86, 69, 101, 12, 97, 73, 1, 255, 86, 69, 89, 7, 97, 46, 179, 255, 86, 69, 91, 7, 97, 59, 179, 255, 86, 69, 101, 7, 97, 46, 180, 255, 86, 69, 85, 7, 97, 39, 180, 255, 86, 17, 85, 12, 97, 43, 95, 24, 86, 69, 82, 12, 97, 46, 1, 255, 86, 69, 83, 37, 97, 39, 1, 255, 86, 13, 101, 12, 97, 95, 129, 255, 86, 13, 101, 12, 97, 73, 132, 255, 86, 13, 101, 37, 97, 39, 180, 255, 86, 13, 101, 7, 97, 46, 180, 255, 55, 111, 85, 12, 97, 43, 102, 24, 55, 110, 101, 12, 97, 95, 5, 255, 55, 120, 89, 12, 97, 73, 160, 255, 55, 110, 101, 37, 97, 39, 180, 255, 55, 120, 82, 12, 97, 46, 160, 255, 55, 120, 83, 37, 97, 39, 160, 255, 55, 120, 89, 7, 97, 46, 178, 255, 55, 120, 85, 12, 97, 43, 109, 24, 55, 120, 101, 12, 97, 95, 32, 255, 55, 120, 101, 12, 97, 73, 160, 255, 55, 120, 91, 7, 97, 59, 178, 255, 55, 120, 101, 37, 97, 39, 180, 255, 55, 120, 101, 7, 97, 46, 180, 255, 55, 120, 85, 7, 97, 39, 180, 255, 86, 13, 85, 12, 97, 42, 116, 24, 86, 13, 89, 12, 97, 73, 132, 255, 86, 13, 82, 12, 97, 46, 132, 255, 86, 13, 83, 37, 97, 39, 132, 255, 86, 13, 89, 7, 97, 46, 179, 255, 86, 13, 91, 7, 97, 59, 179, 255, 86, 13, 85, 7, 97, 39, 180, 255, 58, 28, 85, 12, 97, 43, 123, 24, 86, 93, 85, 12, 97, 49, 124, 24, 86, 92, 101, 12, 97, 95, 4, 255, 86, 92, 101, 12, 97, 73, 4, 255, 86, 110, 82, 12, 97, 46, 27, 255, 86, 110, 89, 7, 97, 46, 178, 255, 86, 92, 91, 7, 97, 59, 178, 255, 86, 92, 101, 7, 97, 46, 180, 255, 86, 70, 85, 12, 97, 42, 131, 24, 86, 92, 89, 12, 97, 73, 4, 255, 86, 92, 82, 12, 97, 46, 4, 255, 86, 92, 83, 37, 97, 39, 4, 255, 86, 92, 89, 7, 97, 46, 178, 255, 86, 92, 85, 7, 97, 39, 180, 255, 86, 69, 101, 37, 97, 39, 180, 255, 86, 110, 85, 12, 97, 43, 138, 24, 86, 110, 89, 12, 97, 73, 27, 255, 86, 110, 101, 12, 97, 95, 155, 255, 86, 110, 101, 12, 97, 73, 27, 255, 86, 110, 91, 7, 97, 59, 178, 255, 86, 110, 101, 7, 97, 46, 180, 255, 86, 110, 85, 7, 97, 39, 180, 255, 86, 120, 85, 12, 97, 42, 145, 24, 86, 120, 89, 12, 97, 73, 29, 255, 86, 120, 82, 12, 97, 46, 29, 255, 86, 120, 89, 7, 97, 46, 178, 255, 86, 120, 91, 7, 97, 59, 178, 255, 86, 120, 101, 7, 97, 46, 180, 255, 86, 120, 85, 7, 97, 39, 180, 255, 58, 28, 85, 12, 97, 49, 152, 24, 58, 28, 89, 12, 97, 95, 7, 255, 58, 28, 82, 12, 97, 95, 7, 255, 86, 120, 101, 12, 97, 95, 29, 255, 86, 120, 101, 12, 97, 73, 29, 255, 112, 13, 82, 12, 97, 46, 35, 255, 112, 13, 89, 7, 97, 46, 36, 255, 112, 13, 85, 12, 97, 43, 159, 24, 112, 13, 89, 12, 97, 73, 35, 255, 112, 13, 101, 12, 97, 95, 35, 255, 112, 13, 101, 12, 97, 73, 35, 255, 112, 13, 91, 7, 97, 59, 36, 255, 112, 13, 101, 7, 97, 46, 182, 255, 112, 13, 85, 7, 97, 39, 182, 255, 16, 28, 85, 12, 97, 43, 166, 24, 55, 92, 85, 12, 97, 43, 167, 24, 55, 92, 101, 12, 97, 95, 4, 255, 55, 92, 101, 12, 97, 73, 4, 255, 55, 92, 91, 7, 97, 59, 178, 255, 55, 92, 101, 37, 97, 39, 180, 255, 55, 92, 101, 7, 97, 46, 180, 255, 55, 92, 85, 7, 97, 39, 180, 255, 55, 70, 85, 12, 97, 43, 174, 24, 55, 92, 89, 12, 97, 73, 4, 255, 55, 92, 82, 12, 97, 46, 4, 255, 55, 92, 83, 37, 97, 39, 4, 255, 55, 92, 89, 7, 97, 46, 178, 255, 55, 69, 101, 12, 97, 95, 1, 255, 55, 69, 101, 37, 97, 39, 180, 255, 55, 69, 85, 12, 97, 42, 181, 24, 55, 69, 89, 12, 97, 73, 1, 255, 55, 69, 101, 12, 97, 73, 1, 255, 55, 69, 89, 7, 97, 46, 179, 255, 55, 69, 91, 7, 97, 59, 179, 255, 55, 69, 101, 7, 97, 46, 180, 255, 55, 69, 85, 7, 97, 39, 180, 255, 55, 17, 85, 12, 97, 43, 188, 24, 55, 69, 82, 12, 97, 46, 1, 255, 55, 69, 83, 37, 97, 39, 1, 255, 55, 13, 101, 12, 97, 95, 1, 255, 55, 13, 101, 12, 97, 73, 1, 255, 55, 13, 101, 37, 97, 39, 180, 255, 55, 13, 101, 7, 97, 46, 180, 255, 16, 111, 85, 12, 97, 43, 195, 24, 55, 110, 89, 12, 97, 73, 5, 255, 55, 110, 82, 12, 97, 46, 5, 255, 55, 110, 83, 37, 97, 39, 5, 255, 55, 110, 89, 7, 97, 46, 178, 255, 55, 110, 85, 7, 97, 39, 180, 255, 10, 120, 101, 12, 97, 95, 5, 255, 55, 13, 85, 12, 97, 42, 202, 24, 55, 13, 89, 12, 97, 73, 1, 255, 55, 13, 82, 12, 97, 46, 1, 255, 55, 13, 83, 37, 97, 39, 1, 255, 55, 13, 89, 7, 97, 46, 179, 255, 55, 13, 91, 7, 97, 59, 179, 255, 55, 13, 85, 7, 97, 39, 180, 255, 114, 28, 85, 12, 97, 43, 209, 24, 112, 92, 85, 12, 97, 42, 210, 24, 112, 92, 89, 12, 97, 73, 4, 255, 112, 92, 82, 12, 97, 46, 4, 255, 112, 92, 89, 7, 97, 46, 4, 255, 112, 92, 91, 7, 97, 59, 4, 255, 112, 92, 101, 7, 97, 46, 182, 255, 112, 92, 85, 7, 97, 39, 182, 255, 112, 93, 85, 12, 97, 43, 217, 24, 112, 110, 89, 12, 97, 73, 21, 255, 112, 92, 101, 12, 97, 95, 1, 255, 112, 92, 101, 12, 97, 73, 4, 255, 112, 110, 82, 12, 97, 46, 21, 255, 112, 110, 89, 7, 97, 46, 4, 255, 112, 110, 85, 7, 97, 39, 182, 255, 112, 69, 85, 12, 97, 43, 224, 24, 112, 69, 89, 12, 97, 73, 35, 255, 112, 69, 101, 12, 97, 95, 35, 255, 112, 69, 101, 12, 97, 73, 35, 255, 112, 69, 91, 7, 97, 59, 36, 255, 112, 69, 101, 7, 97, 46, 182, 255, 112, 69, 85, 7, 97, 39, 182, 255, 112, 111, 85, 12, 97, 49, 231, 24, 112, 110, 101, 12, 97, 95, 23, 255, 112, 110, 101, 12, 97, 73, 21, 255, 112, 110, 91, 7, 97, 59, 4, 255, 112, 120, 82, 12, 97, 46, 21, 255, 112, 120, 89, 7, 97, 46, 21, 255, 112, 110, 101, 7, 97, 46, 182, 255, 114, 17, 85, 12, 97, 42, 238, 24, 112, 69, 82, 12, 97, 46, 35, 255, 112, 69, 89, 7, 97, 46, 36, 255, 127, 13, 89, 12, 97, 73, 37, 255, 127, 13, 82, 12, 97, 46, 2, 255, 127, 13, 89, 7, 97, 46, 37, 255, 127, 13, 85, 7, 97, 39, 37, 255, 112, 120, 85, 12, 97, 43, 245, 24, 112, 120, 89, 12, 97, 73, 21, 255, 112, 120, 101, 12, 97, 95, 168, 255, 112, 120, 101, 12, 97, 73, 21, 255, 112, 120, 91, 7, 97, 59, 21, 255, 112, 120, 101, 7, 97, 46, 182, 255, 112, 120, 85, 7, 97, 39, 182, 255, 10, 28, 85, 12, 97, 49, 252, 24, 10, 28, 85, 12, 97, 95, 253, 24, 10, 28, 89, 12, 97, 95, 11, 255, 10, 28, 82, 12, 97, 95, 11, 255, 10, 92, 101, 12, 97, 95, 30, 255, 10, 110, 101, 12, 97, 95, 30, 255, 10, 69, 101, 12, 97, 95, 12, 255, 10, 13, 101, 12, 97, 95, 140, 255, 10, 94, 91, 12, 97, 73, 4, 25, 10, 92, 89, 12, 97, 73, 12, 255, 10, 110, 89, 12, 97, 73, 30, 255, 10, 92, 101, 12, 97, 73, 178, 255, 10, 120, 89, 12, 97, 73, 5, 255, 10, 110, 101, 12, 97, 73, 178, 255, 10, 120, 101, 12, 97, 73, 178, 255, 10, 28, 91, 12, 97, 60, 11, 25, 10, 69, 89, 12, 97, 73, 12, 255, 10, 13, 89, 12, 97, 73, 12, 255, 10, 69, 101, 12, 97, 73, 179, 255, 10, 110, 91, 7, 97, 59, 178, 255, 10, 13, 101, 12, 97, 73, 179, 255, 10, 120, 91, 7, 97, 59, 178, 255, 10, 28, 85, 12, 97, 47, 18, 25, 10, 92, 91, 7, 97, 59, 178, 255, 10, 69, 91, 7, 97, 59, 179, 255, 10, 120, 82, 12, 97, 46, 5, 255, 10, 120, 89, 7, 97, 46, 178, 255, 10, 13, 91, 7, 97, 59, 179, 255, 10, 120, 101, 7, 97, 46, 180, 255, 10, 93, 85, 12, 97, 46, 25, 25, 10, 92, 82, 12, 97, 46, 12, 255, 10, 92, 89, 7, 97, 46, 178, 255, 10, 110, 82, 12, 97, 46, 30, 255, 10, 110, 89, 7, 97, 46, 178, 255, 10, 92, 101, 7, 97, 46, 180, 255, 10, 110, 101, 7, 97, 46, 180, 255, 10, 17, 85, 12, 97, 46, 32, 25, 10, 69, 82, 12, 97, 46, 12, 255, 10, 69, 89, 7, 97, 46, 179, 255, 10, 13, 82, 12, 97, 46, 12, 255, 10, 13, 89, 7, 97, 46, 179, 255, 10, 69, 101, 7, 97, 46, 180, 255, 10, 13, 101, 7, 97, 46, 180, 255, 127, 28, 85, 12, 97, 43, 39, 25, 127, 92, 85, 12, 97, 42, 40, 25, 127, 92, 89, 12, 97, 73, 37, 255, 127, 92, 82, 12, 97, 46, 2, 255, 127, 92, 89, 7, 97, 46, 37, 255, 127, 92, 91, 7, 97, 59, 37, 255, 127, 92, 101, 7, 97, 46, 37, 255, 127, 92, 85, 7, 97, 39, 37, 255, 127, 93, 85, 12, 97, 43, 47, 25, 127, 110, 89, 12, 97, 73, 38, 255, 127, 92, 101, 12, 97, 95, 37, 255, 127, 92, 101, 12, 97, 73, 37, 255, 127, 110, 82, 12, 97, 46, 2, 255, 127, 110, 89, 7, 97, 46, 38, 255, 127, 110, 85, 7, 97, 39, 38, 255, 127, 69, 85, 12, 97, 43, 54, 25, 127, 69, 89, 12, 97, 73, 37, 255, 127, 69, 101, 12, 97, 95, 165, 255, 127, 69, 101, 12, 97, 73, 37, 255, 127, 69, 91, 7, 97, 59, 37, 255, 127, 69, 101, 7, 97, 46, 37, 255, 127, 69, 85, 7, 97, 39, 37, 255, 127, 17, 85, 12, 97, 49, 61, 25, 127, 69, 82, 12, 97, 46, 2, 255, 127, 69, 89, 7, 97, 46, 37, 255, 127, 13, 101, 12, 97, 95, 165, 255, 127, 13, 101, 12, 97, 73, 37, 255, 127, 13, 91, 7, 97, 59, 37, 255, 127, 13, 101, 7, 97, 46, 37, 255, 127, 111, 85, 12, 97, 49, 68, 25, 127, 110, 101, 12, 97, 95, 38, 255, 127, 110, 101, 12, 97, 73, 38, 255, 127, 110, 91, 7, 97, 59, 38, 255, 127, 120, 82, 12, 97, 46, 2, 255, 127, 120, 89, 7, 97, 46, 38, 255, 127, 110, 101, 7, 97, 46, 38, 255, 127, 120, 85, 12, 97, 43, 75, 25, 127, 120, 89, 12, 97, 73, 38, 255, 127, 120, 101, 12, 97, 95, 38, 255, 127, 120, 101, 12, 97, 73, 38, 255, 127, 120, 91, 7, 97, 59, 38, 255, 127, 120, 101, 7, 97, 46, 38, 255, 127, 120, 85, 7, 97, 39, 38, 255, 28, 28, 85, 15, 97, 108, 82, 25, 28, 28, 85, 15, 97, 108, 83, 25, 28, 28, 85, 15, 97, 108, 84, 25, 28, 28, 82, 15, 97, 102, 25, 255, 28, 28, 82, 15, 97, 115, 25, 255, 55, 120, 101, 12, 97, 102, 32, 255, 55, 120, 91, 7, 97, 115, 178, 255, 55, 120, 101, 7, 97, 121, 181, 255, 55, 120, 101, 7, 97, 132, 181, 255, 86, 13, 85, 12, 97, 108, 91, 25, 86, 13, 89, 12, 97, 102, 129, 255, 86, 13, 82, 12, 97, 121, 129, 255, 86, 13, 89, 7, 97, 121, 179, 255, 86, 13, 82, 12, 97, 132, 129, 255, 86, 13, 89, 7, 97, 132, 179, 255, 86, 13, 85, 7, 97, 128, 181, 255, 55, 92, 85, 12, 97, 108, 98, 25, 55, 92, 89, 12, 97, 102, 4, 255, 55, 92, 89, 7, 97, 121, 178, 255, 55, 92, 91, 7, 97, 115, 178, 255, 55, 92, 89, 7, 97, 132, 178, 255, 55, 92, 101, 7, 97, 121, 181, 255, 55, 92, 85, 7, 97, 128, 181, 255, 55, 93, 85, 12, 97, 108, 105, 25, 55, 92, 101, 12, 97, 102, 4, 255, 55, 110, 82, 12, 97, 121, 5, 255, 55, 110, 89, 7, 97, 121, 178, 255, 55, 110, 82, 12, 97, 132, 5, 255, 55, 110, 89, 7, 97, 132, 178, 255, 55, 92, 101, 7, 97, 132, 181, 255, 55, 110, 85, 12, 97, 108, 112, 25, 55, 110, 89, 12, 97, 102, 5, 255, 55, 110, 101, 12, 97, 102, 5, 255, 55, 110, 91, 7, 97, 115, 178, 255, 55, 110, 101, 7, 97, 121, 181, 255, 55, 110, 85, 7, 97, 128, 181, 255, 55, 110, 101, 7, 97, 132, 181, 255, 55, 120, 85, 12, 97, 108, 119, 25, 55, 120, 89, 12, 97, 102, 32, 255, 55, 120, 82, 12, 97, 121, 32, 255, 55, 120, 89, 7, 97, 121, 178, 255, 55, 120, 82, 12, 97, 132, 32, 255, 55, 120, 89, 7, 97, 132, 178, 255, 55, 120, 85, 7, 97, 128, 181, 255, 86, 28, 85, 12, 97, 108, 126, 25, 86, 92, 85, 12, 97, 108, 127, 25, 86, 92, 89, 12, 97, 102, 4, 255, 86, 92, 101, 12, 97, 102, 4, 255, 86, 92, 91, 7, 97, 115, 178, 255, 86, 92, 101, 7, 97, 121, 181, 255, 86, 92, 85, 7, 97, 128, 181, 255, 86, 92, 101, 7, 97, 132, 181, 255, 86, 70, 85, 12, 97, 108, 134, 25, 86, 92, 82, 12, 97, 121, 4, 255, 86, 92, 89, 7, 97, 121, 178, 255, 86, 69, 101, 12, 97, 102, 1, 255, 86, 92, 82, 12, 97, 132, 4, 255, 86, 92, 89, 7, 97, 132, 178, 255, 86, 69, 101, 7, 97, 132, 181, 255, 86, 110, 85, 12, 97, 107, 141, 25, 86, 110, 89, 12, 97, 102, 155, 255, 86, 110, 82, 12, 97, 121, 155, 255, 86, 110, 89, 7, 97, 121, 178, 255, 86, 110, 91, 7, 97, 115, 178, 255, 86, 110, 101, 7, 97, 121, 181, 255, 86, 110, 85, 7, 97, 128, 181, 255, 86, 69, 85, 12, 97, 108, 148, 25, 86, 69, 89, 12, 97, 102, 1, 255, 86, 69, 89, 7, 97, 121, 179, 255, 86, 69, 91, 7, 97, 115, 179, 255, 86, 69, 89, 7, 97, 132, 179, 255, 86, 69, 101, 7, 97, 121, 181, 255, 86, 69, 85, 7, 97, 128, 181, 255, 86, 111, 85, 12, 97, 107, 155, 25, 86, 120, 89, 12, 97, 102, 29, 255, 86, 110, 101, 12, 97, 102, 155, 255, 86, 120, 82, 12, 97, 121, 29, 255, 86, 120, 89, 7, 97, 121, 178, 255, 86, 120, 91, 7, 97, 115, 178, 255, 86, 120, 85, 7, 97, 128, 181, 255, 86, 17, 85, 12, 97, 108, 162, 25, 86, 69, 82, 12, 97, 121, 1, 255, 86, 69, 82, 12, 97, 132, 1, 255, 86, 13, 101, 12, 97, 102, 129, 255, 86, 13, 91, 7, 97, 115, 179, 255, 86, 13, 101, 7, 97, 121, 181, 255, 86, 13, 101, 7, 97, 132, 181, 255, 87, 28, 85, 12, 97, 107, 169, 25, 112, 93, 85, 12, 97, 106, 170, 25, 112, 110, 89, 12, 97, 102, 23, 255, 112, 92, 101, 12, 97, 102, 1, 255, 112, 110, 82, 12, 97, 121, 23, 255, 112, 110, 89, 7, 97, 121, 4, 255, 112, 92, 91, 7, 97, 115, 4, 255, 112, 92, 101, 7, 97, 121, 182, 255, 112, 70, 85, 12, 97, 107, 177, 25, 112, 92, 89, 12, 97, 102, 1, 255, 112, 92, 82, 12, 97, 121, 1, 255, 112, 92, 89, 7, 97, 121, 4, 255, 112, 69, 101, 12, 97, 102, 35, 255, 112, 92, 85, 7, 97, 128, 182, 255, 112, 69, 101, 7, 97, 121, 182, 255, 112, 17, 85, 12, 97, 107, 184, 25, 112, 69, 89, 12, 97, 102, 35, 255, 112, 69, 82, 12, 97, 121, 35, 255, 112, 69, 89, 7, 97, 121, 36, 255, 112, 69, 91, 7, 97, 115, 36, 255, 112, 13, 101, 12, 97, 102, 35, 255, 112, 69, 85, 7, 97, 128, 182, 255, 112, 111, 85, 12, 97, 107, 191, 25, 112, 110, 101, 12, 97, 102, 23, 255, 112, 110, 91, 7, 97, 115, 4, 255, 112, 120, 82, 12, 97, 121, 168, 255, 112, 120, 89, 7, 97, 121, 21, 255, 112, 110, 101, 7, 97, 121, 182, 255, 112, 110, 85, 7, 97, 128, 182, 255, 87, 120, 85, 12, 97, 107, 198, 25, 112, 120, 89, 12, 97, 102, 168, 255, 86, 120, 101, 12, 97, 102, 29, 255, 86, 120, 101, 7, 97, 121, 181, 255, 112, 120, 91, 7, 97, 115, 21, 255, 112, 120, 101, 7, 97, 121, 182, 255, 112, 120, 85, 7, 97, 128, 182, 255, 112, 13, 85, 12, 97, 107, 205, 25, 112, 13, 89, 12, 97, 102, 35, 255, 112, 13, 82, 12, 97, 121, 35, 255, 112, 13, 89, 7, 97, 121, 36, 255, 112, 13, 91, 7, 97, 115, 36, 255, 112, 13, 101, 7, 97, 121, 182, 255, 112, 13, 85, 7, 97, 128, 182, 255, 16, 28, 85, 12, 97, 108, 212, 25, 16, 71, 85, 12, 97, 108, 213, 25, 55, 92, 82, 12, 97, 121, 4, 255, 55, 69, 101, 12, 97, 102, 1, 255, 55, 92, 82, 12, 97, 132, 4, 255, 10, 110, 91, 7, 97, 115, 178, 255, 55, 69, 101, 7, 97, 132, 181, 255, 10, 110, 101, 7, 97, 121, 181, 255, 55, 69, 85, 12, 97, 108, 220, 25, 55, 69, 89, 12, 97, 102, 1, 255, 55, 69, 89, 7, 97, 121, 179, 255, 55, 69, 91, 7, 97, 115, 179, 255, 55, 69, 89, 7, 97, 132, 179, 255, 55, 69, 101, 7, 97, 121, 181, 255, 55, 69, 85, 7, 97, 128, 181, 255, 55, 17, 85, 12, 97, 108, 227, 25, 55, 69, 82, 12, 97, 121, 1, 255, 55, 69, 82, 12, 97, 132, 1, 255, 55, 13, 101, 12, 97, 102, 1, 255, 55, 13, 91, 7, 97, 115, 179, 255, 55, 13, 101, 7, 97, 121, 181, 255, 55, 13, 101, 7, 97, 132, 181, 255, 10, 111, 85, 12, 97, 108, 234, 25, 10, 110, 101, 12, 97, 102, 178, 255, 10, 120, 82, 12, 97, 121, 5, 255, 10, 120, 89, 7, 97, 121, 178, 255, 10, 120, 82, 12, 97, 132, 5, 255, 10, 120, 89, 7, 97, 132, 178, 255, 10, 110, 101, 7, 97, 132, 181, 255, 10, 120, 85, 12, 97, 108, 241, 25, 10, 120, 89, 12, 97, 102, 5, 255, 10, 120, 101, 12, 97, 102, 178, 255, 10, 120, 91, 7, 97, 115, 178, 255, 10, 120, 101, 7, 97, 121, 181, 255, 10, 120, 85, 7, 97, 128, 181, 255, 10, 120, 101, 7, 97, 132, 181, 255, 55, 13, 85, 12, 97, 108, 248, 25, 55, 13, 89, 12, 97, 102, 1, 255, 55, 13, 82, 12, 97, 121, 1, 255, 55, 13, 89, 7, 97, 121, 179, 255, 55, 13, 82, 12, 97, 132, 1, 255, 55, 13, 89, 7, 97, 132, 179, 255, 55, 13, 85, 7, 97, 128, 181, 255, 114, 28, 85, 12, 97, 107, 255, 25, 127, 93, 85, 12, 97, 106, 0, 26, 127, 110, 89, 12, 97, 102, 38, 255, 127, 92, 101, 12, 97, 102, 37, 255, 127, 110, 82, 12, 97, 121, 2, 255, 127, 110, 89, 7, 97, 121, 38, 255, 127, 92, 91, 7, 97, 115, 37, 255, 127, 92, 101, 7, 97, 121, 37, 255, 127, 70, 85, 12, 97, 107, 7, 26, 127, 92, 89, 12, 97, 102, 37, 255, 127, 92, 82, 12, 97, 121, 2, 255, 127, 92, 89, 7, 97, 121, 37, 255, 127, 69, 101, 12, 97, 102, 165, 255, 127, 92, 85, 7, 97, 128, 37, 255, 127, 69, 101, 7, 97, 121, 165, 255, 127, 17, 85, 12, 97, 107, 14, 26, 127, 69, 89, 12, 97, 102, 165, 255, 127, 69, 82, 12, 97, 121, 2, 255, 127, 69, 89, 7, 97, 121, 165, 255, 127, 69, 91, 7, 97, 115, 165, 255, 127, 13, 101, 12, 97, 102, 165, 255, 127, 69, 85, 7, 97, 128, 165, 255, 127, 111, 85, 12, 97, 107, 21, 26, 127, 110, 101, 12, 97, 102, 38, 255, 127, 110, 91, 7, 97, 115, 38, 255, 127, 120, 82, 12, 97, 121, 2, 255, 127, 120, 89, 7, 97, 121, 38, 255, 127, 110, 101, 7, 97, 121, 38, 255, 127, 110, 85, 7, 97, 128, 38, 255, 114, 120, 85, 12, 97, 107, 28, 26, 127, 120, 89, 12, 97, 102, 38, 255, 112, 120, 101, 12, 97, 102, 168, 255, 127, 120, 101, 12, 97, 102, 38, 255, 127, 120, 91, 7, 97, 115, 38, 255, 127, 120, 101, 7, 97, 121, 38, 255, 127, 120, 85, 7, 97, 128, 38, 255, 127, 13, 85, 12, 97, 107, 35, 26, 127, 13, 89, 12, 97, 102, 165, 255, 127, 13, 82, 12, 97, 121, 2, 255, 127, 13, 89, 7, 97, 121, 165, 255, 127, 13, 91, 7, 97, 115, 165, 255, 127, 13, 101, 7, 97, 121, 165, 255, 127, 13, 85, 7, 97, 128, 165, 255, 10, 23, 85, 12, 97, 108, 42, 26, 10, 23, 89, 12, 97, 108, 43, 26, 10, 69, 89, 12, 97, 102, 12, 255, 10, 13, 89, 12, 97, 102, 140, 255, 10, 92, 89, 7, 97, 132, 178, 255, 10, 110, 89, 7, 97, 132, 178, 255, 10, 69, 89, 7, 97, 132, 179, 255, 10, 13, 89, 7, 97, 132, 179, 255, 10, 23, 83, 12, 97, 123, 50, 26, 10, 92, 89, 7, 97, 121, 178, 255, 10, 110, 89, 7, 97, 121, 178, 255, 10, 69, 89, 7, 97, 121, 179, 255, 10, 92, 82, 12, 97, 132, 30, 255, 10, 110, 82, 12, 97, 132, 30, 255, 10, 13, 89, 7, 97, 121, 179, 255, 10, 23, 82, 12, 97, 123, 57, 26, 10, 92, 82, 12, 97, 121, 30, 255, 10, 110, 82, 12, 97, 121, 30, 255, 10, 69, 82, 12, 97, 121, 12, 255, 10, 69, 82, 12, 97, 132, 12, 255, 10, 13, 82, 12, 97, 121, 140, 255, 10, 13, 82, 12, 97, 132, 140, 255, 10, 23, 85, 12, 97, 107, 64, 26, 10, 92, 89, 12, 97, 102, 30, 255, 10, 110, 89, 12, 97, 102, 30, 255, 10, 92, 85, 7, 97, 128, 181, 255, 10, 110, 85, 7, 97, 128, 181, 255, 10, 69, 85, 7, 97, 128, 181, 255, 10, 13, 85, 7, 97, 128, 181, 255, 10, 20, 91, 7, 97, 116, 71, 26, 10, 92, 91, 7, 97, 115, 178, 255, 10, 92, 101, 7, 97, 121, 181, 255, 10, 69, 91, 7, 97, 115, 179, 255, 10, 69, 101, 7, 97, 121, 181, 255, 10, 13, 91, 7, 97, 115, 179, 255, 10, 13, 101, 7, 97, 121, 181, 255, 10, 20, 101, 12, 97, 108, 78, 26, 10, 92, 101, 12, 97, 102, 178, 255, 10, 69, 101, 12, 97, 102, 179, 255, 10, 13, 101, 12, 97, 102, 179, 255, 10, 92, 101, 7, 97, 132, 181, 255, 10, 69, 101, 7, 97, 132, 181, 255, 10, 13, 101, 7, 97, 132, 181, 255, 28, 28, 85, 15, 97, 9, 85, 26, 28, 28, 85, 15, 97, 8, 86, 26, 28, 28, 85, 15, 97, 8, 87, 26, 28, 28, 82, 15, 97, 6, 25, 255, 55, 120, 90, 37, 97, 6, 160, 255, 55, 120, 101, 37, 97, 29, 178, 255, 55, 120, 120, 37, 97, 6, 160, 255, 55, 120, 101, 7, 97, 29, 180, 255, 55, 120, 91, 7, 97, 6, 178, 255, 86, 17, 85, 12, 97, 8, 94, 26, 86, 69, 89, 37, 97, 29, 1, 255, 86, 69, 90, 37, 97, 6, 1, 255, 86, 69, 82, 12, 97, 29, 1, 255, 86, 69, 89, 7, 97, 29, 179, 255, 86, 13, 101, 37, 97, 29, 179, 255, 86, 13, 120, 37, 97, 6, 177, 255, 86, 13, 85, 12, 97, 8, 101, 26, 86, 13, 89, 37, 97, 29, 132, 255, 86, 13, 90, 37, 97, 6, 132, 255, 86, 13, 82, 12, 97, 29, 132, 255, 86, 13, 89, 7, 97, 29, 179, 255, 86, 13, 101, 7, 97, 29, 180, 255, 86, 13, 91, 7, 97, 6, 179, 255, 55, 92, 91, 12, 97, 8, 108, 26, 55, 92, 89, 37, 97, 29, 4, 255, 55, 92, 90, 37, 97, 6, 4, 255, 55, 92, 89, 7, 97, 29, 178, 255, 55, 92, 101, 37, 97, 29, 178, 255, 55, 92, 101, 7, 97, 29, 180, 255, 55, 92, 91, 7, 97, 6, 178, 255, 55, 93, 85, 12, 97, 8, 115, 26, 55, 110, 89, 37, 97, 29, 5, 255, 55, 110, 90, 37, 97, 6, 5, 255, 55, 110, 82, 12, 97, 29, 5, 255, 55, 110, 89, 7, 97, 29, 178, 255, 55, 92, 120, 37, 97, 6, 4, 255, 55, 110, 91, 7, 97, 6, 178, 255, 55, 111, 85, 12, 97, 8, 122, 26, 55, 120, 89, 37, 97, 29, 160, 255, 55, 110, 101, 37, 97, 29, 178, 255, 55, 120, 82, 12, 97, 29, 160, 255, 55, 110, 120, 37, 97, 6, 5, 255, 55, 120, 89, 7, 97, 29, 178, 255, 55, 110, 101, 7, 97, 29, 180, 255, 87, 28, 85, 12, 97, 8, 129, 26, 86, 92, 85, 12, 97, 8, 130, 26, 86, 92, 89, 37, 97, 29, 4, 255, 86, 92, 90, 37, 97, 6, 4, 255, 86, 92, 82, 12, 97, 29, 4, 255, 86, 92, 89, 7, 97, 29, 178, 255, 86, 92, 101, 7, 97, 29, 180, 255, 86, 92, 91, 7, 97, 6, 178, 255, 86, 93, 85, 12, 97, 8, 137, 26, 86, 110, 89, 37, 97, 29, 27, 255, 86, 110, 90, 37, 97, 6, 27, 255, 86, 110, 82, 12, 97, 29, 27, 255, 86, 92, 101, 37, 97, 29, 178, 255, 86, 110, 89, 7, 97, 29, 178, 255, 86, 92, 120, 37, 97, 6, 177, 255, 86, 111, 85, 12, 97, 8, 144, 26, 86, 110, 101, 37, 97, 29, 178, 255, 86, 120, 82, 12, 97, 29, 29, 255, 86, 110, 120, 37, 97, 6, 177, 255, 86, 120, 89, 7, 97, 29, 178, 255, 86, 110, 101, 7, 97, 29, 180, 255, 86, 110, 91, 7, 97, 6, 178, 255, 87, 17, 91, 12, 97, 8, 151, 26, 86, 69, 101, 37, 97, 29, 179, 255, 86, 69, 120, 37, 97, 6, 177, 255, 86, 69, 101, 7, 97, 29, 180, 255, 86, 69, 91, 7, 97, 6, 179, 255, 112, 13, 101, 37, 97, 29, 36, 255, 112, 13, 120, 37, 97, 6, 36, 255, 86, 120, 91, 12, 97, 8, 158, 26, 86, 120, 89, 37, 97, 29, 29, 255, 86, 120, 90, 37, 97, 6, 29, 255, 86, 120, 101, 37, 97, 29, 178, 255, 86, 120, 120, 37, 97, 6, 29, 255, 86, 120, 101, 7, 97, 29, 180, 255, 86, 120, 91, 7, 97, 6, 178, 255, 112, 13, 85, 12, 97, 8, 165, 26, 112, 13, 89, 37, 97, 29, 35, 255, 112, 13, 90, 37, 97, 6, 35, 255, 112, 13, 82, 12, 97, 29, 35, 255, 112, 13, 89, 7, 97, 29, 36, 255, 112, 13, 101, 7, 97, 29, 182, 255, 112, 13, 91, 7, 97, 6, 36, 255, 16, 28, 85, 12, 97, 9, 172, 26, 16, 71, 85, 12, 97, 8, 173, 26, 55, 92, 82, 12, 97, 29, 4, 255, 10, 110, 89, 37, 97, 29, 178, 255, 55, 69, 101, 37, 97, 29, 179, 255, 55, 69, 120, 37, 97, 6, 177, 255, 55, 69, 101, 7, 97, 29, 180, 255, 55, 69, 91, 7, 97, 6, 179, 255, 10, 110, 85, 12, 97, 9, 180, 26, 10, 110, 90, 37, 97, 6, 178, 255, 10, 110, 101, 37, 97, 39, 180, 255, 10, 110, 101, 37, 97, 29, 178, 255, 10, 110, 85, 7, 97, 39, 180, 255, 10, 110, 101, 7, 97, 29, 180, 255, 10, 110, 91, 7, 97, 6, 178, 255, 10, 111, 85, 12, 97, 9, 187, 26, 10, 120, 83, 37, 97, 39, 178, 255, 10, 120, 89, 37, 97, 29, 178, 255, 10, 120, 90, 37, 97, 6, 178, 255, 10, 120, 82, 12, 97, 29, 5, 255, 10, 110, 120, 37, 97, 6, 178, 255, 10, 120, 89, 7, 97, 29, 178, 255, 55, 17, 85, 12, 97, 8, 194, 26, 55, 69, 89, 37, 97, 29, 1, 255, 55, 69, 90, 37, 97, 6, 1, 255, 55, 69, 82, 12, 97, 29, 1, 255, 55, 69, 89, 7, 97, 29, 179, 255, 55, 13, 101, 37, 97, 29, 179, 255, 55, 13, 120, 37, 97, 6, 177, 255, 10, 120, 85, 12, 97, 9, 201, 26, 10, 120, 101, 37, 97, 39, 180, 255, 10, 120, 101, 37, 97, 29, 178, 255, 10, 120, 85, 7, 97, 39, 180, 255, 10, 120, 120, 37, 97, 6, 178, 255, 10, 120, 101, 7, 97, 29, 180, 255, 10, 120, 91, 7, 97, 6, 178, 255, 55, 13, 85, 12, 97, 8, 208, 26, 55, 13, 89, 37, 97, 29, 1, 255, 55, 13, 90, 37, 97, 6, 1, 255, 55, 13, 82, 12, 97, 29, 1, 255, 55, 13, 89, 7, 97, 29, 179, 255, 55, 13, 101, 7, 97, 29, 180, 255, 55, 13, 91, 7, 97, 6, 179, 255, 114, 28, 85, 12, 97, 8, 215, 26, 112, 92, 85, 12, 97, 8, 216, 26, 112, 92, 89, 37, 97, 29, 4, 255, 112, 92, 90, 37, 97, 6, 4, 255, 112, 92, 82, 12, 97, 29, 4, 255, 112, 92, 89, 7, 97, 29, 4, 255, 112, 92, 101, 7, 97, 29, 182, 255, 112, 92, 91, 7, 97, 6, 4, 255, 112, 93, 85, 12, 97, 8, 223, 26, 112, 110, 89, 37, 97, 29, 21, 255, 112, 110, 90, 37, 97, 6, 21, 255, 112, 110, 82, 12, 97, 29, 21, 255, 112, 92, 101, 37, 97, 29, 4, 255, 112, 110, 89, 7, 97, 29, 4, 255, 112, 92, 120, 37, 97, 6, 4, 255, 112, 69, 91, 12, 97, 8, 230, 26, 112, 69, 89, 37, 97, 29, 35, 255, 112, 69, 90, 37, 97, 6, 35, 255, 112, 69, 101, 37, 97, 29, 36, 255, 112, 69, 120, 37, 97, 6, 36, 255, 112, 69, 101, 7, 97, 29, 182, 255, 112, 69, 91, 7, 97, 6, 36, 255, 114, 17, 84, 12, 97, 8, 237, 26, 112, 69, 82, 12, 97, 29, 35, 255, 112, 69, 89, 7, 97, 29, 36, 255, 127, 13, 89, 37, 97, 29, 37, 255, 127, 13, 90, 37, 97, 6, 37, 255, 127, 13, 82, 12, 97, 29, 2, 255, 127, 13, 89, 7, 97, 29, 37, 255, 112, 111, 85, 12, 97, 8, 244, 26, 112, 110, 101, 37, 97, 29, 4, 255, 112, 120, 82, 12, 97, 29, 21, 255, 112, 110, 120, 37, 97, 6, 4, 255, 112, 120, 89, 7, 97, 29, 21, 255, 112, 110, 101, 7, 97, 29, 182, 255, 112, 110, 91, 7, 97, 6, 4, 255, 112, 120, 91, 12, 97, 8, 251, 26, 112, 120, 89, 37, 97, 29, 21, 255, 112, 120, 90, 37, 97, 6, 21, 255, 112, 120, 101, 37, 97, 29, 21, 255, 112, 120, 120, 37, 97, 6, 21, 255, 112, 120, 101, 7, 97, 29, 182, 255, 112, 120, 91, 7, 97, 6, 21, 255, 10, 23, 85, 12, 97, 9, 2, 27, 10, 23, 83, 12, 97, 30, 3, 27, 10, 69, 83, 37, 97, 39, 179, 255, 10, 92, 82, 12, 97, 29, 12, 255, 10, 110, 82, 12, 97, 29, 30, 255, 10, 69, 82, 12, 97, 29, 12, 255, 10, 13, 83, 37, 97, 39, 179, 255, 10, 13, 82, 12, 97, 29, 12, 255, 10, 23, 83, 12, 97, 30, 10, 27, 10, 92, 83, 37, 97, 39, 178, 255, 10, 110, 83, 37, 97, 39, 178, 255, 10, 92, 89, 7, 97, 29, 178, 255, 10, 110, 89, 7, 97, 29, 178, 255, 10, 69, 89, 7, 97, 29, 179, 255, 10, 13, 89, 7, 97, 29, 179, 255, 10, 20, 90, 37, 97, 8, 17, 27, 10, 92, 89, 37, 97, 29, 178, 255, 10, 92, 90, 37, 97, 6, 178, 255, 10, 69, 89, 37, 97, 29, 179, 255, 10, 69, 90, 37, 97, 6, 179, 255, 10, 13, 89, 37, 97, 29, 179, 255, 10, 13, 90, 37, 97, 6, 179, 255, 10, 20, 85, 7, 97, 9, 24, 27, 10, 92, 85, 7, 97, 39, 180, 255, 10, 69, 85, 7, 97, 39, 180, 255, 10, 92, 91, 7, 97, 6, 178, 255, 10, 69, 91, 7, 97, 6, 179, 255, 10, 13, 85, 7, 97, 39, 180, 255, 10, 13, 91, 7, 97, 6, 179, 255, 10, 20, 101, 37, 97, 9, 31, 27, 10, 92, 101, 37, 97, 39, 180, 255, 10, 69, 101, 37, 97, 39, 180, 255, 10, 92, 120, 37, 97, 6, 178, 255, 10, 69, 120, 37, 97, 6, 179, 255, 10, 13, 101, 37, 97, 39, 180, 255, 10, 13, 120, 37, 97, 6, 179, 255, 10, 20, 101, 12, 97, 29, 38, 27, 10, 92, 101, 37, 97, 29, 178, 255, 10, 69, 101, 37, 97, 29, 179, 255, 10, 92, 101, 7, 97, 29, 180, 255, 10, 69, 101, 7, 97, 29, 180, 255, 10, 13, 101, 37, 97, 29, 179, 255, 10, 13, 101, 7, 97, 29, 180, 255, 127, 28, 85, 12, 97, 8, 45, 27, 127, 92, 85, 12, 97, 8, 46, 27, 127, 92, 89, 37, 97, 29, 37, 255, 127, 92, 90, 37, 97, 6, 37, 255, 127, 92, 82, 12, 97, 29, 2, 255, 127, 92, 89, 7, 97, 29, 37, 255, 127, 92, 101, 7, 97, 29, 37, 255, 127, 92, 91, 7, 97, 6, 37, 255, 127, 93, 85, 12, 97, 8, 53, 27, 127, 110, 89, 37, 97, 29, 38, 255, 127, 110, 90, 37, 97, 6, 38, 255, 127, 110, 82, 12, 97, 29, 2, 255, 127, 92, 101, 37, 97, 29, 37, 255, 127, 110, 89, 7, 97, 29, 38, 255, 127, 92, 120, 37, 97, 6, 37, 255, 127, 69, 91, 12, 97, 8, 60, 27, 127, 69, 89, 37, 97, 29, 37, 255, 127, 69, 90, 37, 97, 6, 37, 255, 127, 69, 101, 37, 97, 29, 37, 255, 127, 69, 120, 37, 97, 6, 37, 255, 127, 69, 101, 7, 97, 29, 37, 255, 127, 69, 91, 7, 97, 6, 37, 255, 127, 17, 85, 12, 97, 8, 67, 27, 127, 69, 82, 12, 97, 29, 2, 255, 127, 69, 89, 7, 97, 29, 37, 255, 127, 13, 101, 37, 97, 29, 37, 255, 127, 13, 120, 37, 97, 6, 37, 255, 127, 13, 101, 7, 97, 29, 37, 255, 127, 13, 91, 7, 97, 6, 37, 255, 127, 111, 85, 12, 97, 8, 74, 27, 127, 110, 101, 37, 97, 29, 38, 255, 127, 120, 82, 12, 97, 29, 2, 255, 127, 110, 120, 37, 97, 6, 38, 255, 127, 120, 89, 7, 97, 29, 38, 255, 127, 110, 101, 7, 97, 29, 38, 255, 127, 110, 91, 7, 97, 6, 38, 255, 127, 120, 91, 12, 97, 8, 81, 27, 127, 120, 89, 37, 97, 29, 38, 255, 127, 120, 90, 37, 97, 6, 38, 255, 127, 120, 101, 37, 97, 29, 38, 255, 127, 120, 120, 37, 97, 6, 38, 255, 127, 120, 101, 7, 97, 29, 38, 255, 127, 120, 91, 7, 97, 6, 38, 255, 28, 28, 85, 15, 98, 28, 88, 27, 88, 28, 85, 12, 97, 132, 89, 27, 114, 92, 85, 12, 97, 132, 90, 27, 112, 92, 82, 12, 97, 132, 1, 255, 112, 92, 89, 7, 97, 132, 4, 255, 127, 92, 82, 12, 97, 132, 2, 255, 127, 92, 89, 7, 97, 132, 37, 255, 112, 92, 101, 7, 97, 132, 182, 255, 127, 92, 101, 7, 97, 132, 37, 255, 88, 110, 83, 12, 97, 132, 97, 27, 86, 110, 82, 12, 97, 132, 155, 255, 86, 110, 89, 7, 97, 132, 178, 255, 112, 110, 82, 12, 97, 132, 23, 255, 112, 110, 89, 7, 97, 132, 4, 255, 127, 110, 82, 12, 97, 132, 2, 255, 127, 110, 89, 7, 97, 132, 38, 255, 114, 69, 85, 12, 97, 132, 104, 27, 112, 69, 82, 12, 97, 132, 35, 255, 112, 69, 89, 7, 97, 132, 36, 255, 127, 69, 82, 12, 97, 132, 2, 255, 127, 69, 89, 7, 97, 132, 165, 255, 112, 69, 101, 7, 97, 132, 182, 255, 127, 69, 101, 7, 97, 132, 165, 255, 88, 111, 85, 12, 97, 132, 111, 27, 86, 120, 82, 12, 97, 132, 29, 255, 86, 110, 101, 7, 97, 132, 181, 255, 112, 120, 82, 12, 97, 132, 168, 255, 112, 110, 101, 7, 97, 132, 182, 255, 127, 120, 82, 12, 97, 132, 2, 255, 127, 110, 101, 7, 97, 132, 38, 255, 88, 120, 91, 7, 97, 132, 118, 27, 86, 120, 89, 7, 97, 132, 178, 255, 112, 120, 89, 7, 97, 132, 21, 255, 86, 120, 101, 7, 97, 132, 181, 255, 127, 120, 89, 7, 97, 132, 38, 255, 112, 120, 101, 7, 97, 132, 182, 255, 127, 120, 101, 7, 97, 132, 38, 255, 114, 13, 85, 12, 97, 132, 125, 27, 112, 13, 82, 12, 97, 132, 35, 255, 112, 13, 89, 7, 97, 132, 36, 255, 127, 13, 82, 12, 97, 132, 2, 255, 127, 13, 89, 7, 97, 132, 165, 255, 112, 13, 101, 7, 97, 132, 182, 255, 127, 13, 101, 7, 97, 132, 165, 255, 28, 28, 85, 15, 98, 28, 132, 27, 16, 28, 91, 7, 98, 28, 133, 27, 10, 69, 91, 7, 97, 135, 179, 255, 55, 92, 91, 7, 136, 6, 178, 255, 10, 13, 91, 7, 97, 135, 179, 255, 55, 110, 91, 7, 136, 6, 178, 255, 55, 69, 91, 7, 136, 6, 179, 255, 55, 120, 91, 7, 136, 6, 178, 255, 28, 28, 85, 15, 97, 135, 140, 27, 28, 28, 82, 15, 97, 135, 25, 255, 86, 92, 91, 7, 97, 135, 178, 255, 86, 69, 91, 7, 97, 135, 179, 255, 55, 110, 91, 7, 97, 135, 178, 255, 86, 13, 91, 7, 97, 135, 179, 255, 55, 120, 91, 7, 97, 135, 178, 255, 87, 28, 91, 7, 97, 135, 147, 27, 86, 110, 91, 7, 97, 135, 178, 255, 112, 92, 91, 7, 97, 135, 4, 255, 112, 110, 91, 7, 97, 135, 4, 255, 112, 69, 91, 7, 97, 135, 36, 255, 86, 120, 91, 7, 97, 135, 178, 255, 112, 13, 91, 7, 97, 135, 36, 255, 16, 28, 91, 7, 97, 135, 154, 27, 55, 92, 91, 7, 97, 135, 178, 255, 55, 69, 91, 7, 97, 135, 179, 255, 10, 92, 91, 7, 97, 135, 178, 255, 10, 110, 91, 7, 97, 135, 178, 255, 55, 13, 91, 7, 97, 135, 179, 255, 10, 120, 91, 7, 97, 135, 178, 255, 16, 28, 91, 7, 136, 6, 161, 27, 10, 92, 91, 7, 136, 6, 178, 255, 10, 110, 91, 7, 136, 6, 178, 255, 10, 69, 91, 7, 136, 6, 179, 255, 55, 13, 91, 7, 136, 6, 179, 255, 10, 120, 91, 7, 136, 6, 178, 255, 10, 13, 91, 7, 136, 6, 179, 255, 114, 28, 91, 7, 97, 135, 168, 27, 127, 92, 91, 7, 97, 135, 37, 255, 127, 110, 91, 7, 97, 135, 38, 255, 127, 69, 91, 7, 97, 135, 165, 255, 112, 120, 91, 7, 97, 135, 21, 255, 127, 120, 91, 7, 97, 135, 38, 255, 127, 13, 91, 7, 97, 135, 165, 255, 28, 28, 85, 12, 136, 40, 175, 27, 57, 94, 85, 12, 136, 40, 176, 27, 55, 110, 82, 12, 136, 46, 5, 255, 55, 110, 89, 7, 136, 46, 178, 255, 55, 120, 82, 12, 136, 46, 160, 255, 112, 92, 85, 7, 136, 39, 182, 255, 55, 110, 101, 7, 136, 46, 180, 255, 112, 110, 85, 7, 136, 39, 182, 255, 55, 70, 85, 12, 136, 46, 183, 27, 55, 92, 82, 12, 136, 46, 4, 255, 55, 92, 89, 7, 136, 46, 178, 255, 55, 69, 82, 12, 136, 46, 1, 255, 55, 69, 89, 7, 136, 46, 179, 255, 55, 92, 101, 7, 136, 46, 180, 255, 55, 69, 101, 7, 136, 46, 180, 255, 16, 28, 85, 12, 136, 46, 190, 27, 55, 13, 82, 12, 136, 46, 1, 255, 55, 13, 89, 7, 136, 46, 179, 255, 10, 120, 82, 12, 136, 46, 5, 255, 10, 120, 89, 7, 136, 46, 178, 255, 55, 13, 101, 7, 136, 46, 180, 255, 10, 120, 101, 7, 136, 46, 180, 255, 114, 28, 85, 7, 136, 39, 197, 27, 127, 92, 85, 7, 136, 39, 37, 255, 127, 110, 85, 7, 136, 39, 38, 255, 127, 69, 85, 7, 136, 39, 37, 255, 112, 120, 85, 7, 136, 39, 182, 255, 127, 120, 85, 7, 136, 39, 38, 255, 127, 13, 85, 7, 136, 39, 37, 255, 10, 93, 85, 12, 136, 46, 204, 27, 10, 92, 82, 12, 136, 46, 12, 255, 10, 92, 89, 7, 136, 46, 178, 255, 10, 110, 82, 12, 136, 46, 30, 255, 10, 110, 89, 7, 136, 46, 178, 255, 10, 92, 101, 7, 136, 46, 180, 255, 10, 110, 101, 7, 136, 46, 180, 255, 10, 17, 85, 12, 136, 46, 211, 27, 10, 69, 82, 12, 136, 46, 12, 255, 10, 69, 89, 7, 136, 46, 179, 255, 10, 13, 82, 12, 136, 46, 12, 255, 10, 13, 89, 7, 136, 46, 179, 255, 10, 69, 101, 7, 136, 46, 180, 255, 10, 13, 101, 7, 136, 46, 180, 255, 28, 28, 85, 12, 136, 30, 218, 27, 56, 28, 85, 7, 136, 39, 219, 27, 86, 69, 85, 7, 136, 39, 180, 255, 55, 92, 85, 7, 136, 39, 180, 255, 55, 110, 85, 7, 136, 39, 180, 255, 55, 69, 85, 7, 136, 39, 180, 255, 86, 13, 85, 7, 136, 39, 180, 255, 55, 120, 85, 7, 136, 39, 180, 255, 87, 28, 85, 7, 136, 30, 226, 27, 86, 92, 85, 7, 136, 39, 180, 255, 86, 110, 85, 7, 136, 39, 180, 255, 112, 69, 85, 7, 136, 39, 182, 255, 86, 120, 85, 7, 136, 39, 180, 255, 112, 110, 101, 7, 136, 29, 182, 255, 112, 13, 85, 7, 136, 39, 182, 255, 16, 28, 85, 7, 136, 39, 233, 27, 10, 92, 85, 7, 136, 39, 180, 255, 10, 110, 85, 7, 136, 39, 180, 255, 10, 69, 85, 7, 136, 39, 180, 255, 55, 13, 85, 7, 136, 39, 180, 255, 10, 120, 85, 7, 136, 39, 180, 255, 10, 13, 85, 7, 136, 39, 180, 255, 114, 28, 85, 12, 136, 29, 240, 27, 112, 120, 82, 12, 136, 29, 21, 255, 112, 120, 89, 7, 136, 29, 21, 255, 127, 13, 82, 12, 136, 29, 2, 255, 127, 13, 89, 7, 136, 29, 37, 255, 112, 120, 101, 7, 136, 29, 182, 255, 127, 13, 101, 7, 136, 29, 37, 255, 127, 70, 85, 12, 136, 29, 247, 27, 127, 92, 82, 12, 136, 29, 2, 255, 127, 92, 89, 7, 136, 29, 37, 255, 127, 69, 82, 12, 136, 29, 2, 255, 127, 69, 89, 7, 136, 29, 37, 255, 127, 92, 101, 7, 136, 29, 37, 255, 127, 69, 101, 7, 136, 29, 37, 255, 127, 111, 85, 12, 136, 29, 254, 27, 127, 110, 82, 12, 136, 29, 2, 255, 127, 110, 89, 7, 136, 29, 38, 255, 127, 120, 82, 12, 136, 29, 2, 255, 127, 120, 89, 7, 136, 29, 38, 255, 127, 110, 101, 7, 136, 29, 38, 255, 127, 120, 101, 7, 136, 29, 38, 255, 57, 28, 85, 12, 136, 29, 5, 28, 57, 93, 85, 12, 136, 29, 6, 28, 86, 110, 82, 12, 136, 29, 27, 255, 112, 92, 89, 7, 136, 29, 4, 255, 55, 110, 82, 12, 136, 29, 5, 255, 86, 92, 101, 7, 136, 29, 180, 255, 55, 92, 101, 7, 136, 29, 180, 255, 112, 92, 101, 7, 136, 29, 182, 255, 57, 70, 85, 12, 136, 29, 13, 28, 86, 92, 82, 12, 136, 29, 4, 255, 86, 92, 89, 7, 136, 29, 178, 255, 55, 92, 82, 12, 136, 29, 4, 255, 112, 92, 82, 12, 136, 29, 4, 255, 55, 92, 89, 7, 136, 29, 178, 255, 112, 69, 101, 7, 136, 29, 182, 255, 57, 110, 85, 12, 136, 29, 20, 28, 86, 110, 89, 7, 136, 29, 178, 255, 112, 110, 82, 12, 136, 29, 21, 255, 55, 110, 89, 7, 136, 29, 178, 255, 112, 110, 89, 7, 136, 29, 4, 255, 86, 110, 101, 7, 136, 29, 180, 255, 55, 110, 101, 7, 136, 29, 180, 255, 57, 69, 85, 12, 136, 29, 27, 28, 86, 69, 82, 12, 136, 29, 1, 255, 86, 69, 89, 7, 136, 29, 179, 255, 112, 69, 82, 12, 136, 29, 35, 255, 112, 69, 89, 7, 136, 29, 36, 255, 86, 69, 101, 7, 136, 29, 180, 255, 55, 69, 101, 7, 136, 29, 180, 255, 56, 120, 85, 12, 136, 29, 34, 28, 86, 120, 82, 12, 136, 29, 29, 255, 86, 120, 89, 7, 136, 29, 178, 255, 55, 120, 82, 12, 136, 29, 160, 255, 55, 120, 89, 7, 136, 29, 178, 255, 86, 120, 101, 7, 136, 29, 180, 255, 55, 120, 101, 7, 136, 29, 180, 255, 87, 13, 85, 12, 136, 29, 41, 28, 86, 13, 82, 12, 136, 29, 132, 255, 86, 13, 89, 7, 136, 29, 179, 255, 112, 13, 82, 12, 136, 29, 35, 255, 112, 13, 89, 7, 136, 29, 36, 255, 86, 13, 101, 7, 136, 29, 180, 255, 112, 13, 101, 7, 136, 29, 182, 255, 28, 28, 85, 15, 136, 8, 48, 28, 28, 28, 85, 15, 136, 8, 49, 28, 28, 28, 82, 15, 136, 6, 25, 255, 55, 69, 82, 12, 136, 29, 1, 255, 55, 69, 89, 7, 136, 29, 179, 255, 86, 92, 91, 7, 136, 6, 178, 255, 86, 69, 91, 7, 136, 6, 179, 255, 86, 13, 91, 7, 136, 6, 179, 255, 87, 28, 91, 7, 136, 6, 56, 28, 86, 110, 91, 7, 136, 6, 178, 255, 112, 92, 91, 7, 136, 6, 4, 255, 112, 110, 91, 7, 136, 6, 4, 255, 112, 69, 91, 7, 136, 6, 36, 255, 86, 120, 91, 7, 136, 6, 178, 255, 112, 13, 91, 7, 136, 6, 36, 255, 16, 28, 85, 12, 136, 29, 63, 28, 55, 13, 82, 12, 136, 29, 1, 255, 55, 13, 89, 7, 136, 29, 179, 255, 10, 120, 82, 12, 136, 29, 5, 255, 10, 120, 89, 7, 136, 29, 178, 255, 55, 13, 101, 7, 136, 29, 180, 255, 10, 120, 101, 7, 136, 29, 180, 255, 114, 28, 91, 7, 136, 6, 70, 28, 127, 92, 91, 7, 136, 6, 37, 255, 127, 110, 91, 7, 136, 6, 38, 255, 127, 69, 91, 7, 136, 6, 37, 255, 112, 120, 91, 7, 136, 6, 21, 255, 127, 120, 91, 7, 136, 6, 38, 255, 127, 13, 91, 7, 136, 6, 37, 255, 10, 93, 85, 12, 136, 29, 77, 28, 10, 92, 82, 12, 136, 29, 12, 255, 10, 92, 89, 7, 136, 29, 178, 255, 10, 110, 82, 12, 136, 29, 30, 255, 10, 110, 89, 7, 136, 29, 178, 255, 10, 92, 101, 7, 136, 29, 180, 255, 10, 110, 101, 7, 136, 29, 180, 255, 10, 17, 85, 12, 136, 29, 84, 28, 10, 69, 82, 12, 136, 29, 12, 255, 10, 69, 89, 7, 136, 29, 179, 255, 10, 13, 82, 12, 136, 29, 12, 255, 10, 13, 89, 7, 136, 29, 179, 255, 10, 69, 101, 7, 136, 29, 180, 255, 10, 13, 101, 7, 136, 29, 180, 255, 28, 28, 85, 15, 136, 51, 91, 28, 28, 28, 85, 15, 136, 51, 92, 28, 28, 28, 85, 15, 136, 62, 93, 28, 28, 28, 82, 15, 136, 73, 25, 255, 28, 28, 82, 15, 136, 102, 25, 255, 28, 28, 82, 15, 136, 59, 25, 255, 28, 28, 82, 15, 136, 115, 25, 255, 55, 120, 101, 12, 136, 95, 32, 255, 55, 120, 101, 12, 136, 102, 32, 255, 86, 93, 85, 12, 136, 50, 100, 28, 86, 92, 101, 12, 136, 95, 4, 255, 86, 92, 101, 12, 136, 73, 4, 255, 86, 92, 101, 12, 136, 102, 4, 255, 86, 110, 82, 12, 136, 46, 27, 255, 86, 110, 89, 7, 136, 46, 178, 255, 86, 92, 101, 7, 136, 46, 180, 255, 86, 70, 85, 12, 136, 50, 107, 28, 86, 92, 89, 12, 136, 73, 4, 255, 86, 92, 89, 12, 136, 102, 4, 255, 86, 92, 82, 12, 136, 46, 4, 255, 86, 92, 89, 7, 136, 46, 178, 255, 86, 69, 101, 12, 136, 102, 1, 255, 86, 92, 91, 7, 136, 59, 178, 255, 86, 69, 91, 12, 136, 50, 114, 28, 86, 69, 89, 12, 136, 73, 1, 255, 86, 69, 89, 12, 136, 102, 1, 255, 86, 69, 101, 12, 136, 95, 1, 255, 86, 69, 101, 12, 136, 73, 1, 255, 86, 69, 91, 7, 136, 59, 179, 255, 86, 69, 101, 7, 136, 46, 180, 255, 86, 17, 85, 12, 136, 50, 121, 28, 86, 69, 82, 12, 136, 46, 1, 255, 86, 69, 89, 7, 136, 46, 179, 255, 86, 13, 101, 12, 136, 95, 129, 255, 86, 13, 101, 12, 136, 73, 132, 255, 86, 13, 101, 12, 136, 102, 129, 255, 86, 13, 101, 7, 136, 46, 180, 255, 86, 13, 85, 12, 136, 51, 128, 28, 86, 13, 89, 12, 136, 73, 132, 255, 86, 13, 89, 12, 136, 102, 129, 255, 86, 13, 82, 12, 136, 46, 132, 255, 86, 13, 89, 7, 136, 46, 179, 255, 86, 13, 91, 7, 136, 59, 179, 255, 86, 13, 91, 7, 136, 115, 179, 255, 58, 28, 85, 12, 136, 50, 135, 28, 86, 110, 91, 12, 136, 50, 136, 28, 86, 110, 89, 12, 136, 73, 27, 255, 86, 110, 89, 12, 136, 102, 155, 255, 86, 110, 101, 12, 136, 95, 155, 255, 86, 110, 101, 12, 136, 73, 27, 255, 86, 110, 91, 7, 136, 59, 178, 255, 86, 110, 101, 7, 136, 46, 180, 255, 86, 111, 85, 12, 136, 50, 143, 28, 86, 120, 89, 12, 136, 73, 29, 255, 86, 120, 89, 12, 136, 102, 29, 255, 86, 110, 101, 12, 136, 102, 155, 255, 86, 120, 82, 12, 136, 46, 29, 255, 86, 120, 89, 7, 136, 46, 178, 255, 86, 120, 91, 7, 136, 59, 178, 255, 58, 28, 85, 12, 136, 50, 150, 28, 58, 28, 89, 12, 136, 95, 7, 255, 58, 28, 82, 12, 136, 95, 7, 255, 86, 120, 101, 12, 136, 95, 29, 255, 86, 120, 101, 12, 136, 73, 29, 255, 86, 120, 101, 12, 136, 102, 29, 255, 86, 120, 101, 7, 136, 46, 180, 255, 112, 69, 91, 12, 136, 50, 157, 28, 112, 69, 89, 12, 136, 102, 35, 255, 112, 69, 101, 12, 136, 95, 35, 255, 112, 69, 101, 12, 136, 73, 35, 255, 112, 69, 101, 12, 136, 102, 35, 255, 112, 69, 91, 7, 136, 59, 36, 255, 112, 69, 101, 7, 136, 46, 182, 255, 112, 17, 85, 12, 136, 50, 164, 28, 112, 69, 89, 12, 136, 73, 35, 255, 112, 69, 82, 12, 136, 46, 35, 255, 112, 69, 89, 7, 136, 46, 36, 255, 112, 13, 101, 12, 136, 95, 35, 255, 112, 13, 101, 12, 136, 73, 35, 255, 112, 13, 101, 12, 136, 102, 35, 255, 112, 13, 85, 12, 136, 50, 171, 28, 112, 13, 89, 12, 136, 73, 35, 255, 112, 13, 89, 12, 136, 102, 35, 255, 112, 13, 82, 12, 136, 46, 35, 255, 112, 13, 89, 7, 136, 46, 36, 255, 112, 13, 91, 7, 136, 59, 36, 255, 112, 13, 101, 7, 136, 46, 182, 255, 16, 28, 91, 12, 136, 51, 178, 28, 55, 93, 91, 12, 136, 61, 179, 28, 55, 110, 89, 12, 136, 73, 5, 255, 55, 110, 89, 12, 136, 102, 5, 255, 55, 92, 101, 12, 136, 95, 4, 255, 55, 92, 101, 12, 136, 73, 4, 255, 55, 92, 101, 12, 136, 102, 4, 255, 55, 110, 91, 7, 136, 59, 178, 255, 55, 70, 91, 12, 136, 62, 186, 28, 55, 92, 89, 12, 136, 73, 4, 255, 55, 92, 89, 12, 136, 102, 4, 255, 55, 69, 101, 12, 136, 95, 1, 255, 55, 69, 101, 12, 136, 102, 1, 255, 55, 92, 91, 7, 136, 59, 178, 255, 55, 92, 91, 7, 136, 115, 178, 255, 55, 17, 91, 12, 136, 62, 193, 28, 55, 69, 89, 12, 136, 73, 1, 255, 55, 69, 89, 12, 136, 102, 1, 255, 55, 69, 101, 12, 136, 73, 1, 255, 55, 69, 91, 7, 136, 59, 179, 255, 55, 69, 91, 7, 136, 115, 179, 255, 55, 13, 101, 12, 136, 102, 1, 255, 55, 111, 91, 12, 136, 51, 200, 28, 55, 110, 101, 12, 136, 95, 5, 255, 55, 120, 89, 12, 136, 73, 160, 255, 55, 110, 101, 12, 136, 73, 5, 255, 55, 110, 101, 12, 136, 102, 5, 255, 55, 110, 91, 7, 136, 115, 178, 255, 55, 120, 89, 7, 136, 46, 178, 255, 16, 120, 91, 12, 136, 51, 207, 28, 55, 120, 89, 12, 136, 102, 32, 255, 55, 120, 101, 12, 136, 73, 160, 255, 55, 120, 91, 7, 136, 59, 178, 255, 55, 120, 91, 7, 136, 115, 178, 255, 10, 120, 101, 12, 136, 102, 178, 255, 55, 120, 101, 7, 136, 46, 180, 255, 55, 13, 91, 12, 136, 62, 214, 28, 55, 13, 89, 12, 136, 73, 1, 255, 55, 13, 89, 12, 136, 102, 1, 255, 55, 13, 101, 12, 136, 95, 1, 255, 55, 13, 101, 12, 136, 73, 1, 255, 55, 13, 91, 7, 136, 59, 179, 255, 55, 13, 91, 7, 136, 115, 179, 255, 114, 28, 85, 12, 136, 50, 221, 28, 112, 92, 91, 12, 136, 50, 222, 28, 112, 92, 89, 12, 136, 102, 1, 255, 112, 92, 101, 12, 136, 95, 1, 255, 112, 92, 101, 12, 136, 73, 4, 255, 112, 92, 101, 12, 136, 102, 1, 255, 112, 92, 91, 7, 136, 59, 4, 255, 112, 92, 101, 7, 136, 46, 182, 255, 112, 110, 85, 12, 136, 50, 229, 28, 112, 110, 89, 12, 136, 73, 21, 255, 112, 110, 89, 12, 136, 102, 23, 255, 112, 110, 82, 12, 136, 46, 21, 255, 112, 110, 89, 7, 136, 46, 4, 255, 112, 110, 91, 7, 136, 59, 4, 255, 112, 110, 101, 7, 136, 46, 182, 255, 114, 20, 85, 12, 136, 50, 236, 28, 112, 92, 89, 12, 136, 73, 4, 255, 112, 92, 82, 12, 136, 46, 4, 255, 112, 92, 89, 7, 136, 46, 4, 255, 127, 13, 101, 12, 136, 95, 165, 255, 127, 13, 101, 12, 136, 73, 37, 255, 127, 13, 101, 12, 136, 102, 165, 255, 112, 111, 85, 12, 136, 50, 243, 28, 112, 110, 101, 12, 136, 95, 23, 255, 112, 120, 89, 12, 136, 73, 21, 255, 112, 110, 101, 12, 136, 73, 21, 255, 112, 110, 101, 12, 136, 102, 23, 255, 112, 120, 82, 12, 136, 46, 21, 255, 112, 120, 89, 7, 136, 46, 21, 255, 112, 120, 91, 12, 136, 50, 250, 28, 112, 120, 89, 12, 136, 102, 168, 255, 112, 120, 101, 12, 136, 95, 168, 255, 112, 120, 101, 12, 136, 73, 21, 255, 112, 120, 101, 12, 136, 102, 168, 255, 112, 120, 91, 7, 136, 59, 21, 255, 112, 120, 101, 7, 136, 46, 182, 255, 127, 13, 85, 12, 136, 50, 1, 29, 127, 13, 89, 12, 136, 73, 37, 255, 127, 13, 89, 12, 136, 102, 165, 255, 127, 13, 82, 12, 136, 46, 2, 255, 127, 13, 89, 7, 136, 46, 37, 255, 127, 13, 91, 7, 136, 59, 37, 255, 127, 13, 101, 7, 136, 46, 37, 255, 10, 28, 85, 12, 136, 62, 8, 29, 10, 28, 85, 12, 136, 75, 9, 29, 10, 28, 89, 12, 136, 95, 11, 255, 10, 28, 82, 12, 136, 95, 11, 255, 10, 92, 89, 12, 136, 73, 12, 255, 10, 92, 89, 12, 136, 102, 30, 255, 10, 69, 101, 12, 136, 95, 12, 255, 10, 69, 101, 12, 136, 102, 179, 255, 10, 93, 91, 12, 136, 62, 16, 29, 10, 110, 89, 12, 136, 73, 30, 255, 10, 92, 101, 12, 136, 95, 30, 255, 10, 92, 101, 12, 136, 73, 178, 255, 10, 92, 101, 12, 136, 102, 178, 255, 10, 92, 91, 7, 136, 59, 178, 255, 10, 92, 91, 7, 136, 115, 178, 255, 10, 110, 91, 12, 136, 62, 23, 29, 10, 110, 89, 12, 136, 102, 30, 255, 10, 110, 101, 12, 136, 95, 30, 255, 10, 110, 101, 12, 136, 73, 178, 255, 10, 110, 101, 12, 136, 102, 178, 255, 10, 110, 91, 7, 136, 59, 178, 255, 10, 110, 91, 7, 136, 115, 178, 255, 10, 17, 91, 12, 136, 62, 30, 29, 10, 69, 89, 12, 136, 73, 12, 255, 10, 69, 89, 12, 136, 102, 12, 255, 10, 69, 101, 12, 136, 73, 179, 255, 10, 69, 91, 7, 136, 59, 179, 255, 10, 69, 91, 7, 136, 115, 179, 255, 10, 13, 101, 12, 136, 102, 179, 255, 10, 120, 91, 12, 136, 62, 37, 29, 10, 120, 89, 12, 136, 73, 5, 255, 10, 120, 89, 12, 136, 102, 5, 255, 10, 120, 101, 12, 136, 95, 5, 255, 10, 120, 101, 12, 136, 73, 178, 255, 10, 120, 91, 7, 136, 59, 178, 255, 10, 120, 91, 7, 136, 115, 178, 255, 10, 13, 91, 12, 136, 62, 44, 29, 10, 13, 89, 12, 136, 73, 12, 255, 10, 13, 89, 12, 136, 102, 140, 255, 10, 13, 101, 12, 136, 95, 140, 255, 10, 13, 101, 12, 136, 73, 179, 255, 10, 13, 91, 7, 136, 59, 179, 255, 10, 13, 91, 7, 136, 115, 179, 255, 127, 72, 85, 12, 136, 50, 51, 29, 127, 72, 89, 12, 136, 48, 52, 29, 127, 92, 89, 12, 136, 73, 37, 255, 127, 110, 89, 12, 136, 73, 38, 255, 127, 69, 89, 12, 136, 73, 37, 255, 127, 120, 89, 12, 136, 73, 38, 255, 127, 110, 89, 7, 136, 46, 38, 255, 127, 120, 89, 7, 136, 46, 38, 255, 127, 72, 83, 12, 136, 46, 59, 29, 127, 92, 82, 12, 136, 46, 2, 255, 127, 92, 89, 7, 136, 46, 37, 255, 127, 110, 82, 12, 136, 46, 2, 255, 127, 69, 82, 12, 136, 46, 2, 255, 127, 69, 89, 7, 136, 46, 37, 255, 127, 120, 82, 12, 136, 46, 2, 255, 127, 72, 91, 12, 136, 61, 66, 29, 127, 92, 89, 12, 136, 102, 37, 255, 127, 110, 89, 12, 136, 102, 38, 255, 127, 69, 89, 12, 136, 102, 165, 255, 127, 120, 89, 12, 136, 102, 38, 255, 127, 92, 91, 7, 136, 59, 37, 255, 127, 69, 91, 7, 136, 59, 37, 255, 127, 72, 91, 7, 136, 47, 73, 29, 127, 110, 91, 7, 136, 59, 38, 255, 127, 92, 101, 7, 136, 46, 37, 255, 127, 110, 101, 7, 136, 46, 38, 255, 127, 69, 101, 7, 136, 46, 37, 255, 127, 120, 91, 7, 136, 59, 38, 255, 127, 120, 101, 7, 136, 46, 38, 255, 127, 72, 101, 12, 136, 74, 80, 29, 127, 92, 101, 12, 136, 95, 37, 255, 127, 92, 101, 12, 136, 73, 37, 255, 127, 69, 101, 12, 136, 95, 165, 255, 127, 110, 101, 12, 136, 73, 38, 255, 127, 69, 101, 12, 136, 73, 37, 255, 127, 120, 101, 12, 136, 73, 38, 255, 127, 72, 101, 12, 136, 96, 87, 29, 127, 92, 101, 12, 136, 102, 37, 255, 127, 110, 101, 12, 136, 95, 38, 255, 127, 110, 101, 12, 136, 102, 38, 255, 127, 69, 101, 12, 136, 102, 165, 255, 127, 120, 101, 12, 136, 95, 38, 255, 127, 120, 101, 12, 136, 102, 38, 255, 28, 28, 28, 15, 137, 28, 94, 29, 28, 28, 28, 15, 137, 28, 95, 29, 28, 28, 28, 15, 137, 28, 96, 29, 28, 28, 28, 12, 138, 28, 183, 255, 28, 28, 82, 15, 136, 135, 25, 255, 86, 13, 82, 12, 136, 121, 129, 255, 86, 13, 82, 12, 136, 132, 129, 255, 55, 120, 101, 7, 136, 121, 181, 255, 55, 120, 101, 7, 136, 132, 181, 255, 86, 92, 85, 7, 136, 119, 103, 29, 86, 92, 91, 7, 136, 115, 178, 255, 86, 92, 89, 7, 136, 132, 178, 255, 86, 92, 101, 7, 136, 121, 181, 255, 86, 92, 85, 7, 136, 128, 181, 255, 86, 92, 101, 7, 136, 132, 181, 255, 86, 92, 91, 7, 136, 135, 178, 255, 86, 70, 85, 12, 136, 124, 110, 29, 86, 92, 82, 12, 136, 121, 4, 255, 86, 92, 89, 7, 136, 121, 178, 255, 86, 92, 82, 12, 136, 132, 4, 255, 86, 69, 101, 7, 136, 121, 181, 255, 86, 69, 101, 7, 136, 132, 181, 255, 86, 69, 91, 7, 136, 135, 179, 255, 86, 69, 85, 12, 136, 118, 117, 29, 86, 69, 82, 12, 136, 121, 1, 255, 86, 69, 89, 7, 136, 121, 179, 255, 86, 69, 91, 7, 136, 115, 179, 255, 86, 69, 82, 12, 136, 132, 1, 255, 86, 69, 89, 7, 136, 132, 179, 255, 86, 69, 85, 7, 136, 128, 181, 255, 86, 13, 85, 7, 136, 124, 124, 29, 86, 13, 89, 7, 136, 121, 179, 255, 86, 13, 89, 7, 136, 132, 179, 255, 86, 13, 101, 7, 136, 121, 181, 255, 86, 13, 85, 7, 136, 128, 181, 255, 86, 13, 101, 7, 136, 132, 181, 255, 86, 13, 91, 7, 136, 135, 179, 255, 55, 120, 85, 12, 136, 124, 131, 29, 55, 120, 82, 12, 136, 121, 32, 255, 55, 120, 89, 7, 136, 121, 178, 255, 55, 120, 82, 12, 136, 132, 32, 255, 55, 120, 89, 7, 136, 132, 178, 255, 55, 120, 85, 7, 136, 128, 181, 255, 55, 120, 91, 7, 136, 135, 178, 255, 87, 28, 85, 12, 136, 119, 138, 29, 86, 110, 85, 12, 136, 118, 139, 29, 86, 110, 82, 12, 136, 121, 155, 255, 86, 110, 89, 7, 136, 121, 178, 255, 86, 110, 91, 7, 136, 115, 178, 255, 86, 110, 82, 12, 136, 132, 155, 255, 86, 110, 89, 7, 136, 132, 178, 255, 86, 110, 85, 7, 136, 128, 181, 255, 86, 111, 85, 12, 136, 124, 146, 29, 86, 120, 82, 12, 136, 121, 29, 255, 86, 120, 89, 7, 136, 121, 178, 255, 86, 110, 101, 7, 136, 121, 181, 255, 86, 120, 82, 12, 136, 132, 29, 255, 86, 110, 101, 7, 136, 132, 181, 255, 86, 110, 91, 7, 136, 135, 178, 255, 86, 120, 85, 7, 136, 119, 153, 29, 86, 120, 91, 7, 136, 115, 178, 255, 86, 120, 89, 7, 136, 132, 178, 255, 86, 120, 101, 7, 136, 121, 181, 255, 86, 120, 85, 7, 136, 128, 181, 255, 86, 120, 101, 7, 136, 132, 181, 255, 86, 120, 91, 7, 136, 135, 178, 255, 112, 69, 85, 7, 136, 119, 160, 29, 112, 69, 91, 7, 136, 115, 36, 255, 112, 69, 89, 7, 136, 132, 36, 255, 112, 69, 101, 7, 136, 121, 182, 255, 112, 69, 85, 7, 136, 128, 182, 255, 112, 69, 101, 7, 136, 132, 182, 255, 112, 69, 91, 7, 136, 135, 36, 255, 112, 17, 85, 12, 136, 124, 167, 29, 112, 69, 82, 12, 136, 121, 35, 255, 112, 69, 89, 7, 136, 121, 36, 255, 112, 69, 82, 12, 136, 132, 35, 255, 112, 13, 101, 7, 136, 121, 182, 255, 112, 13, 101, 7, 136, 132, 182, 255, 112, 13, 91, 7, 136, 135, 36, 255, 112, 13, 85, 12, 136, 118, 174, 29, 112, 13, 82, 12, 136, 121, 35, 255, 112, 13, 89, 7, 136, 121, 36, 255, 112, 13, 91, 7, 136, 115, 36, 255, 112, 13, 82, 12, 136, 132, 35, 255, 112, 13, 89, 7, 136, 132, 36, 255, 112, 13, 85, 7, 136, 128, 182, 255, 16, 28, 85, 12, 136, 124, 181, 29, 55, 92, 85, 7, 136, 124, 182, 29, 55, 92, 89, 7, 136, 121, 178, 255, 55, 92, 89, 7, 136, 132, 178, 255, 55, 92, 101, 7, 136, 121, 181, 255, 55, 92, 85, 7, 136, 128, 181, 255, 55, 92, 101, 7, 136, 132, 181, 255, 55, 92, 91, 7, 136, 135, 178, 255, 55, 70, 85, 12, 136, 124, 189, 29, 55, 92, 82, 12, 136, 121, 4, 255, 55, 92, 82, 12, 136, 132, 4, 255, 55, 69, 101, 7, 136, 121, 181, 255, 55, 69, 85, 7, 136, 128, 181, 255, 55, 69, 101, 7, 136, 132, 181, 255, 55, 69, 91, 7, 136, 135, 179, 255, 55, 110, 85, 12, 136, 124, 196, 29, 55, 110, 82, 12, 136, 121, 5, 255, 55, 110, 89, 7, 136, 121, 178, 255, 55, 110, 82, 12, 136, 132, 5, 255, 55, 110, 89, 7, 136, 132, 178, 255, 55, 110, 85, 7, 136, 128, 181, 255, 55, 110, 91, 7, 136, 135, 178, 255, 55, 17, 85, 12, 136, 123, 203, 29, 55, 69, 82, 12, 136, 121, 1, 255, 55, 69, 89, 7, 136, 121, 179, 255, 55, 69, 82, 12, 136, 132, 1, 255, 55, 69, 89, 7, 136, 132, 179, 255, 55, 13, 101, 7, 136, 121, 181, 255, 55, 13, 101, 7, 136, 132, 181, 255, 16, 111, 85, 7, 136, 124, 210, 29, 55, 110, 101, 7, 136, 121, 181, 255, 55, 110, 101, 7, 136, 132, 181, 255, 10, 120, 101, 7, 136, 121, 181, 255, 10, 120, 85, 7, 136, 128, 181, 255, 10, 120, 101, 7, 136, 132, 181, 255, 10, 120, 91, 7, 136, 135, 178, 255, 55, 13, 85, 12, 136, 124, 217, 29, 55, 13, 82, 12, 136, 121, 1, 255, 55, 13, 89, 7, 136, 121, 179, 255, 55, 13, 82, 12, 136, 132, 1, 255, 55, 13, 89, 7, 136, 132, 179, 255, 55, 13, 85, 7, 136, 128, 181, 255, 55, 13, 91, 7, 136, 135, 179, 255, 114, 28, 85, 12, 136, 119, 224, 29, 112, 92, 85, 7, 136, 119, 225, 29, 112, 92, 91, 7, 136, 115, 4, 255, 112, 92, 89, 7, 136, 132, 4, 255, 112, 92, 101, 7, 136, 121, 182, 255, 112, 92, 85, 7, 136, 128, 182, 255, 112, 92, 101, 7, 136, 132, 182, 255, 112, 92, 91, 7, 136, 135, 4, 255, 112, 110, 85, 12, 136, 118, 232, 29, 112, 110, 82, 12, 136, 121, 23, 255, 112, 110, 89, 7, 136, 121, 4, 255, 112, 110, 91, 7, 136, 115, 4, 255, 112, 110, 82, 12, 136, 132, 23, 255, 112, 110, 89, 7, 136, 132, 4, 255, 112, 110, 85, 7, 136, 128, 182, 255, 114, 20, 85, 12, 136, 124, 239, 29, 112, 92, 82, 12, 136, 121, 1, 255, 112, 92, 89, 7, 136, 121, 4, 255, 112, 92, 82, 12, 136, 132, 1, 255, 127, 13, 101, 7, 136, 121, 165, 255, 127, 13, 101, 7, 136, 132, 165, 255, 127, 13, 91, 7, 136, 135, 165, 255, 112, 111, 85, 12, 136, 124, 246, 29, 112, 120, 82, 12, 136, 121, 168, 255, 112, 120, 89, 7, 136, 121, 21, 255, 112, 110, 101, 7, 136, 121, 182, 255, 112, 120, 82, 12, 136, 132, 168, 255, 112, 110, 101, 7, 136, 132, 182, 255, 112, 110, 91, 7, 136, 135, 4, 255, 112, 120, 85, 7, 136, 119, 253, 29, 112, 120, 91, 7, 136, 115, 21, 255, 112, 120, 89, 7, 136, 132, 21, 255, 112, 120, 101, 7, 136, 121, 182, 255, 112, 120, 85, 7, 136, 128, 182, 255, 112, 120, 101, 7, 136, 132, 182, 255, 112, 120, 91, 7, 136, 135, 21, 255, 127, 13, 85, 12, 136, 118, 4, 30, 127, 13, 82, 12, 136, 121, 2, 255, 127, 13, 89, 7, 136, 121, 165, 255, 127, 13, 91, 7, 136, 115, 165, 255, 127, 13, 82, 12, 136, 132, 2, 255, 127, 13, 89, 7, 136, 132, 165, 255, 127, 13, 85, 7, 136, 128, 165, 255, 10, 28, 85, 12, 136, 124, 11, 30, 10, 92, 85, 7, 136, 124, 12, 30, 10, 92, 89, 7, 136, 121, 178, 255, 10, 92, 89, 7, 136, 132, 178, 255, 10, 92, 101, 7, 136, 121, 181, 255, 10, 92, 85, 7, 136, 128, 181, 255, 10, 92, 101, 7, 136, 132, 181, 255, 10, 92, 91, 7, 136, 135, 178, 255, 10, 70, 85, 12, 136, 124, 19, 30, 10, 92, 82, 12, 136, 121, 30, 255, 10, 92, 82, 12, 136, 132, 30, 255, 10, 69, 101, 7, 136, 121, 181, 255, 10, 69, 85, 7, 136, 128, 181, 255, 10, 69, 101, 7, 136, 132, 181, 255, 10, 69, 91, 7, 136, 135, 179, 255, 10, 110, 85, 12, 136, 124, 26, 30, 10, 110, 82, 12, 136, 121, 30, 255, 10, 110, 89, 7, 136, 121, 178, 255, 10, 110, 82, 12, 136, 132, 30, 255, 10, 110, 89, 7, 136, 132, 178, 255, 10, 110, 85, 7, 136, 128, 181, 255, 10, 110, 91, 7, 136, 135, 178, 255, 10, 17, 85, 12, 136, 123, 33, 30, 10, 69, 82, 12, 136, 121, 12, 255, 10, 69, 89, 7, 136, 121, 179, 255, 10, 69, 82, 12, 136, 132, 12, 255, 10, 69, 89, 7, 136, 132, 179, 255, 10, 13, 101, 7, 136, 121, 181, 255, 10, 13, 101, 7, 136, 132, 181, 255, 10, 111, 85, 12, 136, 123, 40, 30, 10, 120, 82, 12, 136, 121, 5, 255, 10, 120, 89, 7, 136, 121, 178, 255, 10, 110, 101, 7, 136, 121, 181, 255, 10, 120, 82, 12, 136, 132, 5, 255, 10, 120, 89, 7, 136, 132, 178, 255, 10, 110, 101, 7, 136, 132, 181, 255, 10, 13, 85, 12, 136, 124, 47, 30, 10, 13, 82, 12, 136, 121, 140, 255, 10, 13, 89, 7, 136, 121, 179, 255, 10, 13, 82, 12, 136, 132, 140, 255, 10, 13, 89, 7, 136, 132, 179, 255, 10, 13, 85, 7, 136, 128, 181, 255, 10, 13, 91, 7, 136, 135, 179, 255, 127, 72, 85, 12, 136, 119, 54, 30, 127, 92, 85, 7, 136, 119, 55, 30, 127, 92, 91, 7, 136, 115, 37, 255, 127, 92, 89, 7, 136, 132, 37, 255, 127, 92, 101, 7, 136, 121, 37, 255, 127, 92, 85, 7, 136, 128, 37, 255, 127, 92, 101, 7, 136, 132, 37, 255, 127, 92, 91, 7, 136, 135, 37, 255, 127, 70, 85, 12, 136, 124, 62, 30, 127, 92, 82, 12, 136, 121, 2, 255, 127, 92, 89, 7, 136, 121, 37, 255, 127, 92, 82, 12, 136, 132, 2, 255, 127, 69, 101, 7, 136, 121, 165, 255, 127, 69, 101, 7, 136, 132, 165, 255, 127, 69, 91, 7, 136, 135, 165, 255, 127, 110, 85, 12, 136, 118, 69, 30, 127, 110, 82, 12, 136, 121, 2, 255, 127, 110, 89, 7, 136, 121, 38, 255, 127, 110, 91, 7, 136, 115, 38, 255, 127, 110, 82, 12, 136, 132, 2, 255, 127, 110, 89, 7, 136, 132, 38, 255, 127, 110, 85, 7, 136, 128, 38, 255, 127, 69, 85, 12, 136, 118, 76, 30, 127, 69, 82, 12, 136, 121, 2, 255, 127, 69, 89, 7, 136, 121, 165, 255, 127, 69, 91, 7, 136, 115, 165, 255, 127, 69, 82, 12, 136, 132, 2, 255, 127, 69, 89, 7, 136, 132, 165, 255, 127, 69, 85, 7, 136, 128, 165, 255, 127, 111, 85, 12, 136, 124, 83, 30, 127, 120, 82, 12, 136, 121, 2, 255, 127, 120, 89, 7, 136, 121, 38, 255, 127, 110, 101, 7, 136, 121, 38, 255, 127, 120, 82, 12, 136, 132, 2, 255, 127, 110, 101, 7, 136, 132, 38, 255, 127, 110, 91, 7, 136, 135, 38, 255, 127, 120, 85, 7, 136, 119, 90, 30, 127, 120, 91, 7, 136, 115, 38, 255, 127, 120, 89, 7, 136, 132, 38, 255, 127, 120, 101, 7, 136, 121, 38, 255, 127, 120, 85, 7, 136, 128, 38, 255, 127, 120, 101, 7, 136, 132, 38, 255, 127, 120, 91, 7, 136, 135, 38, 255, 28, 28, 85, 126, 98, 28, 97, 30, 28, 28, 85, 127, 97, 24, 98, 30, 56, 28, 85, 127, 97, 22, 99, 30, 56, 28, 82, 127, 97, 75, 100, 30, 55, 92, 82, 127, 97, 102, 16, 255, 55, 110, 82, 127, 97, 73, 16, 255, 55, 110, 82, 127, 97, 102, 16, 255, 55, 69, 82, 127, 97, 102, 16, 255, 86, 13, 82, 127, 97, 73, 16, 255, 55, 120, 82, 127, 97, 73, 16, 255, 56, 28, 82, 127, 97, 60, 107, 30, 55, 92, 82, 127, 97, 73, 16, 255, 55, 92, 82, 127, 97, 59, 16, 255, 55, 69, 82, 127, 97, 73, 16, 255, 55, 110, 82, 127, 97, 59, 16, 255, 86, 13, 82, 127, 97, 59, 16, 255, 55, 120, 82, 127, 97, 59, 16, 255, 56, 28, 82, 127, 97, 14, 114, 30, 55, 69, 82, 127, 97, 59, 16, 255, 55, 92, 82, 127, 97, 6, 16, 255, 55, 110, 82, 127, 97, 6, 16, 255, 55, 69, 82, 127, 97, 6, 16, 255, 86, 13, 82, 127, 97, 6, 16, 255, 55, 120, 82, 127, 97, 6, 16, 255, 55, 72, 85, 127, 97, 33, 121, 30, 55, 120, 82, 127, 97, 102, 16, 255, 55, 92, 85, 127, 97, 29, 4, 255, 55, 69, 85, 127, 97, 39, 1, 255, 55, 110, 85, 127, 97, 29, 5, 255, 55, 69, 85, 127, 97, 29, 1, 255, 55, 120, 85, 127, 97, 29, 160, 255, 56, 28, 85, 127, 97, 22, 128, 30, 56, 28, 91, 127, 97, 95, 6, 255, 56, 28, 91, 127, 97, 73, 6, 255, 56, 28, 91, 127, 97, 102, 6, 255, 56, 28, 91, 127, 97, 59, 6, 255, 56, 28, 91, 127, 97, 6, 6, 255, 55, 120, 85, 127, 97, 46, 160, 255, 55, 72, 85, 127, 97, 40, 135, 30, 55, 92, 85, 127, 97, 46, 4, 255, 55, 92, 85, 127, 97, 39, 4, 255, 55, 110, 85, 127, 97, 46, 5, 255, 55, 69, 85, 127, 97, 46, 1, 255, 55, 110, 85, 127, 97, 39, 5, 255, 55, 120, 85, 127, 97, 39, 160, 255, 58, 28, 85, 127, 97, 22, 142, 30, 58, 28, 82, 127, 97, 96, 143, 30, 86, 92, 82, 127, 97, 102, 16, 255, 58, 28, 82, 127, 97, 95, 7, 255, 86, 110, 82, 127, 97, 102, 16, 255, 86, 69, 82, 127, 97, 102, 16, 255, 86, 120, 82, 127, 97, 102, 16, 255, 86, 13, 82, 127, 97, 102, 16, 255, 87, 28, 82, 127, 97, 60, 150, 30, 86, 92, 82, 127, 97, 73, 16, 255, 86, 110, 82, 127, 97, 73, 16, 255, 86, 69, 82, 127, 97, 73, 16, 255, 86, 120, 82, 127, 97, 73, 16, 255, 112, 13, 82, 127, 97, 73, 16, 255, 112, 13, 82, 127, 97, 59, 16, 255, 86, 72, 85, 127, 97, 47, 157, 30, 86, 92, 82, 127, 97, 59, 16, 255, 86, 110, 82, 127, 97, 59, 16, 255, 86, 69, 82, 127, 97, 59, 16, 255, 86, 110, 85, 127, 97, 46, 27, 255, 86, 120, 82, 127, 97, 59, 16, 255, 86, 120, 85, 127, 97, 46, 29, 255, 86, 28, 85, 127, 97, 40, 164, 30, 86, 92, 85, 127, 97, 46, 4, 255, 86, 92, 85, 127, 97, 39, 4, 255, 86, 69, 85, 127, 97, 46, 1, 255, 86, 110, 85, 127, 97, 39, 27, 255, 86, 13, 85, 127, 97, 46, 132, 255, 86, 120, 85, 127, 97, 39, 29, 255, 86, 28, 85, 127, 97, 30, 171, 30, 86, 92, 85, 127, 97, 29, 4, 255, 86, 69, 85, 127, 97, 39, 1, 255, 86, 110, 85, 127, 97, 29, 27, 255, 86, 69, 85, 127, 97, 29, 1, 255, 86, 13, 85, 127, 97, 39, 132, 255, 86, 120, 85, 127, 97, 29, 29, 255, 87, 28, 85, 127, 97, 8, 178, 30, 86, 92, 82, 127, 97, 6, 16, 255, 86, 110, 82, 127, 97, 6, 16, 255, 86, 69, 82, 127, 97, 6, 16, 255, 86, 120, 82, 127, 97, 6, 16, 255, 86, 13, 85, 127, 97, 29, 132, 255, 112, 13, 82, 127, 97, 6, 16, 255, 16, 28, 85, 127, 97, 24, 185, 30, 16, 28, 85, 127, 97, 51, 186, 30, 10, 28, 91, 127, 97, 95, 11, 255, 10, 92, 91, 127, 97, 73, 12, 255, 10, 92, 91, 127, 97, 102, 30, 255, 10, 92, 91, 127, 97, 59, 12, 255, 10, 92, 91, 127, 97, 115, 30, 255, 55, 13, 85, 127, 97, 46, 1, 255, 10, 110, 85, 127, 97, 24, 193, 30, 10, 110, 82, 127, 97, 73, 26, 255, 10, 110, 82, 127, 97, 102, 26, 255, 10, 110, 82, 127, 97, 59, 26, 255, 10, 110, 82, 127, 97, 115, 30, 255, 10, 110, 82, 127, 97, 6, 26, 255, 10, 110, 85, 127, 97, 29, 30, 255, 10, 110, 85, 127, 97, 22, 200, 30, 10, 110, 91, 127, 97, 73, 30, 255, 10, 110, 91, 127, 97, 102, 30, 255, 10, 110, 91, 127, 97, 59, 30, 255, 10, 110, 85, 127, 97, 46, 30, 255, 10, 110, 85, 127, 97, 39, 30, 255, 10, 110, 91, 127, 97, 6, 30, 255, 10, 111, 85, 127, 97, 24, 207, 30, 10, 120, 82, 127, 97, 73, 26, 255, 10, 120, 82, 127, 97, 102, 26, 255, 10, 110, 91, 127, 97, 115, 30, 255, 10, 120, 82, 127, 97, 59, 26, 255, 10, 120, 82, 127, 97, 6, 26, 255, 10, 120, 85, 127, 97, 29, 5, 255, 10, 120, 85, 127, 97, 22, 214, 30, 10, 120, 91, 127, 97, 73, 5, 255, 10, 120, 91, 127, 97, 102, 5, 255, 10, 120, 91, 127, 97, 59, 5, 255, 10, 120, 85, 127, 97, 46, 5, 255, 10, 120, 85, 127, 97, 39, 5, 255, 10, 120, 91, 127, 97, 6, 5, 255, 55, 13, 85, 127, 97, 22, 221, 30, 55, 13, 82, 127, 97, 73, 16, 255, 55, 13, 82, 127, 97, 102, 16, 255, 55, 13, 82, 127, 97, 59, 16, 255, 55, 13, 85, 127, 97, 39, 1, 255, 55, 13, 82, 127, 97, 6, 16, 255, 55, 13, 85, 127, 97, 29, 1, 255, 114, 28, 85, 127, 97, 22, 228, 30, 112, 92, 85, 127, 97, 33, 229, 30, 112, 92, 82, 127, 97, 73, 16, 255, 112, 92, 82, 127, 97, 102, 16, 255, 112, 92, 82, 127, 97, 59, 16, 255, 112, 92, 85, 127, 97, 46, 4, 255, 112, 92, 85, 127, 97, 39, 4, 255, 112, 92, 85, 127, 97, 29, 4, 255, 112, 70, 85, 127, 97, 22, 236, 30, 112, 69, 82, 127, 97, 73, 16, 255, 112, 69, 82, 127, 97, 102, 16, 255, 112, 69, 85, 127, 97, 46, 35, 255, 112, 92, 82, 127, 97, 6, 16, 255, 112, 69, 85, 127, 97, 39, 35, 255, 112, 69, 85, 127, 97, 29, 35, 255, 112, 110, 85, 127, 97, 22, 243, 30, 112, 110, 82, 127, 97, 73, 16, 255, 112, 110, 82, 127, 97, 102, 16, 255, 112, 110, 82, 127, 97, 59, 16, 255, 112, 110, 85, 127, 97, 39, 21, 255, 112, 110, 82, 127, 97, 6, 16, 255, 112, 110, 85, 127, 97, 29, 21, 255, 112, 17, 85, 127, 97, 22, 250, 30, 112, 69, 82, 127, 97, 59, 16, 255, 112, 13, 82, 127, 97, 102, 16, 255, 112, 69, 82, 127, 97, 6, 16, 255, 112, 13, 85, 127, 97, 46, 35, 255, 112, 13, 85, 127, 97, 39, 35, 255, 112, 13, 85, 127, 97, 29, 35, 255, 112, 111, 85, 127, 97, 22, 1, 31, 112, 120, 82, 127, 97, 73, 16, 255, 112, 120, 82, 127, 97, 102, 16, 255, 112, 110, 85, 127, 97, 46, 21, 255, 112, 120, 82, 127, 97, 59, 16, 255, 112, 120, 82, 127, 97, 6, 16, 255, 112, 120, 85, 127, 97, 29, 21, 255, 114, 28, 85, 127, 97, 19, 8, 31, 114, 28, 91, 127, 97, 95, 184, 255, 114, 28, 91, 127, 97, 73, 184, 255, 114, 28, 91, 127, 97, 59, 184, 255, 112, 120, 85, 127, 97, 46, 21, 255, 114, 28, 91, 127, 97, 6, 184, 255, 112, 120, 85, 127, 97, 39, 21, 255, 114, 28, 85, 127, 97, 22, 15, 31, 114, 28, 85, 127, 97, 22, 16, 31, 114, 28, 91, 127, 97, 102, 184, 255, 127, 13, 82, 127, 97, 73, 2, 255, 127, 13, 82, 127, 97, 102, 2, 255, 127, 13, 82, 127, 97, 59, 2, 255, 127, 13, 82, 127, 97, 6, 2, 255, 127, 13, 85, 127, 97, 29, 2, 255, 127, 93, 85, 127, 97, 22, 23, 31, 127, 92, 82, 127, 97, 102, 2, 255, 127, 110, 82, 127, 97, 59, 2, 255, 127, 92, 85, 127, 97, 46, 2, 255, 127, 92, 85, 127, 97, 39, 2, 255, 127, 92, 85, 127, 97, 29, 2, 255, 127, 110, 82, 127, 97, 6, 2, 255, 127, 70, 85, 127, 97, 18, 30, 31, 127, 92, 82, 127, 97, 73, 2, 255, 127, 92, 82, 127, 97, 59, 2, 255, 127, 69, 85, 127, 97, 46, 2, 255, 127, 92, 82, 127, 97, 6, 2, 255, 127, 69, 85, 127, 97, 39, 2, 255, 127, 69, 85, 127, 97, 29, 2, 255, 127, 17, 85, 127, 97, 22, 37, 31, 127, 69, 82, 127, 97, 73, 2, 255, 127, 69, 82, 127, 97, 102, 2, 255, 127, 69, 82, 127, 97, 59, 2, 255, 127, 69, 82, 127, 97, 6, 2, 255, 127, 13, 85, 127, 97, 46, 2, 255, 127, 13, 85, 127, 97, 39, 2, 255, 127, 111, 85, 127, 97, 22, 44, 31, 127, 110, 82, 127, 97, 73, 2, 255, 127, 110, 82, 127, 97, 102, 2, 255, 127, 110, 85, 127, 97, 46, 2, 255, 127, 110, 85, 127, 97, 39, 2, 255, 127, 110, 85, 127, 97, 29, 2, 255, 127, 120, 82, 127, 97, 6, 2, 255, 127, 120, 85, 127, 97, 33, 51, 31, 127, 120, 82, 127, 97, 73, 2, 255, 127, 120, 82, 127, 97, 102, 2, 255, 127, 120, 82, 127, 97, 59, 2, 255, 127, 120, 85, 127, 97, 46, 2, 255, 127, 120, 85, 127, 97, 39, 2, 255, 127, 120, 85, 127, 97, 29, 2, 255, 10, 28, 85, 127, 97, 24, 58, 31, 10, 28, 85, 127, 97, 75, 59, 31, 10, 28, 82, 127, 97, 95, 11, 255, 10, 92, 82, 127, 97, 73, 26, 255, 10, 69, 82, 127, 97, 102, 26, 255, 10, 69, 91, 127, 97, 102, 12, 255, 10, 13, 82, 127, 97, 102, 26, 255, 10, 13, 91, 127, 97, 102, 140, 255, 10, 20, 85, 127, 97, 60, 66, 31, 10, 92, 82, 127, 97, 59, 26, 255, 10, 69, 82, 127, 97, 73, 26, 255, 10, 69, 91, 127, 97, 73, 12, 255, 10, 13, 82, 127, 97, 73, 26, 255, 10, 69, 91, 127, 97, 59, 12, 255, 10, 13, 91, 127, 97, 73, 12, 255, 10, 20, 85, 127, 97, 103, 73, 31, 10, 92, 82, 127, 97, 102, 26, 255, 10, 92, 82, 127, 97, 115, 30, 255, 10, 69, 82, 127, 97, 115, 12, 255, 10, 69, 91, 127, 97, 115, 12, 255, 10, 13, 82, 127, 97, 115, 140, 255, 10, 13, 91, 127, 97, 115, 140, 255, 10, 20, 85, 127, 97, 47, 80, 31, 10, 69, 82, 127, 97, 59, 26, 255, 10, 92, 85, 127, 97, 46, 12, 255, 10, 69, 85, 127, 97, 46, 12, 255, 10, 13, 82, 127, 97, 59, 26, 255, 10, 13, 91, 127, 97, 59, 12, 255, 10, 13, 85, 127, 97, 46, 12, 255, 10, 20, 85, 127, 97, 30, 87, 31, 10, 92, 85, 127, 97, 39, 12, 255, 10, 92, 85, 127, 97, 29, 12, 255, 10, 69, 85, 127, 97, 39, 12, 255, 10, 69, 85, 127, 97, 29, 12, 255, 10, 13, 85, 127, 97, 39, 12, 255, 10, 13, 85, 127, 97, 29, 12, 255, 10, 20, 85, 127, 97, 6, 94, 31, 10, 92, 82, 127, 97, 6, 26, 255, 10, 69, 82, 127, 97, 6, 26, 255, 10, 92, 91, 127, 97, 6, 12, 255, 10, 69, 91, 127, 97, 6, 12, 255, 10, 13, 82, 127, 97, 6, 26, 255, 10, 13, 91, 127, 97, 6, 12, 255, 28, 28, 85, 127, 98, 28, 101, 31, 28, 28, 85, 127, 98, 44, 102, 31, 87, 28, 82, 127, 97, 115, 103, 31, 86, 92, 82, 127, 97, 115, 4, 255, 86, 110, 82, 127, 97, 115, 155, 255, 86, 69, 82, 127, 97, 115, 1, 255, 86, 120, 82, 127, 97, 115, 29, 255, 86, 13, 82, 127, 97, 115, 129, 255, 112, 13, 82, 127, 97, 115, 35, 255, 16, 28, 82, 127, 97, 115, 110, 31, 55, 92, 82, 127, 97, 115, 4, 255, 55, 110, 82, 127, 97, 115, 5, 255, 55, 69, 82, 127, 97, 115, 1, 255, 55, 120, 82, 127, 97, 115, 32, 255, 55, 13, 82, 127, 97, 115, 1, 255, 10, 120, 82, 127, 97, 115, 5, 255, 114, 28, 82, 127, 97, 115, 117, 31, 112, 92, 82, 127, 97, 115, 1, 255, 112, 110, 82, 127, 97, 115, 23, 255, 112, 69, 82, 127, 97, 115, 35, 255, 127, 69, 82, 127, 97, 115, 2, 255, 112, 120, 82, 127, 97, 115, 168, 255, 127, 13, 82, 127, 97, 115, 2, 255, 28, 28, 85, 127, 98, 51, 124, 31, 56, 28, 91, 127, 97, 115, 6, 255, 114, 28, 91, 127, 97, 115, 184, 255, 10, 120, 91, 127, 97, 115, 5, 255, 10, 92, 85, 127, 136, 46, 12, 255, 10, 69, 85, 127, 136, 46, 12, 255, 10, 13, 85, 127, 136, 46, 12, 255, 114, 23, 85, 127, 98, 44, 131, 31, 127, 92, 82, 127, 97, 115, 2, 255, 127, 110, 82, 127, 97, 115, 2, 255, 112, 92, 85, 127, 136, 39, 4, 255, 112, 110, 85, 127, 136, 39, 21, 255, 112, 69, 85, 127, 136, 39, 35, 255, 112, 13, 85, 127, 136, 39, 35, 255, 114, 28, 85, 127, 136, 39, 138, 31, 127, 92, 85, 127, 136, 39, 2, 255, 127, 110, 85, 127, 136, 39, 2, 255, 127, 69, 85, 127, 136, 39, 2, 255, 112, 120, 85, 127, 136, 39, 21, 255, 127, 120, 85, 127, 136, 39, 2, 255, 127, 13, 85, 127, 136, 39, 2, 255, 28, 28, 85, 127, 97, 117, 145, 31, 56, 28, 85, 127, 97, 122, 146, 31, 86, 92, 85, 127, 97, 121, 4, 255, 86, 110, 85, 127, 97, 121, 155, 255, 86, 69, 85, 127, 97, 121, 1, 255, 86, 13, 85, 127, 97, 121, 129, 255, 55, 120, 85, 127, 97, 121, 32, 255, 55, 120, 85, 127, 97, 128, 32, 255, 87, 28, 85, 127, 97, 121, 153, 31, 112, 92, 85, 127, 97, 121, 1, 255, 112, 110, 85, 127, 97, 121, 23, 255, 112, 69, 85, 127, 97, 121, 35, 255, 86, 120, 85, 127, 97, 121, 29, 255, 112, 120, 85, 127, 97, 121, 168, 255, 112, 13, 85, 127, 97, 121, 35, 255, 55, 71, 85, 127, 97, 122, 160, 31, 55, 92, 85, 127, 97, 121, 4, 255, 55, 92, 85, 127, 97, 128, 4, 255, 55, 110, 85, 127, 97, 121, 5, 255, 55, 69, 85, 127, 97, 121, 1, 255, 55, 110, 85, 127, 97, 128, 5, 255, 55, 69, 85, 127, 97, 128, 1, 255, 16, 28, 85, 127, 97, 122, 167, 31, 10, 110, 85, 127, 97, 121, 30, 255, 55, 13, 85, 127, 97, 121, 1, 255, 10, 110, 85, 127, 97, 128, 30, 255, 55, 13, 85, 127, 97, 128, 1, 255, 10, 120, 85, 127, 97, 121, 5, 255, 10, 120, 85, 127, 97, 128, 5, 255, 10, 20, 85, 127, 97, 122, 174, 31, 10, 92, 85, 127, 97, 121, 30, 255, 10, 92, 85, 127, 97, 128, 30, 255, 10, 69, 85, 127, 97, 121, 12, 255, 10, 69, 85, 127, 97, 128, 12, 255, 10, 13, 85, 127, 97, 121, 140, 255, 10, 13, 85, 127, 97, 128, 140, 255, 127, 28, 85, 127, 97, 116, 181, 31, 127, 92, 85, 127, 97, 121, 2, 255, 127, 110, 85, 127, 97, 121, 2, 255, 127, 69, 85, 127, 97, 121, 2, 255, 127, 120, 82, 127, 97, 115, 2, 255, 127, 120, 85, 127, 97, 121, 2, 255, 127, 13, 85, 127, 97, 121, 2, 255, 28, 28, 85, 127, 97, 129, 188, 31, 86, 71, 85, 127, 97, 129, 189, 31, 86, 92, 85, 127, 97, 128, 4, 255, 86, 92, 85, 127, 97, 132, 4, 255, 86, 110, 85, 127, 97, 128, 155, 255, 86, 69, 85, 127, 97, 128, 1, 255, 86, 110, 85, 127, 97, 132, 155, 255, 86, 69, 85, 127, 97, 132, 1, 255, 56, 28, 85, 127, 97, 129, 196, 31, 55, 92, 85, 127, 97, 132, 4, 255, 55, 110, 85, 127, 97, 132, 5, 255, 86, 13, 85, 127, 97, 128, 129, 255, 55, 69, 85, 127, 97, 132, 1, 255, 86, 13, 85, 127, 97, 132, 129, 255, 55, 120, 85, 127, 97, 132, 32, 255, 87, 28, 85, 127, 97, 129, 203, 31, 112, 69, 85, 127, 97, 128, 35, 255, 86, 120, 85, 127, 97, 128, 29, 255, 112, 69, 85, 127, 97, 132, 35, 255, 86, 120, 85, 127, 97, 132, 29, 255, 112, 13, 85, 127, 97, 128, 35, 255, 112, 13, 85, 127, 97, 132, 35, 255, 112, 94, 85, 127, 97, 129, 210, 31, 112, 92, 85, 127, 97, 128, 1, 255, 112, 92, 85, 127, 97, 132, 1, 255, 112, 110, 85, 127, 97, 128, 23, 255, 112, 110, 85, 127, 97, 132, 23, 255, 112, 120, 85, 127, 97, 128, 168, 255, 112, 120, 85, 127, 97, 132, 168, 255, 16, 28, 85, 127, 97, 132, 217, 31, 10, 92, 85, 127, 97, 132, 30, 255, 10, 110, 85, 127, 97, 132, 30, 255, 10, 69, 85, 127, 97, 132, 12, 255, 55, 13, 85, 127, 97, 132, 1, 255, 10, 120, 85, 127, 97, 132, 5, 255, 10, 13, 85, 127, 97, 132, 140, 255, 127, 28, 85, 127, 97, 129, 224, 31, 127, 92, 85, 127, 97, 128, 2, 255, 127, 110, 85, 127, 97, 128, 2, 255, 127, 69, 85, 127, 97, 128, 2, 255, 127, 120, 85, 127, 97, 128, 2, 255, 127, 13, 85, 127, 97, 128, 2, 255, 127, 13, 85, 127, 97, 132, 2, 255, 28, 28, 85, 127, 136, 30, 231, 31, 86, 71, 85, 127, 136, 30, 232, 31, 86, 92, 85, 127, 136, 39, 4, 255, 86, 92, 85, 127, 136, 29, 4, 255, 86, 110, 85, 127, 136, 39, 27, 255, 86, 69, 85, 127, 136, 39, 1, 255, 86, 110, 85, 127, 136, 29, 27, 255, 86, 69, 85, 127, 136, 29, 1, 255, 56, 28, 85, 127, 136, 30, 239, 31, 55, 110, 85, 127, 136, 39, 5, 255, 55, 110, 85, 127, 136, 29, 5, 255, 86, 13, 85, 127, 136, 39, 132, 255, 86, 13, 85, 127, 136, 29, 132, 255, 55, 120, 85, 127, 136, 39, 160, 255, 55, 120, 85, 127, 136, 29, 160, 255, 87, 28, 85, 127, 136, 30, 246, 31, 112, 92, 85, 127, 136, 29, 4, 255, 86, 120, 85, 127, 136, 39, 29, 255, 112, 110, 85, 127, 136, 29, 21, 255, 112, 69, 85, 127, 136, 29, 35, 255, 86, 120, 85, 127, 136, 29, 29, 255, 112, 13, 85, 127, 136, 29, 35, 255, 55, 20, 85, 127, 136, 30, 253, 31, 55, 92, 85, 127, 136, 39, 4, 255, 55, 92, 85, 127, 136, 29, 4, 255, 55, 69, 85, 127, 136, 39, 1, 255, 55, 69, 85, 127, 136, 29, 1, 255, 55, 13, 85, 127, 136, 39, 1, 255, 55, 13, 85, 127, 136, 29, 1, 255, 114, 28, 85, 127, 136, 29, 4, 32, 127, 92, 85, 127, 136, 29, 2, 255, 127, 110, 85, 127, 136, 29, 2, 255, 127, 69, 85, 127, 136, 29, 2, 255, 112, 120, 85, 127, 136, 29, 21, 255, 127, 120, 85, 127, 136, 29, 2, 255, 127, 13, 85, 127, 136, 29, 2, 255, 10, 28, 85, 127, 136, 30, 11, 32, 10, 92, 85, 127, 136, 39, 12, 255, 10, 110, 85, 127, 136, 39, 30, 255, 10, 69, 85, 127, 136, 39, 12, 255, 10, 120, 85, 127, 136, 39, 5, 255, 10, 13, 85, 127, 136, 39, 12, 255, 10, 120, 85, 127, 136, 29, 5, 255, 28, 28, 85, 127, 97, 133, 18, 32, 56, 28, 85, 127, 97, 135, 19, 32, 86, 69, 82, 127, 97, 135, 1, 255, 55, 92, 82, 127, 97, 135, 4, 255, 56, 28, 91, 127, 97, 135, 6, 255, 55, 110, 82, 127, 97, 135, 5, 255, 86, 13, 82, 127, 97, 135, 129, 255, 55, 120, 82, 127, 97, 135, 32, 255, 87, 28, 82, 127, 97, 135, 26, 32, 86, 92, 82, 127, 97, 135, 4, 255, 86, 110, 82, 127, 97, 135, 155, 255, 112, 92, 82, 127, 97, 135, 1, 255, 112, 69, 82, 127, 97, 135, 35, 255, 86, 120, 82, 127, 97, 135, 29, 255, 112, 13, 82, 127, 97, 135, 35, 255, 16, 28, 85, 127, 97, 135, 33, 32, 55, 69, 82, 127, 97, 135, 1, 255, 10, 110, 82, 127, 97, 135, 30, 255, 55, 13, 82, 127, 97, 135, 1, 255, 10, 110, 91, 127, 97, 135, 30, 255, 10, 120, 82, 127, 97, 135, 5, 255, 10, 120, 91, 127, 97, 135, 5, 255, 114, 28, 85, 127, 97, 133, 40, 32, 112, 110, 82, 127, 97, 135, 23, 255, 114, 28, 91, 127, 97, 135, 184, 255, 127, 69, 82, 127, 97, 135, 2, 255, 112, 120, 82, 127, 97, 135, 168, 255, 127, 69, 85, 127, 97, 132, 2, 255, 127, 13, 82, 127, 97, 135, 2, 255, 10, 20, 85, 127, 97, 135, 47, 32, 10, 92, 82, 127, 97, 135, 30, 255, 10, 69, 82, 127, 97, 135, 12, 255, 10, 92, 91, 127, 97, 135, 30, 255, 10, 69, 91, 127, 97, 135, 12, 255, 10, 13, 82, 127, 97, 135, 140, 255, 10, 13, 91, 127, 97, 135, 140, 255, 127, 94, 85, 127, 97, 133, 54, 32, 127, 92, 82, 127, 97, 135, 2, 255, 127, 92, 85, 127, 97, 132, 2, 255, 127, 110, 82, 127, 97, 135, 2, 255, 127, 110, 85, 127, 97, 132, 2, 255, 127, 120, 82, 127, 97, 135, 2, 255, 127, 120, 85, 127, 97, 132, 2, 255, 28, 28, 85, 127, 136, 8, 61, 32, 56, 28, 85, 127, 136, 6, 62, 32, 86, 92, 82, 127, 136, 6, 16, 255, 86, 110, 82, 127, 136, 6, 16, 255, 86, 69, 82, 127, 136, 6, 16, 255, 56, 28, 91, 127, 136, 6, 6, 255, 86, 13, 82, 127, 136, 6, 16, 255, 55, 120, 82, 127, 136, 6, 16, 255, 87, 28, 82, 127, 136, 6, 69, 32, 112, 92, 82, 127, 136, 6, 16, 255, 112, 110, 82, 127, 136, 6, 16, 255, 112, 69, 82, 127, 136, 6, 16, 255, 86, 120, 82, 127, 136, 6, 16, 255, 112, 120, 82, 127, 136, 6, 16, 255, 112, 13, 82, 127, 136, 6, 16, 255, 16, 28, 85, 127, 136, 6, 76, 32, 55, 92, 82, 127, 136, 6, 16, 255, 55, 110, 82, 127, 136, 6, 16, 255, 55, 69, 82, 127, 136, 6, 16, 255, 55, 13, 82, 127, 136, 6, 16, 255, 10, 120, 82, 127, 136, 6, 26, 255, 10, 120, 91, 127, 136, 6, 5, 255, 114, 28, 85, 127, 136, 6, 83, 32, 127, 92, 82, 127, 136, 6, 2, 255, 114, 28, 91, 127, 136, 6, 184, 255, 127, 110, 82, 127, 136, 6, 2, 255, 127, 69, 82, 127, 136, 6, 2, 255, 127, 120, 82, 127, 136, 6, 2, 255, 127, 13, 82, 127, 136, 6, 2, 255, 10, 93, 85, 127, 136, 8, 90, 32, 10, 92, 82, 127, 136, 6, 26, 255, 10, 92, 85, 127, 136, 29, 12, 255, 10, 110, 82, 127, 136, 6, 26, 255, 10, 92, 91, 127, 136, 6, 12, 255, 10, 110, 85, 127, 136, 29, 30, 255, 10, 110, 91, 127, 136, 6, 30, 255, 10, 17, 85, 127, 136, 8, 97, 32, 10, 69, 82, 127, 136, 6, 26, 255, 10, 69, 85, 127, 136, 29, 12, 255, 10, 69, 91, 127, 136, 6, 12, 255, 10, 13, 82, 127, 136, 6, 26, 255, 10, 13, 85, 127, 136, 29, 12, 255, 10, 13, 91, 127, 136, 6, 12, 255, 28, 28, 85, 126, 136, 50, 104, 32, 56, 28, 85, 126, 136, 50, 105, 32, 56, 28, 85, 126, 136, 61, 106, 32, 86, 92, 82, 125, 136, 73, 16, 255, 56, 28, 91, 127, 136, 95, 6, 255, 86, 69, 101, 125, 136, 102, 1, 255, 56, 28, 91, 127, 136, 73, 6, 255, 56, 28, 91, 127, 136, 102, 6, 255, 56, 28, 91, 127, 136, 59, 6, 255, 86, 69, 85, 126, 136, 50, 113, 32, 86, 69, 89, 125, 136, 73, 1, 255, 86, 69, 89, 125, 136, 102, 163, 255, 86, 69, 82, 127, 136, 73, 16, 255, 86, 69, 82, 127, 136, 102, 16, 255, 86, 69, 101, 125, 136, 73, 1, 255, 86, 69, 85, 127, 136, 46, 1, 255, 86, 17, 85, 126, 136, 50, 120, 32, 86, 69, 82, 125, 136, 73, 16, 255, 86, 69, 82, 125, 136, 102, 163, 255, 86, 69, 82, 127, 136, 59, 16, 255, 86, 13, 101, 125, 136, 73, 132, 255, 86, 13, 101, 125, 136, 102, 129, 255, 86, 13, 85, 127, 136, 46, 132, 255, 55, 111, 85, 126, 136, 50, 127, 32, 55, 110, 89, 125, 136, 102, 5, 255, 55, 110, 82, 127, 136, 73, 16, 255, 55, 110, 82, 127, 136, 102, 16, 255, 55, 110, 101, 125, 136, 102, 5, 255, 55, 120, 82, 125, 136, 102, 32, 255, 55, 110, 85, 127, 136, 46, 5, 255, 55, 120, 85, 126, 136, 50, 134, 32, 55, 120, 89, 125, 136, 102, 32, 255, 55, 120, 82, 127, 136, 73, 16, 255, 55, 120, 82, 127, 136, 102, 16, 255, 55, 120, 101, 125, 136, 102, 32, 255, 55, 120, 82, 127, 136, 59, 16, 255, 55, 120, 85, 127, 136, 46, 160, 255, 86, 13, 83, 126, 136, 61, 141, 32, 86, 13, 89, 125, 136, 73, 132, 255, 86, 13, 89, 125, 136, 102, 163, 255, 86, 13, 82, 125, 136, 102, 163, 255, 86, 13, 82, 127, 136, 73, 16, 255, 86, 13, 82, 127, 136, 102, 16, 255, 86, 13, 82, 127, 136, 59, 16, 255, 58, 28, 85, 126, 136, 50, 148, 32, 86, 92, 83, 126, 136, 61, 149, 32, 86, 92, 89, 125, 136, 73, 4, 255, 86, 92, 89, 125, 136, 102, 163, 255, 86, 92, 82, 125, 136, 102, 163, 255, 86, 92, 82, 127, 136, 73, 16, 255, 86, 92, 82, 127, 136, 102, 16, 255, 86, 92, 82, 127, 136, 59, 16, 255, 86, 93, 85, 126, 136, 50, 156, 32, 86, 110, 82, 125, 136, 73, 16, 255, 86, 110, 82, 125, 136, 102, 163, 255, 86, 92, 101, 125, 136, 73, 4, 255, 86, 92, 101, 125, 136, 102, 4, 255, 86, 110, 82, 127, 136, 59, 16, 255, 86, 92, 85, 127, 136, 46, 4, 255, 86, 110, 85, 126, 136, 50, 163, 32, 86, 110, 89, 125, 136, 73, 27, 255, 86, 110, 89, 125, 136, 102, 163, 255, 86, 110, 82, 127, 136, 73, 16, 255, 86, 110, 82, 127, 136, 102, 16, 255, 86, 110, 101, 125, 136, 73, 27, 255, 86, 110, 85, 127, 136, 46, 27, 255, 86, 111, 85, 126, 136, 61, 170, 32, 86, 110, 101, 125, 136, 102, 155, 255, 86, 120, 82, 125, 136, 73, 16, 255, 86, 120, 82, 125, 136, 102, 29, 255, 86, 120, 82, 127, 136, 73, 16, 255, 86, 120, 82, 127, 136, 102, 16, 255, 86, 120, 82, 127, 136, 59, 16, 255, 58, 28, 85, 126, 136, 50, 177, 32, 58, 28, 82, 127, 136, 95, 7, 255, 86, 120, 89, 125, 136, 73, 29, 255, 86, 120, 89, 125, 136, 102, 29, 255, 86, 120, 101, 125, 136, 73, 29, 255, 86, 120, 101, 125, 136, 102, 29, 255, 86, 120, 85, 127, 136, 46, 29, 255, 112, 13, 83, 126, 136, 61, 184, 32, 112, 13, 89, 125, 136, 73, 35, 255, 112, 13, 82, 125, 136, 73, 16, 255, 112, 13, 82, 125, 136, 102, 163, 255, 112, 13, 82, 127, 136, 73, 16, 255, 112, 13, 82, 127, 136, 102, 16, 255, 112, 13, 82, 127, 136, 59, 16, 255, 112, 28, 85, 126, 136, 50, 191, 32, 112, 23, 89, 125, 136, 75, 192, 32, 112, 92, 89, 125, 136, 73, 4, 255, 112, 92, 89, 125, 136, 102, 163, 255, 112, 110, 89, 125, 136, 73, 21, 255, 112, 69, 89, 125, 136, 73, 35, 255, 112, 69, 89, 125, 136, 102, 163, 255, 112, 13, 89, 125, 136, 102, 163, 255, 112, 72, 82, 125, 136, 75, 199, 32, 112, 92, 82, 125, 136, 73, 16, 255, 112, 92, 82, 125, 136, 102, 163, 255, 112, 110, 82, 125, 136, 73, 16, 255, 112, 69, 82, 125, 136, 73, 16, 255, 112, 69, 82, 125, 136, 102, 163, 255, 112, 120, 82, 125, 136, 73, 16, 255, 112, 72, 82, 126, 136, 61, 206, 32, 112, 110, 82, 125, 136, 102, 163, 255, 112, 92, 82, 127, 136, 59, 16, 255, 112, 69, 82, 127, 136, 73, 16, 255, 112, 110, 82, 127, 136, 59, 16, 255, 112, 69, 82, 127, 136, 59, 16, 255, 112, 120, 82, 127, 136, 59, 16, 255, 112, 72, 82, 127, 136, 75, 213, 32, 112, 92, 82, 127, 136, 73, 16, 255, 112, 92, 82, 127, 136, 102, 16, 255, 112, 110, 82, 127, 136, 73, 16, 255, 112, 110, 82, 127, 136, 102, 16, 255, 112, 69, 82, 127, 136, 102, 16, 255, 112, 120, 82, 127, 136, 73, 16, 255, 112, 23, 85, 126, 136, 50, 220, 32, 112, 110, 89, 125, 136, 102, 163, 255, 112, 92, 85, 127, 136, 46, 4, 255, 112, 13, 101, 125, 136, 73, 35, 255, 112, 110, 85, 127, 136, 46, 21, 255, 112, 69, 85, 127, 136, 46, 35, 255, 112, 13, 85, 127, 136, 46, 35, 255, 112, 23, 101, 125, 136, 75, 227, 32, 112, 92, 101, 125, 136, 73, 4, 255, 112, 92, 101, 125, 136, 102, 1, 255, 112, 110, 101, 125, 136, 73, 21, 255, 112, 69, 101, 125, 136, 73, 35, 255, 112, 69, 101, 125, 136, 102, 35, 255, 112, 13, 101, 125, 136, 102, 35, 255, 16, 28, 85, 126, 136, 50, 234, 32, 16, 93, 85, 126, 136, 50, 235, 32, 55, 92, 89, 125, 136, 102, 4, 255, 55, 110, 82, 125, 136, 102, 5, 255, 55, 92, 101, 125, 136, 102, 4, 255, 55, 110, 82, 127, 136, 59, 16, 255, 55, 92, 85, 127, 136, 46, 4, 255, 10, 110, 91, 127, 136, 73, 30, 255, 55, 70, 85, 126, 136, 50, 242, 32, 55, 92, 82, 125, 136, 102, 4, 255, 55, 92, 82, 127, 136, 73, 16, 255, 55, 92, 82, 127, 136, 102, 16, 255, 55, 92, 82, 127, 136, 59, 16, 255, 55, 69, 101, 125, 136, 102, 1, 255, 55, 69, 85, 127, 136, 46, 1, 255, 55, 17, 85, 126, 136, 61, 249, 32, 55, 69, 89, 125, 136, 102, 1, 255, 55, 69, 82, 125, 136, 102, 1, 255, 55, 69, 82, 127, 136, 73, 16, 255, 55, 69, 82, 127, 136, 102, 16, 255, 55, 69, 82, 127, 136, 59, 16, 255, 55, 13, 101, 125, 136, 102, 1, 255, 10, 111, 85, 126, 136, 61, 0, 33, 10, 110, 101, 125, 136, 102, 30, 255, 10, 120, 82, 125, 136, 102, 5, 255, 10, 110, 91, 127, 136, 102, 30, 255, 10, 120, 82, 127, 136, 73, 26, 255, 10, 120, 82, 127, 136, 102, 26, 255, 10, 120, 82, 127, 136, 59, 26, 255, 10, 120, 85, 126, 136, 50, 7, 33, 10, 120, 89, 125, 136, 102, 5, 255, 10, 120, 101, 125, 136, 102, 5, 255, 10, 120, 91, 127, 136, 73, 5, 255, 10, 120, 91, 127, 136, 102, 5, 255, 10, 120, 91, 127, 136, 59, 5, 255, 10, 120, 85, 127, 136, 46, 5, 255, 55, 13, 85, 126, 136, 50, 14, 33, 55, 13, 89, 125, 136, 102, 1, 255, 55, 13, 82, 125, 136, 102, 1, 255, 55, 13, 82, 127, 136, 73, 16, 255, 55, 13, 82, 127, 136, 102, 16, 255, 55, 13, 82, 127, 136, 59, 16, 255, 55, 13, 85, 127, 136, 46, 1, 255, 114, 28, 85, 126, 136, 49, 21, 33, 114, 28, 85, 126, 136, 49, 22, 33, 112, 120, 89, 125, 136, 73, 21, 255, 114, 28, 91, 127, 136, 95, 184, 255, 114, 28, 91, 127, 136, 73, 184, 255, 114, 28, 91, 127, 136, 59, 184, 255, 112, 120, 101, 125, 136, 73, 21, 255, 112, 120, 85, 127, 136, 46, 21, 255, 127, 92, 85, 126, 136, 48, 29, 33, 127, 92, 89, 125, 136, 73, 2, 255, 127, 92, 82, 125, 136, 73, 2, 255, 127, 92, 82, 127, 136, 73, 2, 255, 127, 92, 101, 125, 136, 73, 2, 255, 127, 92, 82, 127, 136, 59, 2, 255, 127, 92, 85, 127, 136, 46, 2, 255, 127, 110, 85, 126, 136, 48, 36, 33, 127, 110, 89, 125, 136, 73, 2, 255, 127, 110, 82, 125, 136, 73, 2, 255, 127, 110, 82, 127, 136, 73, 2, 255, 127, 110, 101, 125, 136, 73, 2, 255, 127, 110, 82, 127, 136, 59, 2, 255, 127, 110, 85, 127, 136, 46, 2, 255, 127, 69, 85, 126, 136, 48, 43, 33, 127, 69, 89, 125, 136, 73, 2, 255, 127, 69, 82, 125, 136, 73, 2, 255, 127, 69, 82, 127, 136, 73, 2, 255, 127, 69, 101, 125, 136, 73, 2, 255, 127, 69, 82, 127, 136, 59, 2, 255, 127, 69, 85, 127, 136, 46, 2, 255, 127, 120, 85, 126, 136, 48, 50, 33, 127, 120, 89, 125, 136, 73, 2, 255, 127, 120, 82, 125, 136, 73, 2, 255, 127, 120, 82, 127, 136, 73, 2, 255, 127, 120, 101, 125, 136, 73, 2, 255, 127, 120, 82, 127, 136, 59, 2, 255, 127, 120, 85, 127, 136, 46, 2, 255, 127, 13, 85, 126, 136, 48, 57, 33, 127, 13, 89, 125, 136, 73, 2, 255, 127, 13, 82, 125, 136, 73, 2, 255, 127, 13, 82, 127, 136, 73, 2, 255, 127, 13, 101, 125, 136, 73, 2, 255, 127, 13, 82, 127, 136, 59, 2, 255, 127, 13, 85, 127, 136, 46, 2, 255, 10, 28, 85, 126, 136, 50, 64, 33, 10, 28, 85, 127, 136, 74, 65, 33, 10, 28, 82, 127, 136, 95, 11, 255, 10, 92, 82, 127, 136, 73, 26, 255, 10, 28, 91, 127, 136, 95, 11, 255, 10, 110, 82, 127, 136, 73, 26, 255, 10, 92, 91, 127, 136, 73, 12, 255, 10, 69, 91, 127, 136, 73, 12, 255, 10, 93, 85, 126, 136, 102, 72, 33, 10, 92, 89, 125, 136, 102, 30, 255, 10, 110, 89, 125, 136, 102, 30, 255, 10, 110, 82, 125, 136, 102, 30, 255, 10, 92, 101, 125, 136, 102, 30, 255, 10, 110, 82, 127, 136, 102, 26, 255, 10, 92, 91, 127, 136, 102, 30, 255, 10, 70, 85, 126, 136, 102, 79, 33, 10, 92, 82, 125, 136, 102, 30, 255, 10, 69, 89, 125, 136, 102, 12, 255, 10, 92, 82, 127, 136, 102, 26, 255, 10, 69, 82, 127, 136, 102, 26, 255, 10, 69, 101, 125, 136, 102, 12, 255, 10, 69, 91, 127, 136, 102, 12, 255, 10, 17, 85, 126, 136, 102, 86, 33, 10, 69, 82, 125, 136, 102, 12, 255, 10, 13, 89, 125, 136, 102, 140, 255, 10, 13, 82, 125, 136, 102, 140, 255, 10, 13, 82, 127, 136, 102, 26, 255, 10, 13, 101, 125, 136, 102, 140, 255, 10, 13, 91, 127, 136, 102, 140, 255, 10, 23, 85, 127, 136, 60, 93, 33, 10, 69, 82, 127, 136, 73, 26, 255, 10, 110, 82, 127, 136, 59, 26, 255, 10, 92, 91, 127, 136, 59, 12, 255, 10, 110, 91, 127, 136, 59, 30, 255, 10, 13, 82, 127, 136, 73, 26, 255, 10, 13, 91, 127, 136, 73, 12, 255, 10, 23, 85, 127, 136, 47, 100, 33, 10, 92, 82, 127, 136, 59, 26, 255, 10, 69, 82, 127, 136, 59, 26, 255, 10, 69, 91, 127, 136, 59, 12, 255, 10, 110, 85, 127, 136, 46, 30, 255, 10, 13, 82, 127, 136, 59, 26, 255, 10, 13, 91, 127, 136, 59, 12, 255, 28, 28, 85, 126, 136, 107, 107, 33, 56, 28, 85, 126, 136, 116, 108, 33, 86, 93, 85, 126, 136, 116, 109, 33, 86, 110, 82, 125, 136, 115, 163, 255, 86, 110, 83, 125, 136, 121, 163, 255, 86, 92, 101, 125, 136, 115, 3, 255, 86, 110, 82, 127, 136, 115, 155, 255, 86, 92, 101, 125, 136, 121, 3, 255, 86, 92, 85, 127, 136, 121, 4, 255, 86, 70, 85, 126, 136, 116, 116, 33, 86, 92, 89, 125, 136, 115, 163, 255, 86, 92, 82, 125, 136, 115, 163, 255, 86, 92, 83, 125, 136, 121, 163, 255, 86, 92, 82, 127, 136, 115, 4, 255, 86, 69, 101, 125, 136, 115, 3, 255, 86, 69, 101, 125, 136, 121, 3, 255, 86, 17, 85, 126, 136, 116, 123, 33, 86, 69, 89, 125, 136, 115, 163, 255, 86, 69, 82, 125, 136, 115, 163, 255, 86, 69, 83, 125, 136, 121, 163, 255, 86, 69, 82, 127, 136, 115, 1, 255, 86, 69, 85, 127, 136, 121, 1, 255, 86, 13, 101, 125, 136, 121, 3, 255, 86, 13, 85, 126, 136, 116, 130, 33, 86, 13, 89, 125, 136, 115, 163, 255, 86, 13, 82, 125, 136, 115, 163, 255, 86, 13, 83, 125, 136, 121, 163, 255, 86, 13, 82, 127, 136, 115, 129, 255, 86, 13, 101, 125, 136, 115, 3, 255, 86, 13, 85, 127, 136, 121, 129, 255, 56, 28, 85, 126, 136, 116, 137, 33, 56, 28, 91, 127, 136, 115, 6, 255, 55, 120, 89, 125, 136, 115, 32, 255, 55, 120, 83, 125, 136, 121, 32, 255, 55, 120, 101, 125, 136, 115, 34, 255, 55, 120, 101, 125, 136, 121, 34, 255, 55, 120, 85, 127, 136, 121, 32, 255, 55, 111, 85, 126, 136, 116, 144, 33, 55, 110, 89, 125, 136, 115, 5, 255, 55, 110, 101, 125, 136, 115, 34, 255, 55, 120, 82, 125, 136, 115, 32, 255, 55, 110, 101, 125, 136, 121, 34, 255, 55, 110, 85, 127, 136, 121, 5, 255, 55, 120, 82, 127, 136, 115, 32, 255, 87, 28, 85, 126, 136, 116, 151, 33, 112, 93, 85, 126, 136, 116, 152, 33, 112, 110, 82, 125, 136, 115, 163, 255, 112, 110, 83, 125, 136, 121, 163, 255, 112, 92, 101, 125, 136, 115, 1, 255, 112, 110, 82, 127, 136, 115, 23, 255, 112, 92, 101, 125, 136, 121, 1, 255, 112, 92, 85, 127, 136, 121, 1, 255, 112, 70, 85, 126, 136, 116, 159, 33, 112, 92, 89, 125, 136, 115, 163, 255, 112, 92, 82, 125, 136, 115, 163, 255, 112, 92, 83, 125, 136, 121, 163, 255, 112, 92, 82, 127, 136, 115, 1, 255, 112, 69, 101, 125, 136, 115, 35, 255, 112, 69, 101, 125, 136, 121, 35, 255, 87, 111, 85, 126, 136, 116, 166, 33, 86, 110, 89, 125, 136, 115, 163, 255, 112, 110, 89, 125, 136, 115, 163, 255, 86, 110, 101, 125, 136, 115, 34, 255, 86, 120, 82, 125, 136, 115, 29, 255, 86, 110, 101, 125, 136, 121, 34, 255, 86, 110, 85, 127, 136, 121, 155, 255, 112, 17, 85, 126, 136, 116, 173, 33, 112, 69, 89, 125, 136, 115, 163, 255, 112, 69, 82, 125, 136, 115, 163, 255, 112, 69, 83, 125, 136, 121, 163, 255, 112, 69, 82, 127, 136, 115, 35, 255, 112, 69, 85, 127, 136, 121, 35, 255, 112, 13, 101, 125, 136, 121, 35, 255, 86, 120, 85, 126, 136, 116, 180, 33, 86, 120, 89, 125, 136, 115, 29, 255, 86, 120, 83, 125, 136, 121, 29, 255, 86, 120, 82, 127, 136, 115, 29, 255, 86, 120, 101, 125, 136, 115, 34, 255, 86, 120, 101, 125, 136, 121, 34, 255, 86, 120, 85, 127, 136, 121, 29, 255, 112, 13, 85, 126, 136, 116, 187, 33, 112, 13, 89, 125, 136, 115, 163, 255, 112, 13, 82, 125, 136, 115, 163, 255, 112, 13, 83, 125, 136, 121, 163, 255, 112, 13, 82, 127, 136, 115, 35, 255, 112, 13, 101, 125, 136, 115, 35, 255, 112, 13, 85, 127, 136, 121, 35, 255, 16, 28, 85, 126, 136, 116, 194, 33, 55, 93, 85, 126, 136, 116, 195, 33, 55, 110, 82, 125, 136, 115, 5, 255, 55, 110, 83, 125, 136, 121, 5, 255, 55, 92, 101, 125, 136, 115, 3, 255, 55, 110, 82, 127, 136, 115, 5, 255, 55, 92, 101, 125, 136, 121, 3, 255, 55, 92, 85, 127, 136, 121, 4, 255, 55, 70, 85, 126, 136, 116, 202, 33, 55, 92, 89, 125, 136, 115, 4, 255, 55, 92, 82, 125, 136, 115, 4, 255, 55, 92, 83, 125, 136, 121, 4, 255, 55, 92, 82, 127, 136, 115, 4, 255, 55, 69, 101, 125, 136, 115, 131, 255, 55, 69, 101, 125, 136, 121, 131, 255, 55, 17, 85, 126, 136, 116, 209, 33, 55, 69, 89, 125, 136, 115, 1, 255, 55, 69, 82, 125, 136, 115, 1, 255, 55, 69, 83, 125, 136, 121, 1, 255, 55, 69, 82, 127, 136, 115, 1, 255, 55, 69, 85, 127, 136, 121, 1, 255, 55, 13, 101, 125, 136, 121, 131, 255, 55, 13, 85, 126, 136, 116, 216, 33, 55, 13, 89, 125, 136, 115, 1, 255, 55, 13, 82, 125, 136, 115, 1, 255, 55, 13, 83, 125, 136, 121, 1, 255, 55, 13, 82, 127, 136, 115, 1, 255, 55, 13, 101, 125, 136, 115, 131, 255, 55, 13, 85, 127, 136, 121, 1, 255, 10, 111, 85, 126, 136, 116, 223, 33, 10, 110, 101, 125, 136, 115, 34, 255, 10, 120, 82, 125, 136, 115, 5, 255, 10, 110, 101, 125, 136, 121, 34, 255, 10, 110, 91, 127, 136, 115, 30, 255, 10, 110, 85, 127, 136, 121, 30, 255, 10, 120, 82, 127, 136, 115, 5, 255, 10, 120, 85, 126, 136, 116, 230, 33, 10, 120, 89, 125, 136, 115, 5, 255, 10, 120, 83, 125, 136, 121, 5, 255, 10, 120, 101, 125, 136, 115, 34, 255, 10, 120, 101, 125, 136, 121, 34, 255, 10, 120, 91, 127, 136, 115, 5, 255, 10, 120, 85, 127, 136, 121, 5, 255, 114, 28, 85, 126, 136, 106, 237, 33, 114, 28, 85, 126, 136, 106, 238, 33, 112, 110, 101, 125, 136, 102, 23, 255, 112, 110, 101, 125, 136, 115, 23, 255, 114, 28, 91, 127, 136, 102, 184, 255, 114, 28, 91, 127, 136, 115, 184, 255, 112, 110, 85, 127, 136, 121, 23, 255, 127, 69, 85, 127, 136, 121, 2, 255, 127, 69, 83, 126, 136, 106, 245, 33, 127, 69, 89, 125, 136, 102, 163, 255, 127, 69, 89, 125, 136, 115, 163, 255, 127, 69, 82, 125, 136, 115, 163, 255, 127, 69, 83, 125, 136, 121, 163, 255, 127, 69, 82, 127, 136, 102, 2, 255, 127, 69, 82, 127, 136, 115, 2, 255, 112, 111, 85, 126, 136, 106, 252, 33, 112, 120, 82, 125, 136, 102, 168, 255, 112, 120, 82, 125, 136, 115, 168, 255, 112, 110, 101, 125, 136, 121, 23, 255, 112, 120, 83, 125, 136, 121, 168, 255, 112, 120, 82, 127, 136, 102, 16, 255, 112, 120, 82, 127, 136, 115, 168, 255, 127, 17, 85, 126, 136, 106, 3, 34, 127, 69, 82, 125, 136, 102, 163, 255, 127, 13, 89, 125, 136, 115, 163, 255, 127, 13, 101, 125, 136, 102, 2, 255, 127, 13, 101, 125, 136, 115, 2, 255, 127, 13, 101, 125, 136, 121, 2, 255, 127, 13, 85, 127, 136, 121, 2, 255, 112, 120, 85, 126, 136, 106, 10, 34, 112, 120, 89, 125, 136, 102, 168, 255, 112, 120, 89, 125, 136, 115, 168, 255, 112, 120, 101, 125, 136, 102, 168, 255, 112, 120, 101, 125, 136, 115, 168, 255, 112, 120, 101, 125, 136, 121, 168, 255, 112, 120, 85, 127, 136, 121, 168, 255, 127, 13, 83, 126, 136, 106, 17, 34, 127, 13, 89, 125, 136, 102, 163, 255, 127, 13, 82, 125, 136, 102, 163, 255, 127, 13, 82, 125, 136, 115, 163, 255, 127, 13, 83, 125, 136, 121, 163, 255, 127, 13, 82, 127, 136, 102, 2, 255, 127, 13, 82, 127, 136, 115, 2, 255, 10, 23, 85, 126, 136, 117, 24, 34, 10, 20, 83, 125, 136, 117, 25, 34, 10, 92, 89, 125, 136, 115, 30, 255, 10, 69, 89, 125, 136, 115, 12, 255, 10, 92, 83, 125, 136, 128, 3, 255, 10, 69, 83, 125, 136, 128, 131, 255, 10, 13, 89, 125, 136, 115, 140, 255, 10, 13, 83, 125, 136, 128, 131, 255, 10, 23, 83, 126, 136, 116, 32, 34, 10, 92, 83, 125, 136, 121, 30, 255, 10, 92, 82, 127, 136, 115, 30, 255, 10, 110, 83, 125, 136, 121, 30, 255, 10, 69, 83, 125, 136, 121, 12, 255, 10, 110, 82, 127, 136, 115, 30, 255, 10, 13, 83, 125, 136, 121, 140, 255, 10, 23, 82, 126, 136, 115, 39, 34, 10, 92, 82, 125, 136, 115, 30, 255, 10, 110, 82, 125, 136, 115, 30, 255, 10, 69, 82, 125, 136, 115, 12, 255, 10, 69, 82, 127, 136, 115, 12, 255, 10, 13, 82, 125, 136, 115, 140, 255, 10, 13, 82, 127, 136, 115, 140, 255, 10, 23, 85, 126, 136, 117, 46, 34, 10, 110, 89, 125, 136, 115, 30, 255, 10, 92, 85, 127, 136, 121, 30, 255, 10, 69, 85, 127, 136, 121, 12, 255, 10, 69, 85, 127, 136, 128, 12, 255, 10, 13, 85, 127, 136, 121, 140, 255, 10, 13, 85, 127, 136, 128, 140, 255, 10, 20, 85, 126, 136, 117, 53, 34, 10, 92, 91, 127, 136, 115, 30, 255, 10, 69, 101, 125, 136, 115, 131, 255, 10, 69, 91, 127, 136, 115, 12, 255, 10, 92, 85, 127, 136, 128, 30, 255, 10, 13, 101, 125, 136, 115, 131, 255, 10, 13, 91, 127, 136, 115, 140, 255, 10, 20, 101, 125, 136, 117, 60, 34, 10, 92, 101, 125, 136, 115, 3, 255, 10, 92, 101, 125, 136, 121, 3, 255, 10, 69, 101, 125, 136, 121, 131, 255, 10, 69, 101, 125, 136, 128, 131, 255, 10, 13, 101, 125, 136, 121, 131, 255, 10, 13, 101, 125, 136, 128, 131, 255, 127, 72, 85, 126, 136, 106, 67, 34, 127, 94, 83, 125, 136, 106, 68, 34, 127, 92, 89, 125, 136, 102, 163, 255, 127, 110, 89, 125, 136, 102, 163, 255, 127, 92, 83, 125, 136, 121, 163, 255, 127, 110, 83, 125, 136, 121, 163, 255, 127, 120, 89, 125, 136, 102, 2, 255, 127, 120, 83, 125, 136, 121, 2, 255, 127, 94, 82, 125, 136, 103, 75, 34, 127, 92, 82, 125, 136, 102, 163, 255, 127, 92, 82, 125, 136, 115, 163, 255, 127, 110, 82, 125, 136, 102, 163, 255, 127, 110, 82, 125, 136, 115, 163, 255, 127, 120, 82, 125, 136, 102, 2, 255, 127, 120, 82, 125, 136, 115, 2, 255, 127, 94, 82, 127, 136, 103, 82, 34, 127, 92, 82, 127, 136, 102, 2, 255, 127, 92, 82, 127, 136, 115, 2, 255, 127, 110, 82, 127, 136, 102, 2, 255, 127, 110, 82, 127, 136, 115, 2, 255, 127, 120, 82, 127, 136, 102, 2, 255, 127, 120, 82, 127, 136, 115, 2, 255, 127, 94, 85, 126, 136, 116, 89, 34, 127, 92, 89, 125, 136, 115, 163, 255, 127, 110, 89, 125, 136, 115, 163, 255, 127, 120, 89, 125, 136, 115, 2, 255, 127, 92, 85, 127, 136, 121, 2, 255, 127, 110, 85, 127, 136, 121, 2, 255, 127, 120, 85, 127, 136, 121, 2, 255, 127, 72, 101, 125, 136, 103, 96, 34, 127, 92, 101, 125, 136, 102, 2, 255, 127, 92, 101, 125, 136, 115, 2, 255, 127, 110, 101, 125, 136, 102, 2, 255, 127, 69, 101, 125, 136, 102, 2, 255, 127, 69, 101, 125, 136, 115, 2, 255, 127, 120, 101, 125, 136, 102, 2, 255, 127, 72, 101, 125, 136, 116, 103, 34, 127, 92, 101, 125, 136, 121, 2, 255, 127, 110, 101, 125, 136, 115, 2, 255, 127, 110, 101, 125, 136, 121, 2, 255, 127, 69, 101, 125, 136, 121, 2, 255, 127, 120, 101, 125, 136, 115, 2, 255, 127, 120, 101, 125, 136, 121, 2, 255, 28, 28, 85, 126, 136, 130, 110, 34, 86, 72, 85, 126, 136, 130, 111, 34, 86, 72, 83, 125, 136, 133, 112, 34, 86, 92, 83, 125, 136, 132, 163, 255, 86, 92, 89, 125, 136, 135, 163, 255, 86, 110, 83, 125, 136, 132, 163, 255, 86, 69, 83, 125, 136, 132, 163, 255, 86, 69, 89, 125, 136, 135, 163, 255, 86, 120, 83, 125, 136, 132, 29, 255, 86, 72, 83, 126, 136, 130, 119, 34, 86, 92, 83, 125, 136, 128, 163, 255, 86, 110, 83, 125, 136, 128, 163, 255, 86, 69, 83, 125, 136, 128, 163, 255, 86, 120, 83, 125, 136, 128, 34, 255, 86, 110, 82, 127, 136, 135, 155, 255, 86, 120, 82, 127, 136, 135, 29, 255, 86, 72, 82, 126, 136, 135, 126, 34, 86, 92, 82, 125, 136, 135, 163, 255, 86, 110, 82, 125, 136, 135, 163, 255, 86, 69, 82, 125, 136, 135, 163, 255, 86, 92, 82, 127, 136, 135, 4, 255, 86, 69, 82, 127, 136, 135, 1, 255, 86, 120, 82, 125, 136, 135, 29, 255, 86, 71, 85, 126, 136, 129, 133, 34, 86, 92, 101, 125, 136, 128, 3, 255, 86, 110, 101, 125, 136, 128, 34, 255, 86, 69, 101, 125, 136, 128, 3, 255, 86, 92, 85, 127, 136, 132, 4, 255, 86, 110, 85, 127, 136, 132, 155, 255, 86, 69, 85, 127, 136, 132, 1, 255, 86, 72, 85, 126, 136, 130, 140, 34, 86, 110, 89, 125, 136, 135, 163, 255, 86, 92, 85, 127, 136, 128, 4, 255, 86, 110, 85, 127, 136, 128, 155, 255, 86, 69, 85, 127, 136, 128, 1, 255, 86, 120, 89, 125, 136, 135, 29, 255, 86, 120, 85, 127, 136, 128, 29, 255, 86, 71, 101, 125, 136, 133, 147, 34, 86, 92, 101, 125, 136, 132, 3, 255, 86, 92, 101, 125, 136, 135, 3, 255, 86, 110, 101, 125, 136, 132, 34, 255, 86, 69, 101, 125, 136, 132, 3, 255, 86, 110, 101, 125, 136, 135, 34, 255, 86, 69, 101, 125, 136, 135, 3, 255, 56, 28, 85, 126, 136, 130, 154, 34, 86, 13, 85, 126, 136, 130, 155, 34, 86, 13, 89, 125, 136, 135, 163, 255, 86, 13, 101, 125, 136, 128, 3, 255, 86, 13, 85, 127, 136, 128, 129, 255, 86, 13, 101, 125, 136, 132, 3, 255, 86, 13, 101, 125, 136, 135, 3, 255, 86, 13, 85, 127, 136, 132, 129, 255, 56, 28, 85, 126, 136, 130, 162, 34, 86, 13, 83, 125, 136, 128, 163, 255, 86, 13, 83, 125, 136, 132, 163, 255, 56, 28, 91, 127, 136, 135, 6, 255, 86, 13, 82, 125, 136, 135, 163, 255, 86, 13, 82, 127, 136, 135, 129, 255, 55, 120, 101, 125, 136, 135, 34, 255, 55, 93, 85, 126, 136, 130, 169, 34, 55, 92, 101, 125, 136, 128, 3, 255, 55, 110, 82, 125, 136, 135, 5, 255, 55, 92, 85, 127, 136, 128, 4, 255, 55, 92, 101, 125, 136, 132, 3, 255, 55, 92, 101, 125, 136, 135, 3, 255, 55, 92, 85, 127, 136, 132, 4, 255, 55, 110, 85, 126, 136, 130, 176, 34, 55, 110, 83, 125, 136, 128, 34, 255, 55, 110, 83, 125, 136, 132, 5, 255, 55, 110, 89, 125, 136, 135, 5, 255, 55, 110, 85, 127, 136, 128, 5, 255, 55, 110, 82, 127, 136, 135, 5, 255, 55, 110, 85, 127, 136, 132, 5, 255, 55, 111, 85, 126, 136, 130, 183, 34, 55, 110, 101, 125, 136, 128, 34, 255, 55, 120, 83, 125, 136, 128, 34, 255, 55, 110, 101, 125, 136, 132, 34, 255, 55, 110, 101, 125, 136, 135, 34, 255, 55, 120, 82, 125, 136, 135, 32, 255, 55, 120, 82, 127, 136, 135, 32, 255, 55, 120, 85, 126, 136, 130, 190, 34, 55, 120, 83, 125, 136, 132, 32, 255, 55, 120, 89, 125, 136, 135, 32, 255, 55, 120, 101, 125, 136, 128, 34, 255, 55, 120, 85, 127, 136, 128, 32, 255, 55, 120, 101, 125, 136, 132, 34, 255, 55, 120, 85, 127, 136, 132, 32, 255, 87, 28, 85, 126, 136, 130, 197, 34, 112, 93, 85, 126, 136, 129, 198, 34, 112, 110, 83, 125, 136, 128, 163, 255, 112, 110, 83, 125, 136, 132, 163, 255, 112, 92, 101, 125, 136, 128, 1, 255, 112, 92, 101, 125, 136, 132, 1, 255, 112, 110, 85, 127, 136, 128, 23, 255, 112, 110, 85, 127, 136, 132, 23, 255, 112, 70, 85, 126, 136, 130, 205, 34, 112, 92, 83, 125, 136, 128, 163, 255, 112, 92, 83, 125, 136, 132, 163, 255, 112, 92, 85, 127, 136, 128, 1, 255, 112, 92, 85, 127, 136, 132, 1, 255, 112, 69, 101, 125, 136, 132, 35, 255, 112, 69, 101, 125, 136, 135, 35, 255, 112, 69, 85, 126, 136, 130, 212, 34, 112, 69, 83, 125, 136, 128, 163, 255, 112, 69, 83, 125, 136, 132, 163, 255, 112, 69, 89, 125, 136, 135, 163, 255, 112, 69, 101, 125, 136, 128, 35, 255, 112, 69, 85, 127, 136, 128, 35, 255, 112, 69, 85, 127, 136, 132, 35, 255, 87, 111, 85, 126, 136, 130, 219, 34, 112, 110, 101, 125, 136, 128, 23, 255, 86, 120, 101, 125, 136, 128, 34, 255, 112, 110, 101, 125, 136, 132, 23, 255, 86, 120, 101, 125, 136, 132, 34, 255, 86, 120, 101, 125, 136, 135, 34, 255, 86, 120, 85, 127, 136, 132, 29, 255, 112, 17, 85, 126, 136, 130, 226, 34, 112, 69, 82, 125, 136, 135, 163, 255, 112, 69, 82, 127, 136, 135, 35, 255, 112, 13, 101, 125, 136, 128, 35, 255, 112, 13, 101, 125, 136, 132, 35, 255, 112, 13, 101, 125, 136, 135, 35, 255, 112, 13, 85, 127, 136, 132, 35, 255, 112, 13, 85, 126, 136, 130, 233, 34, 112, 13, 83, 125, 136, 128, 163, 255, 112, 13, 83, 125, 136, 132, 163, 255, 112, 13, 89, 125, 136, 135, 163, 255, 112, 13, 82, 125, 136, 135, 163, 255, 112, 13, 85, 127, 136, 128, 35, 255, 112, 13, 82, 127, 136, 135, 35, 255, 16, 28, 85, 126, 136, 130, 240, 34, 55, 70, 85, 126, 136, 130, 241, 34, 55, 92, 83, 125, 136, 128, 3, 255, 55, 92, 83, 125, 136, 132, 4, 255, 55, 92, 82, 125, 136, 135, 4, 255, 55, 92, 82, 127, 136, 135, 4, 255, 55, 69, 101, 125, 136, 132, 131, 255, 55, 69, 101, 125, 136, 135, 131, 255, 55, 69, 85, 126, 136, 130, 248, 34, 55, 69, 83, 125, 136, 128, 131, 255, 55, 69, 83, 125, 136, 132, 1, 255, 55, 69, 89, 125, 136, 135, 1, 255, 55, 69, 101, 125, 136, 128, 131, 255, 55, 69, 85, 127, 136, 128, 1, 255, 55, 69, 85, 127, 136, 132, 1, 255, 16, 94, 83, 126, 136, 130, 255, 34, 55, 92, 89, 125, 136, 135, 4, 255, 10, 120, 83, 125, 136, 128, 34, 255, 10, 120, 83, 125, 136, 132, 5, 255, 10, 120, 89, 125, 136, 135, 5, 255, 10, 120, 82, 125, 136, 135, 5, 255, 10, 120, 82, 127, 136, 135, 5, 255, 55, 17, 85, 126, 136, 130, 6, 35, 55, 69, 82, 125, 136, 135, 1, 255, 55, 69, 82, 127, 136, 135, 1, 255, 55, 13, 101, 125, 136, 128, 131, 255, 55, 13, 101, 125, 136, 132, 131, 255, 55, 13, 101, 125, 136, 135, 131, 255, 55, 13, 85, 127, 136, 132, 1, 255, 10, 120, 85, 126, 136, 130, 13, 35, 10, 120, 101, 125, 136, 128, 34, 255, 10, 120, 85, 127, 136, 128, 5, 255, 10, 120, 101, 125, 136, 132, 34, 255, 10, 120, 101, 125, 136, 135, 34, 255, 10, 120, 85, 127, 136, 132, 5, 255, 10, 120, 91, 127, 136, 135, 5, 255, 55, 13, 85, 126, 136, 130, 20, 35, 55, 13, 83, 125, 136, 128, 131, 255, 55, 13, 83, 125, 136, 132, 1, 255, 55, 13, 89, 125, 136, 135, 1, 255, 55, 13, 82, 125, 136, 135, 1, 255, 55, 13, 85, 127, 136, 128, 1, 255, 55, 13, 82, 127, 136, 135, 1, 255, 114, 28, 85, 126, 136, 129, 27, 35, 112, 120, 85, 126, 136, 129, 28, 35, 112, 120, 83, 125, 136, 128, 168, 255, 112, 120, 83, 125, 136, 132, 168, 255, 112, 120, 101, 125, 136, 128, 168, 255, 112, 120, 85, 127, 136, 128, 168, 255, 112, 120, 101, 125, 136, 132, 168, 255, 112, 120, 85, 127, 136, 132, 168, 255, 127, 92, 85, 126, 136, 129, 35, 35, 127, 92, 83, 125, 136, 128, 163, 255, 127, 92, 83, 125, 136, 132, 163, 255, 127, 92, 101, 125, 136, 128, 2, 255, 127, 92, 85, 127, 136, 128, 2, 255, 127, 92, 101, 125, 136, 132, 2, 255, 127, 92, 85, 127, 136, 132, 2, 255, 127, 110, 85, 126, 136, 129, 42, 35, 127, 110, 83, 125, 136, 128, 163, 255, 127, 110, 83, 125, 136, 132, 163, 255, 127, 110, 101, 125, 136, 128, 2, 255, 127, 110, 85, 127, 136, 128, 2, 255, 127, 110, 101, 125, 136, 132, 2, 255, 127, 110, 85, 127, 136, 132, 2, 255, 127, 69, 85, 126, 136, 129, 49, 35, 127, 69, 83, 125, 136, 128, 163, 255, 127, 69, 83, 125, 136, 132, 163, 255, 127, 69, 101, 125, 136, 128, 2, 255, 127, 69, 85, 127, 136, 128, 2, 255, 127, 69, 101, 125, 136, 132, 2, 255, 127, 69, 85, 127, 136, 132, 2, 255, 127, 120, 85, 126, 136, 129, 56, 35, 127, 120, 83, 125, 136, 128, 2, 255, 127, 120, 83, 125, 136, 132, 2, 255, 127, 120, 101, 125, 136, 128, 2, 255, 127, 120, 85, 127, 136, 128, 2, 255, 127, 120, 101, 125, 136, 132, 2, 255, 127, 120, 85, 127, 136, 132, 2, 255, 127, 13, 85, 126, 136, 129, 63, 35, 127, 13, 83, 125, 136, 128, 163, 255, 127, 13, 83, 125, 136, 132, 163, 255, 127, 13, 101, 125, 136, 128, 2, 255, 127, 13, 85, 127, 136, 128, 2, 255, 127, 13, 101, 125, 136, 132, 2, 255, 127, 13, 85, 127, 136, 132, 2, 255, 10, 23, 85, 126, 136, 130, 70, 35, 10, 92, 85, 126, 136, 130, 71, 35, 10, 92, 83, 125, 136, 132, 30, 255, 10, 92, 89, 125, 136, 135, 30, 255, 10, 92, 101, 125, 136, 128, 3, 255, 10, 92, 101, 125, 136, 132, 3, 255, 10, 92, 85, 127, 136, 132, 30, 255, 10, 92, 91, 127, 136, 135, 30, 255, 10, 93, 85, 126, 136, 130, 78, 35, 10, 110, 83, 125, 136, 128, 34, 255, 10, 110, 83, 125, 136, 132, 30, 255, 10, 110, 89, 125, 136, 135, 30, 255, 10, 110, 82, 125, 136, 135, 30, 255, 10, 92, 101, 125, 136, 135, 3, 255, 10, 110, 82, 127, 136, 135, 30, 255, 10, 70, 85, 126, 136, 133, 85, 35, 10, 92, 82, 125, 136, 135, 30, 255, 10, 92, 82, 127, 136, 135, 30, 255, 10, 69, 101, 125, 136, 132, 131, 255, 10, 69, 101, 125, 136, 135, 131, 255, 10, 69, 85, 127, 136, 132, 12, 255, 10, 69, 91, 127, 136, 135, 12, 255, 10, 110, 85, 126, 136, 130, 92, 35, 10, 110, 101, 125, 136, 128, 34, 255, 10, 110, 85, 127, 136, 128, 30, 255, 10, 110, 101, 125, 136, 132, 34, 255, 10, 110, 101, 125, 136, 135, 34, 255, 10, 110, 85, 127, 136, 132, 30, 255, 10, 110, 91, 127, 136, 135, 30, 255, 10, 17, 85, 126, 136, 133, 99, 35, 10, 69, 83, 125, 136, 132, 12, 255, 10, 69, 89, 125, 136, 135, 12, 255, 10, 69, 82, 125, 136, 135, 12, 255, 10, 69, 82, 127, 136, 135, 12, 255, 10, 13, 101, 125, 136, 132, 131, 255, 10, 13, 101, 125, 136, 135, 131, 255, 10, 13, 85, 126, 136, 133, 106, 35, 10, 13, 83, 125, 136, 132, 140, 255, 10, 13, 89, 125, 136, 135, 140, 255, 10, 13, 82, 125, 136, 135, 140, 255, 10, 13, 82, 127, 136, 135, 140, 255, 10, 13, 85, 127, 136, 132, 140, 255, 10, 13, 91, 127, 136, 135, 140, 255, 114, 28, 85, 126, 136, 135, 113, 35, 112, 93, 85, 125, 136, 135, 114, 35, 112, 92, 89, 125, 136, 135, 163, 255, 112, 92, 82, 125, 136, 135, 163, 255, 112, 110, 89, 125, 136, 135, 163, 255, 112, 110, 82, 125, 136, 135, 163, 255, 112, 92, 101, 125, 136, 135, 1, 255, 112, 110, 101, 125, 136, 135, 23, 255, 114, 28, 85, 125, 136, 135, 121, 35, 112, 120, 89, 125, 136, 135, 168, 255, 112, 120, 82, 125, 136, 135, 168, 255, 127, 13, 89, 125, 136, 135, 163, 255, 112, 120, 101, 125, 136, 135, 168, 255, 127, 13, 82, 125, 136, 135, 163, 255, 127, 13, 101, 125, 136, 135, 2, 255, 127, 70, 85, 125, 136, 135, 128, 35, 127, 92, 89, 125, 136, 135, 163, 255, 127, 92, 82, 125, 136, 135, 163, 255, 127, 69, 89, 125, 136, 135, 163, 255, 127, 69, 82, 125, 136, 135, 163, 255, 127, 92, 101, 125, 136, 135, 2, 255, 127, 69, 101, 125, 136, 135, 2, 255, 127, 111, 85, 125, 136, 135, 135, 35, 127, 110, 89, 125, 136, 135, 163, 255, 127, 110, 82, 125, 136, 135, 163, 255, 127, 120, 89, 125, 136, 135, 2, 255, 127, 110, 101, 125, 136, 135, 2, 255, 127, 120, 82, 125, 136, 135, 2, 255, 127, 120, 101, 125, 136, 135, 2, 255, 114, 28, 85, 127, 136, 135, 142, 35, 112, 92, 82, 127, 136, 135, 1, 255, 112, 110, 82, 127, 136, 135, 23, 255, 114, 28, 91, 127, 136, 135, 184, 255, 127, 69, 82, 127, 136, 135, 2, 255, 112, 120, 82, 127, 136, 135, 168, 255, 127, 13, 82, 127, 136, 135, 2, 255, 127, 94, 82, 127, 136, 135, 149, 35, 127, 92, 82, 127, 136, 135, 2, 255, 127, 110, 82, 127, 136, 135, 2, 255, 127, 120, 82, 127, 136, 135, 2, 255};
.global .align 8 .u64 g_btree[20] = {generic(btree20_steps), generic(btree20_param), generic(btree20_nodes), 39135742001158, 0, 0, 0, 0, 0, 0, 0, 0, 0, 0, 0, 0, 0, 0, 0, 0};
.global .align 4 .u32 best = 9999;
.global .attribute(.managed) .align 8 .u64 checked;
.global .align 1 .b8 $str[29] = {103, 101, 116, 83, 112, 108, 105, 110, 101, 40, 41, 58, 32, 98, 97, 100, 32, 112, 97, 114, 97, 109, 101, 116, 101, 114, 115, 10};
.global .align 1 .b8 $str$1[16] = {71, 69, 84, 84, 73, 78, 71, 32, 83, 80, 76, 73, 78, 69, 10};
.global .align 1 .b8 $str$3[59] = {115, 101, 116, 66, 105, 111, 109, 101, 83, 101, 101, 100, 40, 41, 58, 32, 66, 105, 111, 109, 101, 78, 111, 105, 115, 101, 32, 105, 115, 32, 109, 97, 108, 102, 111, 114, 109, 101, 100, 44, 32, 98, 117, 102, 102, 101, 114, 32, 116, 111, 111, 32, 115, 109, 97, 108, 108, 10};
.global .align 1 .b8 $str$6[24] = {70, 111, 117, 110, 100, 32, 110, 101, 119, 32, 98, 101, 115, 116, 58, 32, 37, 108, 105, 32, 37, 100, 10};

.func  (.param .b32 func_retval0) _Z9getSplinePK6SplinePKf(
	.param .b64 _Z9getSplinePK6SplinePKf_param_0,
	.param .b64 _Z9getSplinePK6SplinePKf_param_1
)
{
	.reg .pred 	%p<10>;
	.reg .b32 	%r<18>;
	.reg .b32 	%f<32>;
	.reg .b64 	%rd<24>;
	.reg .b64 	%fd<12>;

	ld.param.u64 	%rd1, [_Z9getSplinePK6SplinePKf_param_0];
	ld.param.u64 	%rd2, [_Z9getSplinePK6SplinePKf_param_1];
	setp.eq.s64 	%p1, %rd1, 0;
	@%p1 bra 	$L__BB0_2;
	ld.u32 	%r15, [%rd1];
	add.s32 	%r7, %r15, -12;
	setp.gt.u32 	%p2, %r7, -12;
	@%p2 bra 	$L__BB0_3;
$L__BB0_2:
	mov.u64 	%rd3, $str;
	cvta.global.u64 	%rd4, %rd3;
	{ // callseq 0, 0
	.param .b64 param0;
	st.param.b64 	[param0], %rd4;
	.param .b64 param1;
	st.param.b64 	[param1], 0;
	.param .b32 retval0;
	call.uni (retval0), 
	vprintf, 
	(
	param0, 
	param1
	);
	ld.param.b32 	%r8, [retval0];
	} // callseq 0
	ld.u32 	%r15, [%rd1];
$L__BB0_3:
	setp.ne.s32 	%p3, %r15, 1;
	@%p3 bra 	$L__BB0_5;
	ld.f32 	%f31, [%rd1+4];
	bra.uni 	$L__BB0_12;
$L__BB0_5:
	ld.u32 	%r11, [%rd1+4];
	cvta.to.local.u64 	%rd5, %rd2;
	mul.wide.s32 	%rd6, %r11, 4;
	add.s64 	%rd7, %rd5, %rd6;
	ld.local.f32 	%f2, [%rd7];
	setp.lt.s32 	%p4, %r15, 1;
	mov.b32 	%r17, 0;
	@%p4 bra 	$L__BB0_9;
	mov.b32 	%r17, 0;
$L__BB0_7:
	mul.wide.u32 	%rd8, %r17, 4;
	add.s64 	%rd9, %rd1, %rd8;
	ld.f32 	%f6, [%rd9+8];
	setp.ge.f32 	%p5, %f6, %f2;
	@%p5 bra 	$L__BB0_9;
	add.s32 	%r17, %r17, 1;
	setp.lt.s32 	%p6, %r17, %r15;
	@%p6 bra 	$L__BB0_7;
$L__BB0_9:
	setp.eq.s32 	%p7, %r17, 0;
	setp.eq.s32 	%p8, %r17, %r15;
	or.pred  	%p9, %p7, %p8;
	@%p9 bra 	$L__BB0_10;
	bra.uni 	$L__BB0_11;
$L__BB0_10:
	max.u32 	%r13, %r17, 1;
	add.s32 	%r14, %r13, -1;
	mul.wide.u32 	%rd19, %r14, 8;
	add.s64 	%rd20, %rd1, %rd19;
	ld.u64 	%rd21, [%rd20+104];
	{ // callseq 3, 0
	.param .b64 param0;
	st.param.b64 	[param0], %rd21;
	.param .b64 param1;
	st.param.b64 	[param1], %rd2;
	.param .b32 retval0;
	call.uni (retval0), 
	_Z9getSplinePK6SplinePKf, 
	(
	param0, 
	param1
	);
	ld.param.f32 	%f26, [retval0];
	} // callseq 3
	mul.wide.u32 	%rd22, %r14, 4;
	sub.s64 	%rd23, %rd20, %rd22;
	ld.f32 	%f28, [%rd23+56];
	ld.f32 	%f29, [%rd23+8];
	sub.f32 	%f30, %f2, %f29;
	fma.rn.f32 	%f31, %f28, %f30, %f26;
	bra.uni 	$L__BB0_12;
$L__BB0_11:
	mul.wide.s32 	%rd10, %r17, 8;
	add.s64 	%rd11, %rd1, %rd10;
	add.s64 	%rd12, %rd11, 104;
	ld.u64 	%rd13, [%rd11+96];
	ld.u64 	%rd14, [%rd11+104];
	mul.wide.s32 	%rd15, %r17, 4;
	add.s64 	%rd16, %rd1, %rd15;
	ld.f32 	%f7, [%rd16+4];
	mul.wide.u32 	%rd17, %r17, 4;
	sub.s64 	%rd18, %rd12, %rd17;
	ld.f32 	%f8, [%rd18+-96];
	sub.f32 	%f9, %f2, %f7;
	sub.f32 	%f10, %f8, %f7;
	div.rn.f32 	%f11, %f9, %f10;
	ld.f32 	%f12, [%rd16+52];
	ld.f32 	%f13, [%rd18+-48];
	{ // callseq 1, 0
	.param .b64 param0;
	st.param.b64 	[param0], %rd13;
	.param .b64 param1;
	st.param.b64 	[param1], %rd2;
	.param .b32 retval0;
	call.uni (retval0), 
	_Z9getSplinePK6SplinePKf, 
	(
	param0, 
	param1
	);
	ld.param.f32 	%f14, [retval0];
	} // callseq 1
	{ // callseq 2, 0
	.param .b64 param0;
	st.param.b64 	[param0], %rd14;
	.param .b64 param1;
	st.param.b64 	[param1], %rd2;
	.param .b32 retval0;
	call.uni (retval0), 
	_Z9getSplinePK6SplinePKf, 
	(
	param0, 
	param1
	);
	ld.param.f32 	%f16, [retval0];
	} // callseq 2
	mul.f32 	%f18, %f12, %f10;
	sub.f32 	%f19, %f16, %f14;
	sub.f32 	%f20, %f18, %f19;
	mul.f32 	%f21, %f10, %f13;
	sub.f32 	%f22, %f19, %f21;
	cvt.f64.f32 	%fd1, %f11;
	cvt.f64.f32 	%fd2, %f14;
	cvt.f64.f32 	%fd3, %f16;
	sub.f64 	%fd4, %fd3, %fd2;
	fma.rn.f64 	%fd5, %fd4, %fd1, %fd2;
	mov.f32 	%f23, 0f3F800000;
	sub.f32 	%f24, %f23, %f11;
	mul.f32 	%f25, %f11, %f24;
	cvt.f64.f32 	%fd6, %f25;
	cvt.f64.f32 	%fd7, %f20;
	cvt.f64.f32 	%fd8, %f22;
	sub.f64 	%fd9, %fd8, %fd7;
	fma.rn.f64 	%fd10, %fd9, %fd1, %fd7;
	fma.rn.f64 	%fd11, %fd10, %fd6, %fd5;
	cvt.rn.f32.f64 	%f31, %fd11;
$L__BB0_12:
	st.param.f32 	[func_retval0], %f31;
	ret;

}
	// .globl	_Z6kernelm
.visible .entry _Z6kernelm(
	.param .u64 _Z6kernelm_param_0
)
{
	.local .align 16 .b8 	__local_depot1[25696];
	.reg .b64 	%SP;
	.reg .b64 	%SPL;
	.reg .pred 	%p<3035>;
	.reg .b16 	%rs<912>;
	.reg .b32 	%r<5723>;
	.reg .b32 	%f<23>;
	.reg .b64 	%rd<5531>;
	.reg .b64 	%fd<6038>;

	mov.u64 	%SPL, __local_depot1;
	cvta.local.u64 	%SP, %SPL;
	ld.param.u64 	%rd806, [_Z6kernelm_param_0];
	add.u64 	%rd1, %SPL, 1056;
	mov.u32 	%r298, %ntid.x;
	mov.u32 	%r299, %ctaid.x;
	mov.u32 	%r300, %tid.x;
	mad.lo.s32 	%r301, %r298, %r299, %r300;
	cvt.u64.u32 	%rd809, %r301;
	add.s64 	%rd2, %rd806, %rd809;
	atom.global.add.u64 	%rd810, [checked], 1;
	mov.b32 	%r302, 1000;
	mov.b32 	%r303, 25;
	st.local.v2.u32 	[%rd1], {%r303, %r302};
	mov.b32 	%r304, 0;
	st.local.u32 	[%rd1+8], %r304;
	mov.b64 	%rd5188, 0;
	st.local.u64 	[%rd1+16], %rd5188;
	st.local.u64 	[%rd1+24], %rd5188;
$L__BB1_1:
	shl.b64 	%rd811, %rd5188, 3;
	add.s64 	%rd812, %rd1, %rd811;
	mov.b32 	%r305, 0;
	st.local.v2.u32 	[%rd812+15000], {%r305, %r305};
	add.s64 	%rd4, %rd5188, 1;
	setp.lt.u64 	%p1, %rd5188, 1201;
	mov.u64 	%rd5188, %rd4;
	@%p1 bra 	$L__BB1_1;
	mov.b32 	%r5617, 0;
	st.local.u32 	[%rd1+15004], %r5617;
	add.u64 	%rd813, %SP, 1056;
	add.s64 	%rd814, %rd813, 15200;
	add.s64 	%rd815, %rd813, 23400;
	mov.b32 	%r307, -1112154688;
	mov.b32 	%r308, 1;
	st.local.v2.u32 	[%rd1+23400], {%r308, %r307};
	mov.b64 	%rd816, 4575657224621260800;
	st.local.u64 	[%rd1+15208], %rd816;
	st.local.u64 	[%rd1+15304], %rd815;
	mov.b64 	%rd817, 4523689423850135440;
	st.local.u64 	[%rd1+15256], %rd817;
	add.s64 	%rd818, %rd813, 23408;
	mov.b32 	%r309, 1060152280;
	st.local.v2.u32 	[%rd1+23408], {%r308, %r309};
	st.local.u64 	[%rd1+15312], %rd818;
	mov.b64 	%rd819, 8589934594;
	st.local.u64 	[%rd1+15200], %rd819;
	add.s64 	%rd820, %rd813, 15400;
	mov.b32 	%r310, 3;
	st.local.v2.u32 	[%rd1+24608], {%r310, %r310};
	add.s64 	%rd821, %rd813, 23416;
	mov.b32 	%r311, -1108536380;
	st.local.v2.u32 	[%rd1+23416], {%r308, %r311};
	st.local.u64 	[%rd1+15408], %rd816;
	st.local.u64 	[%rd1+15504], %rd821;
	mov.b32 	%r312, 1052866948;
	st.local.u32 	[%rd1+15456], %r312;
	mov.b64 	%rd822, 8589934593;
	st.local.u64 	[%rd1+15400], %rd822;
	mov.b32 	%r313, 4;
	st.local.u32 	[%rd1+24612], %r313;
	add.s64 	%rd823, %rd813, 23424;
	mov.b32 	%r314, 1059313420;
	st.local.v2.u32 	[%rd1+23424], {%r308, %r314};
	st.local.u64 	[%rd1+15512], %rd823;
	st.local.u32 	[%rd1+15460], %r312;
	mov.b32 	%r315, 2;
	st.local.u32 	[%rd1+15400], %r315;
	add.s64 	%rd824, %rd813, 15600;
	st.local.u32 	[%rd1+15604], %r315;
	mov.b32 	%r316, 5;
	st.local.v2.u32 	[%rd1+24608], {%r313, %r316};
	add.s64 	%rd825, %rd813, 23432;
	mov.b32 	%r317, -1100773274;
	st.local.v2.u32 	[%rd1+23432], {%r308, %r317};
	mov.b32 	%r318, -1082130432;
	st.local.u32 	[%rd1+15608], %r318;
	st.local.u64 	[%rd1+15704], %rd825;
	st.local.u32 	[%rd1+15656], %r5617;
	st.local.u32 	[%rd1+15600], %r308;
	mov.b32 	%r319, 6;
	st.local.u32 	[%rd1+24612], %r319;
	add.s64 	%rd826, %rd813, 23440;
	st.local.v2.u32 	[%rd1+23440], {%r308, %r317};
	mov.b32 	%r320, -1086324736;
	st.local.u32 	[%rd1+15612], %r320;
	st.local.u64 	[%rd1+15712], %rd826;
	st.local.u32 	[%rd1+15660], %r5617;
	st.local.u32 	[%rd1+15600], %r315;
	mov.b32 	%r321, 7;
	st.local.u32 	[%rd1+24612], %r321;
	add.s64 	%rd827, %rd813, 23448;
	st.local.v2.u32 	[%rd1+23448], {%r308, %r5617};
	mov.b32 	%r322, -1088002458;
	st.local.u32 	[%rd1+15616], %r322;
	st.local.u64 	[%rd1+15720], %rd827;
	st.local.u32 	[%rd1+15664], %r5617;
	st.local.u32 	[%rd1+15600], %r310;
	mov.b32 	%r323, 8;
	st.local.u32 	[%rd1+24612], %r323;
	add.s64 	%rd828, %rd813, 23456;
	mov.b32 	%r324, 855638016;
	st.local.v2.u32 	[%rd1+23456], {%r308, %r324};
	mov.b32 	%r325, 1058566072;
	st.local.u32 	[%rd1+15620], %r325;
	st.local.u64 	[%rd1+15728], %rd828;
	st.local.u32 	[%rd1+15668], %r5617;
	st.local.u32 	[%rd1+15600], %r313;
	mov.b32 	%r326, 9;
	st.local.u32 	[%rd1+24612], %r326;
	add.s64 	%rd829, %rd813, 23464;
	st.local.v2.u32 	[%rd1+23464], {%r308, %r324};
	mov.b32 	%r327, 1058733844;
	st.local.u32 	[%rd1+15624], %r327;
	st.local.u64 	[%rd1+15736], %rd829;
	mov.b32 	%r328, 1048691974;
	st.local.u32 	[%rd1+15672], %r328;
	st.local.u32 	[%rd1+15600], %r316;
	mov.b32 	%r329, 10;
	st.local.u32 	[%rd1+24612], %r329;
	add.s64 	%rd830, %rd813, 23472;
	mov.b32 	%r330, 1036831952;
	st.local.v2.u32 	[%rd1+23472], {%r308, %r330};
	mov.b32 	%r331, 1065353216;
	st.local.u32 	[%rd1+15628], %r331;
	st.local.u64 	[%rd1+15744], %rd830;
	st.local.u32 	[%rd1+15676], %r328;
	st.local.u32 	[%rd1+15600], %r319;
	add.s64 	%rd831, %rd813, 15800;
	st.local.u32 	[%rd1+15804], %r315;
	mov.b32 	%r332, 11;
	st.local.v2.u32 	[%rd1+24608], {%r316, %r332};
	add.s64 	%rd832, %rd813, 23480;
	mov.b32 	%r333, -1097229926;
	st.local.v2.u32 	[%rd1+23480], {%r308, %r333};
	st.local.u32 	[%rd1+15808], %r318;
	st.local.u64 	[%rd1+15904], %rd832;
	mov.b32 	%r334, 1056964608;
	st.local.u32 	[%rd1+15856], %r334;
	st.local.u32 	[%rd1+15800], %r308;
	mov.b32 	%r335, 12;
	st.local.u32 	[%rd1+24612], %r335;
	add.s64 	%rd833, %rd813, 23488;
	mov.b32 	%r336, 1028443341;
	st.local.v2.u32 	[%rd1+23488], {%r308, %r336};
	mov.b32 	%r337, -1093874483;
	st.local.u32 	[%rd1+15812], %r337;
	st.local.u64 	[%rd1+15912], %rd833;
	st.local.u32 	[%rd1+15860], %r5617;
	st.local.u32 	[%rd1+15800], %r315;
	mov.b32 	%r338, 13;
	st.local.u32 	[%rd1+24612], %r338;
	add.s64 	%rd834, %rd813, 23496;
	st.local.v2.u32 	[%rd1+23496], {%r308, %r336};
	st.local.u32 	[%rd1+15816], %r5617;
	st.local.u64 	[%rd1+15920], %rd834;
	st.local.u32 	[%rd1+15864], %r5617;
	st.local.u32 	[%rd1+15800], %r310;
	mov.b32 	%r339, 14;
	st.local.u32 	[%rd1+24612], %r339;
	add.s64 	%rd835, %rd813, 23504;
	st.local.v2.u32 	[%rd1+23504], {%r308, %r336};
	mov.b32 	%r340, 1053609165;
	st.local.u32 	[%rd1+15820], %r340;
	st.local.u64 	[%rd1+15928], %rd835;
	st.local.u32 	[%rd1+15868], %r5617;
	st.local.u32 	[%rd1+15800], %r313;
	mov.b32 	%r341, 15;
	st.local.u32 	[%rd1+24612], %r341;
	add.s64 	%rd836, %rd813, 23512;
	mov.b32 	%r342, 1031127696;
	st.local.v2.u32 	[%rd1+23512], {%r308, %r342};
	st.local.u32 	[%rd1+15824], %r331;
	st.local.u64 	[%rd1+15936], %rd836;
	mov.b32 	%r343, 1004888132;
	st.local.u32 	[%rd1+15872], %r343;
	st.local.u32 	[%rd1+15800], %r316;
	add.s64 	%rd837, %rd813, 16000;
	st.local.u32 	[%rd1+16004], %r315;
	mov.b32 	%r344, 16;
	st.local.v2.u32 	[%rd1+24608], {%r319, %r344};
	add.s64 	%rd838, %rd813, 23520;
	mov.b32 	%r345, -1105618534;
	st.local.v2.u32 	[%rd1+23520], {%r308, %r345};
	st.local.u32 	[%rd1+16008], %r318;
	st.local.u64 	[%rd1+16104], %rd838;
	st.local.u32 	[%rd1+16056], %r334;
	st.local.u32 	[%rd1+16000], %r308;
	mov.b32 	%r346, 17;
	st.local.u32 	[%rd1+24612], %r346;
	add.s64 	%rd839, %rd813, 23528;
	st.local.v2.u32 	[%rd1+23528], {%r308, %r5617};
	st.local.u32 	[%rd1+16012], %r337;
	st.local.u64 	[%rd1+16112], %rd839;
	st.local.u32 	[%rd1+16060], %r5617;
	st.local.u32 	[%rd1+16000], %r315;
	mov.b32 	%r347, 18;
	st.local.u32 	[%rd1+24612], %r347;
	add.s64 	%rd840, %rd813, 23536;
	st.local.v2.u32 	[%rd1+23536], {%r308, %r5617};
	st.local.u32 	[%rd1+16016], %r5617;
	st.local.u64 	[%rd1+16120], %rd840;
	st.local.u32 	[%rd1+16064], %r5617;
	st.local.u32 	[%rd1+16000], %r310;
	mov.b32 	%r348, 19;
	st.local.u32 	[%rd1+24612], %r348;
	add.s64 	%rd841, %rd813, 23544;
	st.local.v2.u32 	[%rd1+23544], {%r308, %r336};
	st.local.u32 	[%rd1+16020], %r340;
	st.local.u64 	[%rd1+16128], %rd841;
	mov.b32 	%r349, 1036831949;
	st.local.u32 	[%rd1+16068], %r349;
	st.local.u32 	[%rd1+16000], %r313;
	mov.b32 	%r350, 20;
	st.local.u32 	[%rd1+24612], %r350;
	add.s64 	%rd842, %rd813, 23552;
	st.local.v2.u32 	[%rd1+23552], {%r308, %r342};
	st.local.u32 	[%rd1+16024], %r331;
	st.local.u64 	[%rd1+16136], %rd842;
	st.local.u32 	[%rd1+16072], %r343;
	st.local.u32 	[%rd1+16000], %r316;
	add.s64 	%rd843, %rd813, 16200;
	st.local.u32 	[%rd1+16204], %r315;
	mov.b32 	%r351, 21;
	st.local.v2.u32 	[%rd1+24608], {%r321, %r351};
	add.s64 	%rd844, %rd813, 23560;
	st.local.v2.u32 	[%rd1+23560], {%r308, %r345};
	st.local.u32 	[%rd1+16208], %r318;
	st.local.u64 	[%rd1+16304], %rd844;
	st.local.u32 	[%rd1+16256], %r334;
	st.local.u32 	[%rd1+16200], %r308;
	mov.b32 	%r352, 22;
	st.local.u32 	[%rd1+24612], %r352;
	add.s64 	%rd845, %rd813, 23568;
	st.local.v2.u32 	[%rd1+23568], {%r308, %r5617};
	st.local.u32 	[%rd1+16212], %r337;
	st.local.u64 	[%rd1+16312], %rd845;
	st.local.u32 	[%rd1+16260], %r5617;
	st.local.u32 	[%rd1+16200], %r315;
	mov.b32 	%r353, 23;
	st.local.u32 	[%rd1+24612], %r353;
	add.s64 	%rd846, %rd813, 23576;
	st.local.v2.u32 	[%rd1+23576], {%r308, %r5617};
	st.local.u32 	[%rd1+16216], %r5617;
	st.local.u64 	[%rd1+16320], %rd846;
	st.local.u32 	[%rd1+16264], %r5617;
	st.local.u32 	[%rd1+16200], %r310;
	mov.b32 	%r354, 24;
	st.local.u32 	[%rd1+24612], %r354;
	add.s64 	%rd847, %rd813, 23584;
	st.local.v2.u32 	[%rd1+23584], {%r308, %r5617};
	st.local.u32 	[%rd1+16220], %r340;
	st.local.u64 	[%rd1+16328], %rd847;
	st.local.u32 	[%rd1+16268], %r5617;
	st.local.u32 	[%rd1+16200], %r313;
	mov.b32 	%r355, 25;
	st.local.u32 	[%rd1+24612], %r355;
	add.s64 	%rd848, %rd813, 23592;
	st.local.v2.u32 	[%rd1+23592], {%r308, %r5617};
	st.local.u32 	[%rd1+16224], %r331;
	st.local.u64 	[%rd1+16336], %rd848;
	st.local.u32 	[%rd1+16272], %r5617;
	st.local.u32 	[%rd1+16200], %r316;
	st.local.u32 	[%rd1+16404], %r315;
	mov.b32 	%r356, 26;
	st.local.v2.u32 	[%rd1+24608], {%r323, %r356};
	add.s64 	%rd849, %rd813, 23600;
	st.local.v2.u32 	[%rd1+23600], {%r308, %r345};
	st.local.u32 	[%rd1+16408], %r318;
	st.local.u64 	[%rd1+16504], %rd849;
	st.local.u32 	[%rd1+16456], %r334;
	st.local.u32 	[%rd1+16400], %r308;
	mov.b32 	%r357, 27;
	st.local.u32 	[%rd1+24612], %r357;
	add.s64 	%rd850, %rd813, 23608;
	st.local.v2.u32 	[%rd1+23608], {%r308, %r5617};
	st.local.u32 	[%rd1+16412], %r337;
	st.local.u64 	[%rd1+16512], %rd850;
	st.local.u32 	[%rd1+16460], %r5617;
	st.local.u32 	[%rd1+16400], %r315;
	mov.b32 	%r358, 28;
	st.local.u32 	[%rd1+24612], %r358;
	add.s64 	%rd851, %rd813, 23616;
	st.local.v2.u32 	[%rd1+23616], {%r308, %r5617};
	st.local.u32 	[%rd1+16416], %r5617;
	st.local.u64 	[%rd1+16520], %rd851;
	st.local.u32 	[%rd1+16464], %r5617;
	st.local.u32 	[%rd1+16400], %r310;
	mov.b32 	%r359, 29;
	st.local.u32 	[%rd1+24612], %r359;
	add.s64 	%rd852, %rd813, 23624;
	st.local.v2.u32 	[%rd1+23624], {%r308, %r5617};
	st.local.u32 	[%rd1+16420], %r340;
	st.local.u64 	[%rd1+16528], %rd852;
	st.local.u32 	[%rd1+16468], %r5617;
	st.local.u32 	[%rd1+16400], %r313;
	mov.b32 	%r360, 30;
	st.local.u32 	[%rd1+24612], %r360;
	add.s64 	%rd853, %rd813, 23632;
	st.local.v2.u32 	[%rd1+23632], {%r308, %r5617};
	st.local.u32 	[%rd1+16424], %r331;
	st.local.u64 	[%rd1+16536], %rd853;
	st.local.u32 	[%rd1+16472], %r5617;
	st.local.u32 	[%rd1+16400], %r316;
	mov.b32 	%r361, 31;
	st.local.v2.u32 	[%rd1+24608], {%r326, %r361};
	add.s64 	%rd854, %rd813, 23640;
	st.local.v2.u32 	[%rd1+23640], {%r308, %r345};
	st.local.u32 	[%rd1+16608], %r318;
	st.local.u64 	[%rd1+16704], %rd854;
	st.local.u32 	[%rd1+16656], %r5617;
	st.local.v2.u32 	[%rd1+16600], {%r308, %r315};
	st.local.u32 	[%rd1+16612], %r337;
	st.local.u64 	[%rd1+16712], %rd843;
	st.local.u32 	[%rd1+16660], %r5617;
	st.local.u32 	[%rd1+16600], %r315;
	mov.b32 	%r362, 32;
	st.local.u32 	[%rd1+24612], %r362;
	add.s64 	%rd855, %rd813, 23648;
	mov.b32 	%r363, 1032805417;
	st.local.v2.u32 	[%rd1+23648], {%r308, %r363};
	st.local.u32 	[%rd1+16616], %r5617;
	st.local.u64 	[%rd1+16720], %rd855;
	st.local.u32 	[%rd1+16664], %r5617;
	st.local.u32 	[%rd1+16600], %r310;
	add.s64 	%rd856, %rd813, 16800;
	mov.b32 	%r364, 33;
	st.local.v2.u32 	[%rd1+24608], {%r329, %r364};
	add.s64 	%rd857, %rd813, 23656;
	mov.b32 	%r365, -1130113270;
	st.local.v2.u32 	[%rd1+23656], {%r308, %r365};
	st.local.u32 	[%rd1+16808], %r318;
	st.local.u64 	[%rd1+16904], %rd857;
	st.local.u32 	[%rd1+16856], %r5617;
	st.local.v2.u32 	[%rd1+16800], {%r308, %r315};
	mov.b32 	%r366, 34;
	st.local.u32 	[%rd1+24612], %r366;
	add.s64 	%rd858, %rd813, 23664;
	mov.b32 	%r367, -1124744561;
	st.local.v2.u32 	[%rd1+23664], {%r308, %r367};
	st.local.u32 	[%rd1+16812], %r337;
	st.local.u64 	[%rd1+16912], %rd858;
	st.local.u32 	[%rd1+16860], %r5617;
	st.local.u32 	[%rd1+16800], %r315;
	mov.b32 	%r368, 35;
	st.local.u32 	[%rd1+24612], %r368;
	add.s64 	%rd859, %rd813, 23672;
	st.local.v2.u32 	[%rd1+23672], {%r308, %r367};
	st.local.u32 	[%rd1+16816], %r5617;
	st.local.u64 	[%rd1+16920], %rd859;
	st.local.u32 	[%rd1+16864], %r5617;
	st.local.u32 	[%rd1+16800], %r310;
	mov.b32 	%r369, 36;
	st.local.u32 	[%rd1+24612], %r369;
	add.s64 	%rd860, %rd813, 23680;
	st.local.v2.u32 	[%rd1+23680], {%r308, %r5617};
	st.local.u32 	[%rd1+16820], %r340;
	st.local.u64 	[%rd1+16928], %rd860;
	mov.b32 	%r370, 1031127695;
	st.local.u32 	[%rd1+16868], %r370;
	st.local.u32 	[%rd1+16800], %r313;
	add.s64 	%rd861, %rd813, 23688;
	st.local.v2.u32 	[%rd1+23688], {%r308, %r5617};
	st.local.u32 	[%rd1+16824], %r331;
	st.local.u64 	[%rd1+16936], %rd861;
	st.local.u32 	[%rd1+16872], %r5617;
	st.local.u32 	[%rd1+16800], %r316;
	mov.b32 	%r371, 37;
	st.local.v2.u32 	[%rd1+24608], {%r332, %r371};
	add.s64 	%rd862, %rd813, 17000;
	mov.b32 	%r372, -1084647014;
	st.local.u32 	[%rd1+17008], %r372;
	st.local.u64 	[%rd1+17104], %rd814;
	st.local.u32 	[%rd1+17056], %r5617;
	st.local.v2.u32 	[%rd1+17000], {%r308, %r308};
	mov.b32 	%r373, -1087163597;
	st.local.u32 	[%rd1+17012], %r373;
	st.local.u64 	[%rd1+17112], %rd820;
	st.local.u32 	[%rd1+17060], %r5617;
	mov.b64 	%rd863, -4705360888334594867;
	st.local.u64 	[%rd1+17016], %rd863;
	st.local.u64 	[%rd1+17120], %rd824;
	mov.b64 	%rd864, 0;
	st.local.u64 	[%rd1+17064], %rd864;
	st.local.u64 	[%rd1+17128], %rd831;
	mov.b64 	%rd865, 4489188112606219469;
	st.local.u64 	[%rd1+17024], %rd865;
	st.local.u64 	[%rd1+17136], %rd837;
	st.local.u64 	[%rd1+17072], %rd864;
	st.local.u64 	[%rd1+17144], %rd843;
	st.local.u32 	[%rd1+17000], %r319;
	mov.b32 	%r374, 1060320051;
	st.local.u32 	[%rd1+17032], %r374;
	st.local.u64 	[%rd1+17152], %rd856;
	st.local.u32 	[%rd1+17080], %r5617;
	st.local.u32 	[%rd1+17000], %r321;
	add.s64 	%rd866, %rd813, 17200;
	st.local.u32 	[%rd1+17204], %r315;
	mov.b32 	%r375, 38;
	st.local.v2.u32 	[%rd1+24608], {%r335, %r375};
	add.s64 	%rd867, %rd813, 23696;
	st.local.v2.u32 	[%rd1+23696], {%r308, %r307};
	st.local.u32 	[%rd1+17208], %r318;
	st.local.u64 	[%rd1+17304], %rd867;
	mov.b32 	%r376, 1053253520;
	st.local.u32 	[%rd1+17256], %r376;
	st.local.u32 	[%rd1+17200], %r308;
	mov.b32 	%r377, 39;
	st.local.u32 	[%rd1+24612], %r377;
	add.s64 	%rd868, %rd813, 23704;
	st.local.v2.u32 	[%rd1+23704], {%r308, %r309};
	st.local.u32 	[%rd1+17212], %r331;
	st.local.u64 	[%rd1+17312], %rd868;
	st.local.u32 	[%rd1+17260], %r376;
	st.local.u32 	[%rd1+17200], %r315;
	add.s64 	%rd869, %rd813, 17400;
	st.local.u32 	[%rd1+17404], %r315;
	mov.b32 	%r378, 40;
	st.local.v2.u32 	[%rd1+24608], {%r338, %r378};
	add.s64 	%rd870, %rd813, 23712;
	st.local.v2.u32 	[%rd1+23712], {%r308, %r311};
	st.local.u32 	[%rd1+17408], %r318;
	st.local.u64 	[%rd1+17504], %rd870;
	st.local.u32 	[%rd1+17456], %r312;
	st.local.u32 	[%rd1+17400], %r308;
	mov.b32 	%r379, 41;
	st.local.u32 	[%rd1+24612], %r379;
	add.s64 	%rd871, %rd813, 23720;
	st.local.v2.u32 	[%rd1+23720], {%r308, %r314};
	st.local.u32 	[%rd1+17412], %r331;
	st.local.u64 	[%rd1+17512], %rd871;
	st.local.u32 	[%rd1+17460], %r312;
	st.local.u32 	[%rd1+17400], %r315;
	add.s64 	%rd872, %rd813, 17600;
	st.local.u32 	[%rd1+17604], %r315;
	mov.b32 	%r380, 42;
	st.local.v2.u32 	[%rd1+24608], {%r339, %r380};
	add.s64 	%rd873, %rd813, 23728;
	st.local.v2.u32 	[%rd1+23728], {%r308, %r317};
	st.local.u32 	[%rd1+17608], %r318;
	st.local.u64 	[%rd1+17704], %rd873;
	st.local.u32 	[%rd1+17656], %r5617;
	st.local.u32 	[%rd1+17600], %r308;
	mov.b32 	%r381, 43;
	st.local.u32 	[%rd1+24612], %r381;
	add.s64 	%rd874, %rd813, 23736;
	st.local.v2.u32 	[%rd1+23736], {%r308, %r317};
	st.local.u32 	[%rd1+17612], %r320;
	st.local.u64 	[%rd1+17712], %rd874;
	st.local.u32 	[%rd1+17660], %r5617;
	st.local.u32 	[%rd1+17600], %r315;
	mov.b32 	%r382, 44;
	st.local.u32 	[%rd1+24612], %r382;
	add.s64 	%rd875, %rd813, 23744;
	st.local.v2.u32 	[%rd1+23744], {%r308, %r5617};
	st.local.u32 	[%rd1+17616], %r322;
	st.local.u64 	[%rd1+17720], %rd875;
	st.local.u32 	[%rd1+17664], %r5617;
	st.local.u32 	[%rd1+17600], %r310;
	mov.b32 	%r383, 45;
	st.local.u32 	[%rd1+24612], %r383;
	add.s64 	%rd876, %rd813, 23752;
	st.local.v2.u32 	[%rd1+23752], {%r308, %r324};
	st.local.u32 	[%rd1+17620], %r325;
	st.local.u64 	[%rd1+17728], %rd876;
	st.local.u32 	[%rd1+17668], %r5617;
	st.local.u32 	[%rd1+17600], %r313;
	mov.b32 	%r384, 46;
	st.local.u32 	[%rd1+24612], %r384;
	add.s64 	%rd877, %rd813, 23760;
	st.local.v2.u32 	[%rd1+23760], {%r308, %r324};
	st.local.u32 	[%rd1+17624], %r327;
	st.local.u64 	[%rd1+17736], %rd877;
	st.local.u32 	[%rd1+17672], %r328;
	st.local.u32 	[%rd1+17600], %r316;
	mov.b32 	%r385, 47;
	st.local.u32 	[%rd1+24612], %r385;
	add.s64 	%rd878, %rd813, 23768;
	st.local.v2.u32 	[%rd1+23768], {%r308, %r330};
	st.local.u32 	[%rd1+17628], %r331;
	st.local.u64 	[%rd1+17744], %rd878;
	st.local.u32 	[%rd1+17676], %r328;
	st.local.u32 	[%rd1+17600], %r319;
	add.s64 	%rd879, %rd813, 17800;
	st.local.u32 	[%rd1+17804], %r315;
	mov.b32 	%r386, 48;
	st.local.v2.u32 	[%rd1+24608], {%r341, %r386};
	add.s64 	%rd880, %rd813, 23776;
	mov.b32 	%r387, -1098907648;
	st.local.v2.u32 	[%rd1+23776], {%r308, %r387};
	st.local.u32 	[%rd1+17808], %r318;
	st.local.u64 	[%rd1+17904], %rd880;
	st.local.u32 	[%rd1+17856], %r334;
	st.local.u32 	[%rd1+17800], %r308;
	mov.b32 	%r388, 49;
	st.local.u32 	[%rd1+24612], %r388;
	add.s64 	%rd881, %rd813, 23784;
	st.local.v2.u32 	[%rd1+23784], {%r308, %r336};
	st.local.u32 	[%rd1+17812], %r337;
	st.local.u64 	[%rd1+17912], %rd881;
	st.local.u32 	[%rd1+17860], %r5617;
	st.local.u32 	[%rd1+17800], %r315;
	mov.b32 	%r389, 50;
	st.local.u32 	[%rd1+24612], %r389;
	add.s64 	%rd882, %rd813, 23792;
	st.local.v2.u32 	[%rd1+23792], {%r308, %r336};
	st.local.u32 	[%rd1+17816], %r5617;
	st.local.u64 	[%rd1+17920], %rd882;
	st.local.u32 	[%rd1+17864], %r5617;
	st.local.u32 	[%rd1+17800], %r310;
	mov.b32 	%r390, 51;
	st.local.u32 	[%rd1+24612], %r390;
	add.s64 	%rd883, %rd813, 23800;
	st.local.v2.u32 	[%rd1+23800], {%r308, %r336};
	st.local.u32 	[%rd1+17820], %r340;
	st.local.u64 	[%rd1+17928], %rd883;
	st.local.u32 	[%rd1+17868], %r5617;
	st.local.u32 	[%rd1+17800], %r313;
	mov.b32 	%r391, 52;
	st.local.u32 	[%rd1+24612], %r391;
	add.s64 	%rd884, %rd813, 23808;
	st.local.v2.u32 	[%rd1+23808], {%r308, %r342};
	st.local.u32 	[%rd1+17824], %r331;
	st.local.u64 	[%rd1+17936], %rd884;
	st.local.u32 	[%rd1+17872], %r343;
	st.local.u32 	[%rd1+17800], %r316;
	add.s64 	%rd885, %rd813, 18000;
	st.local.u32 	[%rd1+18004], %r315;
	mov.b32 	%r392, 53;
	st.local.v2.u32 	[%rd1+24608], {%r344, %r392};
	add.s64 	%rd886, %rd813, 23816;
	mov.b32 	%r393, -1110651699;
	st.local.v2.u32 	[%rd1+23816], {%r308, %r393};
	st.local.u32 	[%rd1+18008], %r318;
	st.local.u64 	[%rd1+18104], %rd886;
	st.local.u32 	[%rd1+18056], %r334;
	st.local.u32 	[%rd1+18000], %r308;
	mov.b32 	%r394, 54;
	st.local.u32 	[%rd1+24612], %r394;
	add.s64 	%rd887, %rd813, 23824;
	mov.b32 	%r395, 981668463;
	st.local.v2.u32 	[%rd1+23824], {%r308, %r395};
	st.local.u32 	[%rd1+18012], %r337;
	st.local.u64 	[%rd1+18112], %rd887;
	mov.b32 	%r396, 1008981770;
	st.local.u32 	[%rd1+18060], %r396;
	st.local.u32 	[%rd1+18000], %r315;
	mov.b32 	%r397, 55;
	st.local.u32 	[%rd1+24612], %r397;
	add.s64 	%rd888, %rd813, 23832;
	mov.b32 	%r398, 994352038;
	st.local.v2.u32 	[%rd1+23832], {%r308, %r398};
	st.local.u32 	[%rd1+18016], %r5617;
	st.local.u64 	[%rd1+18120], %rd888;
	st.local.u32 	[%rd1+18064], %r396;
	st.local.u32 	[%rd1+18000], %r310;
	mov.b32 	%r399, 56;
	st.local.u32 	[%rd1+24612], %r399;
	add.s64 	%rd889, %rd813, 23840;
	st.local.v2.u32 	[%rd1+23840], {%r308, %r336};
	st.local.u32 	[%rd1+18020], %r340;
	st.local.u64 	[%rd1+18128], %rd889;
	mov.b32 	%r400, 1036026643;
	st.local.u32 	[%rd1+18068], %r400;
	st.local.u32 	[%rd1+18000], %r313;
	mov.b32 	%r401, 57;
	st.local.u32 	[%rd1+24612], %r401;
	add.s64 	%rd890, %rd813, 23848;
	st.local.v2.u32 	[%rd1+23848], {%r308, %r342};
	st.local.u32 	[%rd1+18024], %r331;
	st.local.u64 	[%rd1+18136], %rd890;
	st.local.u32 	[%rd1+18072], %r343;
	st.local.u32 	[%rd1+18000], %r316;
	add.s64 	%rd891, %rd813, 18200;
	st.local.u32 	[%rd1+18204], %r315;
	mov.b32 	%r402, 58;
	st.local.v2.u32 	[%rd1+24608], {%r346, %r402};
	add.s64 	%rd892, %rd813, 23856;
	st.local.v2.u32 	[%rd1+23856], {%r308, %r393};
	st.local.u32 	[%rd1+18208], %r318;
	st.local.u64 	[%rd1+18304], %rd892;
	st.local.u32 	[%rd1+18256], %r334;
	st.local.u32 	[%rd1+18200], %r308;
	mov.b32 	%r403, 59;
	st.local.u32 	[%rd1+24612], %r403;
	add.s64 	%rd893, %rd813, 23864;
	st.local.v2.u32 	[%rd1+23864], {%r308, %r396};
	st.local.u32 	[%rd1+18212], %r337;
	st.local.u64 	[%rd1+18312], %rd893;
	st.local.u32 	[%rd1+18260], %r5617;
	st.local.u32 	[%rd1+18200], %r315;
	mov.b32 	%r404, 60;
	st.local.u32 	[%rd1+24612], %r404;
	add.s64 	%rd894, %rd813, 23872;
	st.local.v2.u32 	[%rd1+23872], {%r308, %r396};
	st.local.u32 	[%rd1+18216], %r5617;
	st.local.u64 	[%rd1+18320], %rd894;
	st.local.u32 	[%rd1+18264], %r5617;
	st.local.u32 	[%rd1+18200], %r310;
	mov.b32 	%r405, 61;
	st.local.u32 	[%rd1+24612], %r405;
	add.s64 	%rd895, %rd813, 23880;
	mov.b32 	%r406, 1022739087;
	st.local.v2.u32 	[%rd1+23880], {%r308, %r406};
	st.local.u32 	[%rd1+18220], %r340;
	st.local.u64 	[%rd1+18328], %rd895;
	mov.b32 	%r407, 1025758986;
	st.local.u32 	[%rd1+18268], %r407;
	st.local.u32 	[%rd1+18200], %r313;
	mov.b32 	%r408, 62;
	st.local.u32 	[%rd1+24612], %r408;
	add.s64 	%rd896, %rd813, 23888;
	st.local.v2.u32 	[%rd1+23888], {%r308, %r349};
	st.local.u32 	[%rd1+18224], %r331;
	st.local.u64 	[%rd1+18336], %rd896;
	mov.b32 	%r409, 1028174905;
	st.local.u32 	[%rd1+18272], %r409;
	st.local.u32 	[%rd1+18200], %r316;
	st.local.u32 	[%rd1+18404], %r315;
	mov.b32 	%r410, 63;
	st.local.v2.u32 	[%rd1+24608], {%r347, %r410};
	add.s64 	%rd897, %rd813, 23896;
	st.local.v2.u32 	[%rd1+23896], {%r308, %r393};
	st.local.u32 	[%rd1+18408], %r318;
	st.local.u64 	[%rd1+18504], %rd897;
	st.local.u32 	[%rd1+18456], %r334;
	st.local.u32 	[%rd1+18400], %r308;
	mov.b32 	%r411, 64;
	st.local.u32 	[%rd1+24612], %r411;
	add.s64 	%rd898, %rd813, 23904;
	st.local.v2.u32 	[%rd1+23904], {%r308, %r396};
	st.local.u32 	[%rd1+18412], %r337;
	st.local.u64 	[%rd1+18512], %rd898;
	st.local.u32 	[%rd1+18460], %r5617;
	st.local.u32 	[%rd1+18400], %r315;
	mov.b32 	%r412, 65;
	st.local.u32 	[%rd1+24612], %r412;
	add.s64 	%rd899, %rd813, 23912;
	st.local.v2.u32 	[%rd1+23912], {%r308, %r396};
	st.local.u32 	[%rd1+18416], %r5617;
	st.local.u64 	[%rd1+18520], %rd899;
	st.local.u32 	[%rd1+18464], %r5617;
	st.local.u32 	[%rd1+18400], %r310;
	mov.b32 	%r413, 66;
	st.local.u32 	[%rd1+24612], %r413;
	add.s64 	%rd900, %rd813, 23920;
	st.local.v2.u32 	[%rd1+23920], {%r308, %r406};
	st.local.u32 	[%rd1+18420], %r340;
	st.local.u64 	[%rd1+18528], %rd900;
	st.local.u32 	[%rd1+18468], %r407;
	st.local.u32 	[%rd1+18400], %r313;
	mov.b32 	%r414, 67;
	st.local.u32 	[%rd1+24612], %r414;
	add.s64 	%rd901, %rd813, 23928;
	st.local.v2.u32 	[%rd1+23928], {%r308, %r349};
	st.local.u32 	[%rd1+18424], %r331;
	st.local.u64 	[%rd1+18536], %rd901;
	st.local.u32 	[%rd1+18472], %r409;
	st.local.u32 	[%rd1+18400], %r316;
	mov.b32 	%r415, 68;
	st.local.v2.u32 	[%rd1+24608], {%r348, %r415};
	add.s64 	%rd902, %rd813, 23936;
	st.local.v2.u32 	[%rd1+23936], {%r308, %r393};
	st.local.u32 	[%rd1+18608], %r318;
	st.local.u64 	[%rd1+18704], %rd902;
	st.local.u32 	[%rd1+18656], %r5617;
	st.local.v2.u32 	[%rd1+18600], {%r308, %r315};
	st.local.u32 	[%rd1+18612], %r337;
	st.local.u64 	[%rd1+18712], %rd891;
	st.local.u32 	[%rd1+18660], %r5617;
	st.local.u32 	[%rd1+18600], %r315;
	mov.b32 	%r416, 69;
	st.local.u32 	[%rd1+24612], %r416;
	add.s64 	%rd903, %rd813, 23944;
	mov.b32 	%r417, 1043207291;
	st.local.v2.u32 	[%rd1+23944], {%r308, %r417};
	st.local.u32 	[%rd1+18616], %r5617;
	st.local.u64 	[%rd1+18720], %rd903;
	st.local.u32 	[%rd1+18664], %r5617;
	st.local.u32 	[%rd1+18600], %r310;
	add.s64 	%rd904, %rd813, 18800;
	mov.b32 	%r418, 70;
	st.local.v2.u32 	[%rd1+24608], {%r350, %r418};
	add.s64 	%rd905, %rd813, 23952;
	st.local.v2.u32 	[%rd1+23952], {%r308, %r365};
	st.local.u32 	[%rd1+18808], %r318;
	st.local.u64 	[%rd1+18904], %rd905;
	st.local.u32 	[%rd1+18856], %r5617;
	st.local.v2.u32 	[%rd1+18800], {%r308, %r315};
	mov.b32 	%r419, 71;
	st.local.u32 	[%rd1+24612], %r419;
	add.s64 	%rd906, %rd813, 23960;
	st.local.v2.u32 	[%rd1+23960], {%r308, %r367};
	st.local.u32 	[%rd1+18812], %r337;
	st.local.u64 	[%rd1+18912], %rd906;
	st.local.u32 	[%rd1+18860], %r5617;
	st.local.u32 	[%rd1+18800], %r315;
	mov.b32 	%r420, 72;
	st.local.u32 	[%rd1+24612], %r420;
	add.s64 	%rd907, %rd813, 23968;
	st.local.v2.u32 	[%rd1+23968], {%r308, %r367};
	st.local.u32 	[%rd1+18816], %r5617;
	st.local.u64 	[%rd1+18920], %rd907;
	st.local.u32 	[%rd1+18864], %r5617;
	st.local.u32 	[%rd1+18800], %r310;
	mov.b32 	%r421, 73;
	st.local.u32 	[%rd1+24612], %r421;
	add.s64 	%rd908, %rd813, 23976;
	st.local.v2.u32 	[%rd1+23976], {%r308, %r406};
	st.local.u32 	[%rd1+18820], %r340;
	st.local.u64 	[%rd1+18928], %rd908;
	mov.b32 	%r422, 1039516303;
	st.local.u32 	[%rd1+18868], %r422;
	st.local.u32 	[%rd1+18800], %r313;
	add.s64 	%rd909, %rd813, 23984;
	st.local.v2.u32 	[%rd1+23984], {%r308, %r349};
	st.local.u32 	[%rd1+18824], %r331;
	st.local.u64 	[%rd1+18936], %rd909;
	st.local.u32 	[%rd1+18872], %r409;
	st.local.u32 	[%rd1+18800], %r316;
	mov.b32 	%r423, 74;
	st.local.v2.u32 	[%rd1+24608], {%r351, %r423};
	add.s64 	%rd910, %rd813, 19000;
	st.local.u32 	[%rd1+19008], %r372;
	st.local.u64 	[%rd1+19104], %rd866;
	st.local.u32 	[%rd1+19056], %r5617;
	st.local.v2.u32 	[%rd1+19000], {%r308, %r308};
	st.local.u32 	[%rd1+19012], %r373;
	st.local.u64 	[%rd1+19112], %rd869;
	st.local.u32 	[%rd1+19060], %r5617;
	st.local.u32 	[%rd1+19016], %r337;
	st.local.u64 	[%rd1+19120], %rd872;
	st.local.u32 	[%rd1+19064], %r5617;
	mov.b32 	%r424, -1095552205;
	st.local.u32 	[%rd1+19020], %r424;
	st.local.u64 	[%rd1+19128], %rd879;
	st.local.u32 	[%rd1+19068], %r5617;
	st.local.u32 	[%rd1+19024], %r393;
	st.local.u64 	[%rd1+19136], %rd885;
	st.local.u32 	[%rd1+19072], %r5617;
	mov.b32 	%r425, 1045220557;
	st.local.u32 	[%rd1+19028], %r425;
	st.local.u64 	[%rd1+19144], %rd891;
	st.local.u32 	[%rd1+19076], %r5617;
	st.local.u32 	[%rd1+19000], %r319;
	st.local.u32 	[%rd1+19032], %r374;
	st.local.u64 	[%rd1+19152], %rd904;
	st.local.u32 	[%rd1+19080], %r5617;
	st.local.u32 	[%rd1+19000], %r321;
	add.s64 	%rd911, %rd813, 19200;
	st.local.u32 	[%rd1+19204], %r315;
	mov.b32 	%r426, 75;
	st.local.v2.u32 	[%rd1+24608], {%r352, %r426};
	add.s64 	%rd912, %rd813, 23992;
	mov.b32 	%r427, 1045378277;
	st.local.v2.u32 	[%rd1+23992], {%r308, %r427};
	st.local.u32 	[%rd1+19208], %r318;
	st.local.u64 	[%rd1+19304], %rd912;
	st.local.u32 	[%rd1+19256], %r5617;
	st.local.u32 	[%rd1+19200], %r308;
	mov.b32 	%r428, 76;
	st.local.u32 	[%rd1+24612], %r428;
	add.s64 	%rd913, %rd813, 24000;
	mov.b32 	%r429, 1060591425;
	st.local.v2.u32 	[%rd1+24000], {%r308, %r429};
	st.local.u32 	[%rd1+19212], %r5617;
	st.local.u64 	[%rd1+19312], %rd913;
	mov.b32 	%r430, 1057196551;
	st.local.u32 	[%rd1+19260], %r430;
	st.local.u32 	[%rd1+19200], %r315;
	mov.b32 	%r431, 77;
	st.local.u32 	[%rd1+24612], %r431;
	add.s64 	%rd914, %rd813, 24008;
	mov.b32 	%r432, 1067282596;
	st.local.v2.u32 	[%rd1+24008], {%r308, %r432};
	st.local.u32 	[%rd1+19216], %r331;
	st.local.u64 	[%rd1+19320], %rd914;
	st.local.u32 	[%rd1+19264], %r430;
	st.local.u32 	[%rd1+19200], %r310;
	add.s64 	%rd915, %rd813, 19400;
	st.local.u32 	[%rd1+19404], %r315;
	mov.b32 	%r433, 78;
	st.local.v2.u32 	[%rd1+24608], {%r353, %r433};
	add.s64 	%rd916, %rd813, 24016;
	st.local.v2.u32 	[%rd1+24016], {%r308, %r425};
	st.local.u32 	[%rd1+19408], %r318;
	st.local.u64 	[%rd1+19504], %rd916;
	st.local.u32 	[%rd1+19456], %r5617;
	st.local.u32 	[%rd1+19400], %r308;
	mov.b32 	%r434, 79;
	st.local.u32 	[%rd1+24612], %r434;
	add.s64 	%rd917, %rd813, 24024;
	mov.b32 	%r435, 1055180192;
	st.local.v2.u32 	[%rd1+24024], {%r308, %r435};
	st.local.u32 	[%rd1+19412], %r5617;
	st.local.u64 	[%rd1+19512], %rd917;
	mov.b32 	%r436, 1054722492;
	st.local.u32 	[%rd1+19460], %r436;
	st.local.u32 	[%rd1+19400], %r315;
	mov.b32 	%r437, 80;
	st.local.u32 	[%rd1+24612], %r437;
	add.s64 	%rd918, %rd813, 24032;
	mov.b32 	%r438, 1063339950;
	st.local.v2.u32 	[%rd1+24032], {%r308, %r438};
	st.local.u32 	[%rd1+19416], %r331;
	st.local.u64 	[%rd1+19520], %rd918;
	st.local.u32 	[%rd1+19464], %r436;
	st.local.u32 	[%rd1+19400], %r310;
	add.s64 	%rd919, %rd813, 19600;
	st.local.u32 	[%rd1+19604], %r315;
	mov.b32 	%r439, 81;
	st.local.v2.u32 	[%rd1+24608], {%r354, %r439};
	add.s64 	%rd920, %rd813, 24040;
	st.local.v2.u32 	[%rd1+24040], {%r308, %r425};
	st.local.u32 	[%rd1+19608], %r318;
	st.local.u64 	[%rd1+19704], %rd920;
	st.local.u32 	[%rd1+19656], %r5617;
	st.local.u32 	[%rd1+19600], %r308;
	mov.b32 	%r440, 82;
	st.local.u32 	[%rd1+24612], %r440;
	add.s64 	%rd921, %rd813, 24048;
	mov.b32 	%r441, 1050532054;
	st.local.v2.u32 	[%rd1+24048], {%r308, %r441};
	st.local.u32 	[%rd1+19612], %r5617;
	st.local.u64 	[%rd1+19712], %rd921;
	mov.b32 	%r442, 1053330834;
	st.local.u32 	[%rd1+19660], %r442;
	st.local.u32 	[%rd1+19600], %r315;
	mov.b32 	%r443, 83;
	st.local.u32 	[%rd1+24612], %r443;
	add.s64 	%rd922, %rd813, 24056;
	mov.b32 	%r444, 1060320052;
	st.local.v2.u32 	[%rd1+24056], {%r308, %r444};
	st.local.u32 	[%rd1+19616], %r331;
	st.local.u64 	[%rd1+19720], %rd922;
	st.local.u32 	[%rd1+19664], %r442;
	st.local.u32 	[%rd1+19600], %r310;
	add.s64 	%rd923, %rd813, 19800;
	st.local.u32 	[%rd1+19804], %r315;
	mov.b32 	%r445, 84;
	st.local.v2.u32 	[%rd1+24608], {%r355, %r445};
	add.s64 	%rd924, %rd813, 24064;
	st.local.v2.u32 	[%rd1+24064], {%r308, %r387};
	st.local.u32 	[%rd1+19808], %r318;
	st.local.u64 	[%rd1+19904], %rd924;
	st.local.u32 	[%rd1+19856], %r334;
	st.local.u32 	[%rd1+19800], %r308;
	mov.b32 	%r446, 85;
	st.local.u32 	[%rd1+24612], %r446;
	add.s64 	%rd925, %rd813, 24072;
	mov.b32 	%r447, 1051931443;
	st.local.v2.u32 	[%rd1+24072], {%r308, %r447};
	st.local.u32 	[%rd1+19812], %r337;
	st.local.u64 	[%rd1+19912], %rd925;
	st.local.u32 	[%rd1+19860], %r5617;
	st.local.u32 	[%rd1+19800], %r315;
	mov.b32 	%r448, 86;
	st.local.u32 	[%rd1+24612], %r448;
	add.s64 	%rd926, %rd813, 24080;
	st.local.v2.u32 	[%rd1+24080], {%r308, %r447};
	st.local.u32 	[%rd1+19816], %r5617;
	st.local.u64 	[%rd1+19920], %rd926;
	st.local.u32 	[%rd1+19864], %r5617;
	st.local.u32 	[%rd1+19800], %r310;
	mov.b32 	%r449, 87;
	st.local.u32 	[%rd1+24612], %r449;
	add.s64 	%rd927, %rd813, 24088;
	st.local.v2.u32 	[%rd1+24088], {%r308, %r447};
	st.local.u32 	[%rd1+19820], %r340;
	st.local.u64 	[%rd1+19928], %rd927;
	st.local.u32 	[%rd1+19868], %r5617;
	st.local.u32 	[%rd1+19800], %r313;
	mov.b32 	%r450, 88;
	st.local.u32 	[%rd1+24612], %r450;
	add.s64 	%rd928, %rd813, 24096;
	mov.b32 	%r451, 1054280254;
	st.local.v2.u32 	[%rd1+24096], {%r308, %r451};
	st.local.u32 	[%rd1+19824], %r331;
	st.local.u64 	[%rd1+19936], %rd928;
	mov.b32 	%r452, 1028174909;
	st.local.u32 	[%rd1+19872], %r452;
	st.local.u32 	[%rd1+19800], %r316;
	add.s64 	%rd929, %rd813, 20000;
	st.local.u32 	[%rd1+20004], %r315;
	mov.b32 	%r453, 89;
	st.local.v2.u32 	[%rd1+24608], {%r356, %r453};
	add.s64 	%rd930, %rd813, 24104;
	st.local.v2.u32 	[%rd1+24104], {%r308, %r393};
	st.local.u32 	[%rd1+20008], %r318;
	st.local.u64 	[%rd1+20104], %rd930;
	st.local.u32 	[%rd1+20056], %r334;
	st.local.u32 	[%rd1+20000], %r308;
	mov.b32 	%r454, 90;
	st.local.u32 	[%rd1+24612], %r454;
	add.s64 	%rd931, %rd813, 24112;
	mov.b32 	%r455, 1004888129;
	st.local.v2.u32 	[%rd1+24112], {%r308, %r455};
	st.local.u32 	[%rd1+20012], %r337;
	st.local.u64 	[%rd1+20112], %rd931;
	st.local.u32 	[%rd1+20060], %r363;
	st.local.u32 	[%rd1+20000], %r315;
	mov.b32 	%r456, 91;
	st.local.u32 	[%rd1+24612], %r456;
	add.s64 	%rd932, %rd813, 24120;
	mov.b32 	%r457, 1017907249;
	st.local.v2.u32 	[%rd1+24120], {%r308, %r457};
	st.local.u32 	[%rd1+20016], %r5617;
	st.local.u64 	[%rd1+20120], %rd932;
	st.local.u32 	[%rd1+20064], %r363;
	st.local.u32 	[%rd1+20000], %r310;
	mov.b32 	%r458, 92;
	st.local.u32 	[%rd1+24612], %r458;
	add.s64 	%rd933, %rd813, 24128;
	st.local.v2.u32 	[%rd1+24128], {%r308, %r447};
	st.local.u32 	[%rd1+20020], %r340;
	st.local.u64 	[%rd1+20128], %rd933;
	mov.b32 	%r459, 1059615408;
	st.local.u32 	[%rd1+20068], %r459;
	st.local.u32 	[%rd1+20000], %r313;
	mov.b32 	%r460, 93;
	st.local.u32 	[%rd1+24612], %r460;
	add.s64 	%rd934, %rd813, 24136;
	st.local.v2.u32 	[%rd1+24136], {%r308, %r451};
	st.local.u32 	[%rd1+20024], %r331;
	st.local.u64 	[%rd1+20136], %rd934;
	st.local.u32 	[%rd1+20072], %r452;
	st.local.u32 	[%rd1+20000], %r316;
	add.s64 	%rd935, %rd813, 20200;
	st.local.u32 	[%rd1+20204], %r315;
	mov.b32 	%r461, 94;
	st.local.v2.u32 	[%rd1+24608], {%r357, %r461};
	add.s64 	%rd936, %rd813, 24144;
	st.local.v2.u32 	[%rd1+24144], {%r308, %r393};
	st.local.u32 	[%rd1+20208], %r318;
	st.local.u64 	[%rd1+20304], %rd936;
	st.local.u32 	[%rd1+20256], %r334;
	st.local.u32 	[%rd1+20200], %r308;
	mov.b32 	%r462, 95;
	st.local.u32 	[%rd1+24612], %r462;
	add.s64 	%rd937, %rd813, 24152;
	st.local.v2.u32 	[%rd1+24152], {%r308, %r396};
	st.local.u32 	[%rd1+20212], %r337;
	st.local.u64 	[%rd1+20312], %rd937;
	st.local.u32 	[%rd1+20260], %r5617;
	st.local.u32 	[%rd1+20200], %r315;
	mov.b32 	%r463, 96;
	st.local.u32 	[%rd1+24612], %r463;
	add.s64 	%rd938, %rd813, 24160;
	st.local.v2.u32 	[%rd1+24160], {%r308, %r396};
	st.local.u32 	[%rd1+20216], %r5617;
	st.local.u64 	[%rd1+20320], %rd938;
	st.local.u32 	[%rd1+20264], %r5617;
	st.local.u32 	[%rd1+20200], %r310;
	mov.b32 	%r464, 97;
	st.local.u32 	[%rd1+24612], %r464;
	add.s64 	%rd939, %rd813, 24168;
	st.local.v2.u32 	[%rd1+24168], {%r308, %r406};
	st.local.u32 	[%rd1+20220], %r340;
	st.local.u64 	[%rd1+20328], %rd939;
	st.local.u32 	[%rd1+20268], %r407;
	st.local.u32 	[%rd1+20200], %r313;
	mov.b32 	%r465, 98;
	st.local.u32 	[%rd1+24612], %r465;
	add.s64 	%rd940, %rd813, 24176;
	st.local.v2.u32 	[%rd1+24176], {%r308, %r349};
	st.local.u32 	[%rd1+20224], %r331;
	st.local.u64 	[%rd1+20336], %rd940;
	st.local.u32 	[%rd1+20272], %r409;
	st.local.u32 	[%rd1+20200], %r316;
	add.s64 	%rd941, %rd813, 20400;
	st.local.u32 	[%rd1+20404], %r315;
	mov.b32 	%r466, 99;
	st.local.v2.u32 	[%rd1+24608], {%r358, %r466};
	add.s64 	%rd942, %rd813, 24184;
	st.local.v2.u32 	[%rd1+24184], {%r308, %r393};
	st.local.u32 	[%rd1+20408], %r318;
	st.local.u64 	[%rd1+20504], %rd942;
	st.local.u32 	[%rd1+20456], %r334;
	st.local.u32 	[%rd1+20400], %r308;
	mov.b32 	%r467, 100;
	st.local.u32 	[%rd1+24612], %r467;
	add.s64 	%rd943, %rd813, 24192;
	st.local.v2.u32 	[%rd1+24192], {%r308, %r396};
	st.local.u32 	[%rd1+20412], %r337;
	st.local.u64 	[%rd1+20512], %rd943;
	st.local.u32 	[%rd1+20460], %r5617;
	st.local.u32 	[%rd1+20400], %r315;
	mov.b32 	%r468, 101;
	st.local.u32 	[%rd1+24612], %r468;
	add.s64 	%rd944, %rd813, 24200;
	st.local.v2.u32 	[%rd1+24200], {%r308, %r396};
	st.local.u32 	[%rd1+20416], %r5617;
	st.local.u64 	[%rd1+20520], %rd944;
	st.local.u32 	[%rd1+20464], %r5617;
	st.local.u32 	[%rd1+20400], %r310;
	mov.b32 	%r469, 102;
	st.local.u32 	[%rd1+24612], %r469;
	add.s64 	%rd945, %rd813, 24208;
	st.local.v2.u32 	[%rd1+24208], {%r308, %r406};
	st.local.u32 	[%rd1+20420], %r340;
	st.local.u64 	[%rd1+20528], %rd945;
	st.local.u32 	[%rd1+20468], %r407;
	st.local.u32 	[%rd1+20400], %r313;
	mov.b32 	%r470, 103;
	st.local.u32 	[%rd1+24612], %r470;
	add.s64 	%rd946, %rd813, 24216;
	st.local.v2.u32 	[%rd1+24216], {%r308, %r349};
	st.local.u32 	[%rd1+20424], %r331;
	st.local.u64 	[%rd1+20536], %rd946;
	st.local.u32 	[%rd1+20472], %r409;
	st.local.u32 	[%rd1+20400], %r316;
	add.s64 	%rd947, %rd813, 20600;
	mov.b32 	%r471, 104;
	st.local.v2.u32 	[%rd1+24608], {%r359, %r471};
	add.s64 	%rd948, %rd813, 24224;
	st.local.v2.u32 	[%rd1+24224], {%r308, %r393};
	st.local.u32 	[%rd1+20608], %r318;
	st.local.u64 	[%rd1+20704], %rd948;
	st.local.u32 	[%rd1+20656], %r5617;
	st.local.v2.u32 	[%rd1+20600], {%r308, %r315};
	st.local.u32 	[%rd1+20612], %r337;
	st.local.u64 	[%rd1+20712], %rd935;
	st.local.u32 	[%rd1+20660], %r5617;
	st.local.u32 	[%rd1+20600], %r315;
	mov.b32 	%r472, 105;
	st.local.u32 	[%rd1+24612], %r472;
	add.s64 	%rd949, %rd813, 24232;
	st.local.v2.u32 	[%rd1+24232], {%r308, %r417};
	st.local.u32 	[%rd1+20616], %r5617;
	st.local.u64 	[%rd1+20720], %rd949;
	st.local.u32 	[%rd1+20664], %r5617;
	st.local.u32 	[%rd1+20600], %r310;
	add.s64 	%rd950, %rd813, 20800;
	mov.b32 	%r473, 106;
	st.local.v2.u32 	[%rd1+24608], {%r360, %r473};
	add.s64 	%rd951, %rd813, 24240;
	st.local.v2.u32 	[%rd1+24240], {%r308, %r365};
	st.local.u32 	[%rd1+20808], %r318;
	st.local.u64 	[%rd1+20904], %rd951;
	st.local.u32 	[%rd1+20856], %r5617;
	st.local.v2.u32 	[%rd1+20800], {%r308, %r315};
	mov.b32 	%r474, 107;
	st.local.u32 	[%rd1+24612], %r474;
	add.s64 	%rd952, %rd813, 24248;
	st.local.v2.u32 	[%rd1+24248], {%r308, %r367};
	st.local.u32 	[%rd1+20812], %r337;
	st.local.u64 	[%rd1+20912], %rd952;
	st.local.u32 	[%rd1+20860], %r5617;
	st.local.u32 	[%rd1+20800], %r315;
	mov.b32 	%r475, 108;
	st.local.u32 	[%rd1+24612], %r475;
	add.s64 	%rd953, %rd813, 24256;
	st.local.v2.u32 	[%rd1+24256], {%r308, %r367};
	st.local.u32 	[%rd1+20816], %r5617;
	st.local.u64 	[%rd1+20920], %rd953;
	st.local.u32 	[%rd1+20864], %r5617;
	st.local.u32 	[%rd1+20800], %r310;
	mov.b32 	%r476, 109;
	st.local.u32 	[%rd1+24612], %r476;
	add.s64 	%rd954, %rd813, 24264;
	st.local.v2.u32 	[%rd1+24264], {%r308, %r406};
	st.local.u32 	[%rd1+20820], %r340;
	st.local.u64 	[%rd1+20928], %rd954;
	st.local.u32 	[%rd1+20868], %r422;
	st.local.u32 	[%rd1+20800], %r313;
	add.s64 	%rd955, %rd813, 24272;
	st.local.v2.u32 	[%rd1+24272], {%r308, %r349};
	st.local.u32 	[%rd1+20824], %r331;
	st.local.u64 	[%rd1+20936], %rd955;
	st.local.u32 	[%rd1+20872], %r409;
	st.local.u32 	[%rd1+20800], %r316;
	mov.b32 	%r477, 110;
	st.local.v2.u32 	[%rd1+24608], {%r361, %r477};
	add.s64 	%rd956, %rd813, 21000;
	st.local.u32 	[%rd1+21008], %r372;
	st.local.u64 	[%rd1+21104], %rd911;
	st.local.u32 	[%rd1+21056], %r5617;
	st.local.v2.u32 	[%rd1+21000], {%r308, %r308};
	st.local.u32 	[%rd1+21012], %r373;
	st.local.u64 	[%rd1+21112], %rd915;
	st.local.u32 	[%rd1+21060], %r5617;
	st.local.u32 	[%rd1+21016], %r337;
	st.local.u64 	[%rd1+21120], %rd919;
	st.local.u32 	[%rd1+21064], %r5617;
	st.local.u32 	[%rd1+21020], %r424;
	st.local.u64 	[%rd1+21128], %rd923;
	st.local.u32 	[%rd1+21068], %r5617;
	st.local.u32 	[%rd1+21024], %r393;
	st.local.u64 	[%rd1+21136], %rd929;
	st.local.u32 	[%rd1+21072], %r5617;
	st.local.u32 	[%rd1+21028], %r425;
	st.local.u64 	[%rd1+21144], %rd935;
	st.local.u32 	[%rd1+21076], %r5617;
	st.local.u32 	[%rd1+21000], %r319;
	st.local.u32 	[%rd1+21032], %r340;
	st.local.u64 	[%rd1+21152], %rd941;
	st.local.u64 	[%rd1+21080], %rd864;
	st.local.u32 	[%rd1+21000], %r321;
	mov.b32 	%r478, 1055286886;
	st.local.u32 	[%rd1+21036], %r478;
	st.local.u64 	[%rd1+21160], %rd947;
	mov.b64 	%rd957, 4545393031767706829;
	st.local.u64 	[%rd1+21040], %rd957;
	st.local.u64 	[%rd1+21168], %rd947;
	st.local.u64 	[%rd1+21088], %rd864;
	st.local.u64 	[%rd1+21176], %rd941;
	st.local.u32 	[%rd1+21000], %r329;
	st.local.u32 	[%rd1+21048], %r374;
	st.local.u64 	[%rd1+21184], %rd950;
	st.local.u32 	[%rd1+21096], %r5617;
	st.local.u32 	[%rd1+21000], %r332;
	add.s64 	%rd958, %rd813, 21200;
	st.local.u32 	[%rd1+21204], %r315;
	mov.b32 	%r479, 111;
	st.local.v2.u32 	[%rd1+24608], {%r362, %r479};
	add.s64 	%rd959, %rd813, 24280;
	mov.b32 	%r480, 1051861860;
	st.local.v2.u32 	[%rd1+24280], {%r308, %r480};
	st.local.u32 	[%rd1+21208], %r318;
	st.local.u64 	[%rd1+21304], %rd959;
	st.local.u32 	[%rd1+21256], %r5617;
	st.local.u32 	[%rd1+21200], %r308;
	mov.b32 	%r481, 112;
	st.local.u32 	[%rd1+24612], %r481;
	add.s64 	%rd960, %rd813, 24288;
	mov.b32 	%r482, 1064077529;
	st.local.v2.u32 	[%rd1+24288], {%r308, %r482};
	st.local.u32 	[%rd1+21212], %r5617;
	st.local.u64 	[%rd1+21312], %rd960;
	mov.b32 	%r483, 1058240295;
	st.local.u32 	[%rd1+21260], %r483;
	st.local.u32 	[%rd1+21200], %r315;
	mov.b32 	%r484, 113;
	st.local.u32 	[%rd1+24612], %r484;
	add.s64 	%rd961, %rd813, 24296;
	mov.b32 	%r485, 1069547520;
	st.local.v2.u32 	[%rd1+24296], {%r308, %r485};
	st.local.u32 	[%rd1+21216], %r331;
	st.local.u64 	[%rd1+21320], %rd961;
	st.local.u32 	[%rd1+21264], %r483;
	st.local.u32 	[%rd1+21200], %r310;
	add.s64 	%rd962, %rd813, 21400;
	st.local.u32 	[%rd1+21404], %r315;
	mov.b32 	%r486, 114;
	st.local.v2.u32 	[%rd1+24608], {%r364, %r486};
	add.s64 	%rd963, %rd813, 24304;
	st.local.v2.u32 	[%rd1+24304], {%r308, %r425};
	st.local.u32 	[%rd1+21408], %r318;
	st.local.u64 	[%rd1+21504], %rd963;
	st.local.u32 	[%rd1+21456], %r5617;
	st.local.u32 	[%rd1+21400], %r308;
	mov.b32 	%r487, 115;
	st.local.u32 	[%rd1+24612], %r487;
	add.s64 	%rd964, %rd813, 24312;
	mov.b32 	%r488, 1057621780;
	st.local.v2.u32 	[%rd1+24312], {%r308, %r488};
	st.local.u32 	[%rd1+21412], %r5617;
	st.local.u64 	[%rd1+21512], %rd964;
	mov.b32 	%r489, 1055650264;
	st.local.u32 	[%rd1+21460], %r489;
	st.local.u32 	[%rd1+21400], %r315;
	mov.b32 	%r490, 116;
	st.local.u32 	[%rd1+24612], %r490;
	add.s64 	%rd965, %rd813, 24320;
	st.local.v2.u32 	[%rd1+24320], {%r308, %r331};
	st.local.u32 	[%rd1+21416], %r331;
	st.local.u64 	[%rd1+21520], %rd965;
	st.local.u32 	[%rd1+21464], %r489;
	st.local.u32 	[%rd1+21400], %r310;
	add.s64 	%rd966, %rd813, 21600;
	st.local.u32 	[%rd1+21604], %r315;
	mov.b32 	%r491, 117;
	st.local.v2.u32 	[%rd1+24608], {%r366, %r491};
	add.s64 	%rd967, %rd813, 24328;
	st.local.v2.u32 	[%rd1+24328], {%r308, %r425};
	st.local.u32 	[%rd1+21608], %r318;
	st.local.u64 	[%rd1+21704], %rd967;
	st.local.u32 	[%rd1+21656], %r5617;
	st.local.u32 	[%rd1+21600], %r308;
	mov.b32 	%r492, 118;
	st.local.u32 	[%rd1+24612], %r492;
	add.s64 	%rd968, %rd813, 24336;
	st.local.v2.u32 	[%rd1+24336], {%r308, %r488};
	st.local.u32 	[%rd1+21612], %r5617;
	st.local.u64 	[%rd1+21712], %rd968;
	st.local.u32 	[%rd1+21660], %r489;
	st.local.u32 	[%rd1+21600], %r315;
	mov.b32 	%r493, 119;
	st.local.u32 	[%rd1+24612], %r493;
	add.s64 	%rd969, %rd813, 24344;
	st.local.v2.u32 	[%rd1+24344], {%r308, %r331};
	st.local.u32 	[%rd1+21616], %r331;
	st.local.u64 	[%rd1+21720], %rd969;
	st.local.u32 	[%rd1+21664], %r489;
	st.local.u32 	[%rd1+21600], %r310;
	add.s64 	%rd970, %rd813, 21800;
	st.local.u32 	[%rd1+21804], %r315;
	mov.b32 	%r494, 120;
	st.local.v2.u32 	[%rd1+24608], {%r368, %r494};
	add.s64 	%rd971, %rd813, 24352;
	mov.b32 	%r495, -1102263091;
	st.local.v2.u32 	[%rd1+24352], {%r308, %r495};
	st.local.u32 	[%rd1+21808], %r318;
	st.local.u64 	[%rd1+21904], %rd971;
	st.local.u32 	[%rd1+21856], %r334;
	st.local.u32 	[%rd1+21800], %r308;
	mov.b32 	%r496, 121;
	st.local.u32 	[%rd1+24612], %r496;
	add.s64 	%rd972, %rd813, 24360;
	st.local.v2.u32 	[%rd1+24360], {%r308, %r334};
	st.local.u32 	[%rd1+21812], %r337;
	st.local.u64 	[%rd1+21912], %rd972;
	st.local.u32 	[%rd1+21860], %r5617;
	st.local.u32 	[%rd1+21800], %r315;
	mov.b32 	%r497, 122;
	st.local.u32 	[%rd1+24612], %r497;
	add.s64 	%rd973, %rd813, 24368;
	st.local.v2.u32 	[%rd1+24368], {%r308, %r334};
	st.local.u32 	[%rd1+21816], %r5617;
	st.local.u64 	[%rd1+21920], %rd973;
	st.local.u32 	[%rd1+21864], %r5617;
	st.local.u32 	[%rd1+21800], %r310;
	mov.b32 	%r498, 123;
	st.local.u32 	[%rd1+24612], %r498;
	add.s64 	%rd974, %rd813, 24376;
	st.local.v2.u32 	[%rd1+24376], {%r308, %r334};
	st.local.u32 	[%rd1+21820], %r340;
	st.local.u64 	[%rd1+21928], %rd974;
	st.local.u32 	[%rd1+21868], %r5617;
	st.local.u32 	[%rd1+21800], %r313;
	mov.b32 	%r499, 124;
	st.local.u32 	[%rd1+24612], %r499;
	add.s64 	%rd975, %rd813, 24384;
	mov.b32 	%r500, 1058642330;
	st.local.v2.u32 	[%rd1+24384], {%r308, %r500};
	st.local.u32 	[%rd1+21824], %r331;
	st.local.u64 	[%rd1+21936], %rd975;
	mov.b32 	%r501, 1032805419;
	st.local.u32 	[%rd1+21872], %r501;
	st.local.u32 	[%rd1+21800], %r316;
	add.s64 	%rd976, %rd813, 22000;
	st.local.u32 	[%rd1+22004], %r315;
	mov.b32 	%r502, 125;
	st.local.v2.u32 	[%rd1+24608], {%r369, %r502};
	add.s64 	%rd977, %rd813, 24392;
	mov.b32 	%r503, -1119040307;
	st.local.v2.u32 	[%rd1+24392], {%r308, %r503};
	st.local.u32 	[%rd1+22008], %r318;
	st.local.u64 	[%rd1+22104], %rd977;
	st.local.u32 	[%rd1+22056], %r334;
	st.local.u32 	[%rd1+22000], %r308;
	mov.b32 	%r504, 126;
	st.local.u32 	[%rd1+24612], %r504;
	add.s64 	%rd978, %rd813, 24400;
	st.local.v2.u32 	[%rd1+24400], {%r308, %r396};
	st.local.u32 	[%rd1+22012], %r337;
	st.local.u64 	[%rd1+22112], %rd978;
	mov.b32 	%r505, 1036831948;
	st.local.u32 	[%rd1+22060], %r505;
	st.local.u32 	[%rd1+22000], %r315;
	mov.b32 	%r506, 127;
	st.local.u32 	[%rd1+24612], %r506;
	add.s64 	%rd979, %rd813, 24408;
	st.local.v2.u32 	[%rd1+24408], {%r308, %r406};
	st.local.u32 	[%rd1+22016], %r5617;
	st.local.u64 	[%rd1+22120], %rd979;
	st.local.u32 	[%rd1+22064], %r505;
	st.local.u32 	[%rd1+22000], %r310;
	mov.b32 	%r507, 128;
	st.local.u32 	[%rd1+24612], %r507;
	add.s64 	%rd980, %rd813, 24416;
	st.local.v2.u32 	[%rd1+24416], {%r308, %r334};
	st.local.u32 	[%rd1+22020], %r340;
	st.local.u64 	[%rd1+22128], %rd980;
	mov.b32 	%r508, 1064346583;
	st.local.u32 	[%rd1+22068], %r508;
	st.local.u32 	[%rd1+22000], %r313;
	mov.b32 	%r509, 129;
	st.local.u32 	[%rd1+24612], %r509;
	add.s64 	%rd981, %rd813, 24424;
	st.local.v2.u32 	[%rd1+24424], {%r308, %r500};
	st.local.u32 	[%rd1+22024], %r331;
	st.local.u64 	[%rd1+22136], %rd981;
	st.local.u32 	[%rd1+22072], %r501;
	st.local.u32 	[%rd1+22000], %r316;
	add.s64 	%rd982, %rd813, 22200;
	st.local.u32 	[%rd1+22204], %r315;
	mov.b32 	%r510, 130;
	st.local.v2.u32 	[%rd1+24608], {%r371, %r510};
	add.s64 	%rd983, %rd813, 24432;
	st.local.v2.u32 	[%rd1+24432], {%r308, %r503};
	st.local.u32 	[%rd1+22208], %r318;
	st.local.u64 	[%rd1+22304], %rd983;
	st.local.u32 	[%rd1+22256], %r334;
	st.local.u32 	[%rd1+22200], %r308;
	mov.b32 	%r511, 131;
	st.local.u32 	[%rd1+24612], %r511;
	add.s64 	%rd984, %rd813, 24440;
	st.local.v2.u32 	[%rd1+24440], {%r308, %r396};
	st.local.u32 	[%rd1+22212], %r337;
	st.local.u64 	[%rd1+22312], %rd984;
	st.local.u32 	[%rd1+22260], %r5617;
	st.local.u32 	[%rd1+22200], %r315;
	mov.b32 	%r512, 132;
	st.local.u32 	[%rd1+24612], %r512;
	add.s64 	%rd985, %rd813, 24448;
	st.local.v2.u32 	[%rd1+24448], {%r308, %r396};
	st.local.u32 	[%rd1+22216], %r5617;
	st.local.u64 	[%rd1+22320], %rd985;
	st.local.u32 	[%rd1+22264], %r5617;
	st.local.u32 	[%rd1+22200], %r310;
	mov.b32 	%r513, 133;
	st.local.u32 	[%rd1+24612], %r513;
	add.s64 	%rd986, %rd813, 24456;
	st.local.v2.u32 	[%rd1+24456], {%r308, %r406};
	st.local.u32 	[%rd1+22220], %r340;
	st.local.u64 	[%rd1+22328], %rd986;
	st.local.u32 	[%rd1+22268], %r407;
	st.local.u32 	[%rd1+22200], %r313;
	mov.b32 	%r514, 134;
	st.local.u32 	[%rd1+24612], %r514;
	add.s64 	%rd987, %rd813, 24464;
	st.local.v2.u32 	[%rd1+24464], {%r308, %r349};
	st.local.u32 	[%rd1+22224], %r331;
	st.local.u64 	[%rd1+22336], %rd987;
	st.local.u32 	[%rd1+22272], %r409;
	st.local.u32 	[%rd1+22200], %r316;
	add.s64 	%rd988, %rd813, 22400;
	st.local.u32 	[%rd1+22404], %r315;
	mov.b32 	%r515, 135;
	st.local.v2.u32 	[%rd1+24608], {%r375, %r515};
	add.s64 	%rd989, %rd813, 24472;
	st.local.v2.u32 	[%rd1+24472], {%r308, %r503};
	st.local.u32 	[%rd1+22408], %r318;
	st.local.u64 	[%rd1+22504], %rd989;
	st.local.u32 	[%rd1+22456], %r334;
	st.local.u32 	[%rd1+22400], %r308;
	mov.b32 	%r516, 136;
	st.local.u32 	[%rd1+24612], %r516;
	add.s64 	%rd990, %rd813, 24480;
	st.local.v2.u32 	[%rd1+24480], {%r308, %r396};
	st.local.u32 	[%rd1+22412], %r337;
	st.local.u64 	[%rd1+22512], %rd990;
	st.local.u32 	[%rd1+22460], %r5617;
	st.local.u32 	[%rd1+22400], %r315;
	mov.b32 	%r517, 137;
	st.local.u32 	[%rd1+24612], %r517;
	add.s64 	%rd991, %rd813, 24488;
	st.local.v2.u32 	[%rd1+24488], {%r308, %r396};
	st.local.u32 	[%rd1+22416], %r5617;
	st.local.u64 	[%rd1+22520], %rd991;
	st.local.u32 	[%rd1+22464], %r5617;
	st.local.u32 	[%rd1+22400], %r310;
	mov.b32 	%r518, 138;
	st.local.u32 	[%rd1+24612], %r518;
	add.s64 	%rd992, %rd813, 24496;
	st.local.v2.u32 	[%rd1+24496], {%r308, %r406};
	st.local.u32 	[%rd1+22420], %r340;
	st.local.u64 	[%rd1+22528], %rd992;
	st.local.u32 	[%rd1+22468], %r407;
	st.local.u32 	[%rd1+22400], %r313;
	mov.b32 	%r519, 139;
	st.local.u32 	[%rd1+24612], %r519;
	add.s64 	%rd993, %rd813, 24504;
	st.local.v2.u32 	[%rd1+24504], {%r308, %r349};
	st.local.u32 	[%rd1+22424], %r331;
	st.local.u64 	[%rd1+22536], %rd993;
	st.local.u32 	[%rd1+22472], %r409;
	st.local.u32 	[%rd1+22400], %r316;
	add.s64 	%rd994, %rd813, 22600;
	mov.b32 	%r520, 140;
	st.local.v2.u32 	[%rd1+24608], {%r377, %r520};
	add.s64 	%rd995, %rd813, 24512;
	st.local.v2.u32 	[%rd1+24512], {%r308, %r503};
	st.local.u32 	[%rd1+22608], %r318;
	st.local.u64 	[%rd1+22704], %rd995;
	st.local.u32 	[%rd1+22656], %r5617;
	st.local.v2.u32 	[%rd1+22600], {%r308, %r315};
	st.local.u32 	[%rd1+22612], %r337;
	st.local.u64 	[%rd1+22712], %rd982;
	st.local.u32 	[%rd1+22660], %r5617;
	st.local.u32 	[%rd1+22600], %r315;
	mov.b32 	%r521, 141;
	st.local.u32 	[%rd1+24612], %r521;
	add.s64 	%rd996, %rd813, 24520;
	st.local.v2.u32 	[%rd1+24520], {%r308, %r417};
	st.local.u32 	[%rd1+22616], %r5617;
	st.local.u64 	[%rd1+22720], %rd996;
	st.local.u32 	[%rd1+22664], %r5617;
	st.local.u32 	[%rd1+22600], %r310;
	add.s64 	%rd997, %rd813, 22800;
	mov.b32 	%r522, 142;
	st.local.v2.u32 	[%rd1+24608], {%r378, %r522};
	add.s64 	%rd998, %rd813, 24528;
	st.local.v2.u32 	[%rd1+24528], {%r308, %r365};
	st.local.u32 	[%rd1+22808], %r318;
	st.local.u64 	[%rd1+22904], %rd998;
	mov.b32 	%r523, 1014350479;
	st.local.u32 	[%rd1+22856], %r523;
	st.local.v2.u32 	[%rd1+22800], {%r308, %r315};
	mov.b32 	%r524, 143;
	st.local.u32 	[%rd1+24612], %r524;
	add.s64 	%rd999, %rd813, 24536;
	st.local.v2.u32 	[%rd1+24536], {%r308, %r396};
	st.local.u32 	[%rd1+22812], %r337;
	st.local.u64 	[%rd1+22912], %rd999;
	st.local.u32 	[%rd1+22860], %r5617;
	st.local.u32 	[%rd1+22800], %r315;
	mov.b32 	%r525, 144;
	st.local.u32 	[%rd1+24612], %r525;
	add.s64 	%rd1000, %rd813, 24544;
	st.local.v2.u32 	[%rd1+24544], {%r308, %r396};
	st.local.u32 	[%rd1+22816], %r5617;
	st.local.u64 	[%rd1+22920], %rd1000;
	st.local.u32 	[%rd1+22864], %r5617;
	st.local.u32 	[%rd1+22800], %r310;
	mov.b32 	%r526, 145;
	st.local.u32 	[%rd1+24612], %r526;
	add.s64 	%rd1001, %rd813, 24552;
	st.local.v2.u32 	[%rd1+24552], {%r308, %r406};
	st.local.u32 	[%rd1+22820], %r340;
	st.local.u64 	[%rd1+22928], %rd1001;
	st.local.u32 	[%rd1+22868], %r407;
	st.local.u32 	[%rd1+22800], %r313;
	add.s64 	%rd1002, %rd813, 24560;
	st.local.v2.u32 	[%rd1+24560], {%r308, %r349};
	st.local.u32 	[%rd1+22824], %r331;
	st.local.u64 	[%rd1+22936], %rd1002;
	st.local.u32 	[%rd1+22872], %r409;
	st.local.u32 	[%rd1+22800], %r316;
	mov.b32 	%r527, 146;
	st.local.v2.u32 	[%rd1+24608], {%r379, %r527};
	add.s64 	%rd1003, %rd813, 23000;
	st.local.u32 	[%rd1+23008], %r372;
	st.local.u64 	[%rd1+23104], %rd958;
	st.local.u32 	[%rd1+23056], %r5617;
	st.local.v2.u32 	[%rd1+23000], {%r308, %r308};
	st.local.u32 	[%rd1+23012], %r373;
	st.local.u64 	[%rd1+23112], %rd962;
	st.local.u32 	[%rd1+23060], %r5617;
	st.local.u32 	[%rd1+23016], %r337;
	st.local.u64 	[%rd1+23120], %rd966;
	st.local.u32 	[%rd1+23064], %r5617;
	st.local.u32 	[%rd1+23020], %r424;
	st.local.u64 	[%rd1+23128], %rd970;
	st.local.u32 	[%rd1+23068], %r5617;
	st.local.u32 	[%rd1+23024], %r393;
	st.local.u64 	[%rd1+23136], %rd976;
	st.local.u32 	[%rd1+23072], %r5617;
	st.local.u32 	[%rd1+23028], %r425;
	st.local.u64 	[%rd1+23144], %rd982;
	st.local.u32 	[%rd1+23076], %r5617;
	st.local.u32 	[%rd1+23000], %r319;
	st.local.u32 	[%rd1+23032], %r340;
	st.local.u64 	[%rd1+23152], %rd988;
	st.local.u64 	[%rd1+23080], %rd864;
	st.local.u32 	[%rd1+23000], %r321;
	st.local.u32 	[%rd1+23036], %r478;
	st.local.u64 	[%rd1+23160], %rd994;
	st.local.u64 	[%rd1+23040], %rd957;
	st.local.u64 	[%rd1+23168], %rd994;
	st.local.u64 	[%rd1+23088], %rd864;
	st.local.u64 	[%rd1+23176], %rd988;
	st.local.u32 	[%rd1+23048], %r374;
	st.local.u64 	[%rd1+23184], %rd997;
	st.local.u32 	[%rd1+23096], %r5617;
	st.local.u32 	[%rd1+23000], %r332;
	mov.b32 	%r528, 147;
	st.local.u32 	[%rd1+24612], %r528;
	add.s64 	%rd1004, %rd813, 24568;
	mov.b32 	%r529, 1026832728;
	st.local.v2.u32 	[%rd1+24568], {%r308, %r529};
	mov.b32 	%r530, -1081291571;
	st.local.u32 	[%rd1+15008], %r530;
	st.local.u64 	[%rd1+15104], %rd1004;
	st.local.u32 	[%rd1+15056], %r5617;
	st.local.u32 	[%rd1+15000], %r308;
	mov.b32 	%r531, 148;
	st.local.u32 	[%rd1+24612], %r531;
	add.s64 	%rd1005, %rd813, 24576;
	st.local.v2.u32 	[%rd1+24576], {%r308, %r317};
	mov.b32 	%r532, -1081962660;
	st.local.u32 	[%rd1+15012], %r532;
	st.local.u64 	[%rd1+15112], %rd1005;
	st.local.u32 	[%rd1+15060], %r5617;
	st.local.u32 	[%rd1+15000], %r315;
	mov.b32 	%r533, 149;
	st.local.u32 	[%rd1+24612], %r533;
	add.s64 	%rd1006, %rd813, 24584;
	st.local.v2.u32 	[%rd1+24584], {%r308, %r317};
	mov.b32 	%r534, -1090351268;
	st.local.u32 	[%rd1+15016], %r534;
	st.local.u64 	[%rd1+15120], %rd1006;
	st.local.u32 	[%rd1+15064], %r5617;
	st.local.u32 	[%rd1+15000], %r310;
	mov.b32 	%r535, 150;
	st.local.u32 	[%rd1+24612], %r535;
	add.s64 	%rd1007, %rd813, 24592;
	mov.b32 	%r536, -1107967345;
	st.local.v2.u32 	[%rd1+24592], {%r308, %r536};
	mov.b32 	%r537, -1092532306;
	st.local.u32 	[%rd1+15020], %r537;
	st.local.u64 	[%rd1+15128], %rd1007;
	st.local.u32 	[%rd1+15068], %r5617;
	st.local.u32 	[%rd1+15000], %r313;
	mov.b32 	%r538, 151;
	st.local.u32 	[%rd1+24612], %r538;
	add.s64 	%rd1008, %rd813, 24600;
	st.local.v2.u32 	[%rd1+24600], {%r308, %r536};
	mov.b32 	%r539, -1103605268;
	st.local.u32 	[%rd1+15024], %r539;
	st.local.u64 	[%rd1+15136], %rd1008;
	st.local.u32 	[%rd1+15072], %r5617;
	st.local.u32 	[%rd1+15000], %r316;
	mov.b32 	%r540, -1104947446;
	st.local.u32 	[%rd1+15028], %r540;
	st.local.u64 	[%rd1+15144], %rd862;
	st.local.u32 	[%rd1+15076], %r5617;
	st.local.u32 	[%rd1+15000], %r319;
	st.local.u32 	[%rd1+15032], %r345;
	st.local.u64 	[%rd1+15152], %rd862;
	st.local.u32 	[%rd1+15080], %r5617;
	st.local.u32 	[%rd1+15000], %r321;
	st.local.u32 	[%rd1+15036], %r393;
	st.local.u64 	[%rd1+15160], %rd910;
	st.local.u32 	[%rd1+15084], %r5617;
	st.local.u32 	[%rd1+15000], %r323;
	mov.b32 	%r541, 1048576000;
	st.local.u32 	[%rd1+15040], %r541;
	st.local.u64 	[%rd1+15168], %rd956;
	st.local.u32 	[%rd1+15088], %r5617;
	st.local.u32 	[%rd1+15000], %r326;
	st.local.u32 	[%rd1+15044], %r331;
	st.local.u64 	[%rd1+15176], %rd1003;
	st.local.u32 	[%rd1+15092], %r5617;
	st.local.u32 	[%rd1+15000], %r329;
	add.s64 	%rd1009, %rd813, 15000;
	st.local.u64 	[%rd1+14992], %rd1009;
	st.local.u32 	[%rd1+24620], %r355;
	st.local.u32 	[%rd1+4], %r5617;
	st.local.u64 	[%rd1+16], %rd2;
	st.local.u64 	[%rd1+24], %rd864;
	xor.b64  	%rd1010, %rd2, 7640891576956012809;
	add.s64 	%rd1011, %rd1010, -7046029254386353131;
	shr.u64 	%rd1012, %rd1010, 30;
	xor.b64  	%rd1013, %rd1012, %rd1010;
	mul.lo.s64 	%rd1014, %rd1013, -4658895280553007687;
	shr.u64 	%rd1015, %rd1011, 30;
	xor.b64  	%rd1016, %rd1015, %rd1011;
	mul.lo.s64 	%rd1017, %rd1016, -4658895280553007687;
	shr.u64 	%rd1018, %rd1014, 27;
	xor.b64  	%rd1019, %rd1018, %rd1014;
	mul.lo.s64 	%rd1020, %rd1019, -7723592293110705685;
	shr.u64 	%rd1021, %rd1017, 27;
	xor.b64  	%rd1022, %rd1021, %rd1017;
	mul.lo.s64 	%rd1023, %rd1022, -7723592293110705685;
	shr.u64 	%rd1024, %rd1020, 31;
	xor.b64  	%rd1025, %rd1024, %rd1020;
	shr.u64 	%rd1026, %rd1023, 31;
	xor.b64  	%rd1027, %rd1026, %rd1023;
	add.s64 	%rd1028, %rd1027, %rd1025;
	mov.b64 	{%r542, %r543}, %rd1028;
	shf.l.wrap.b32 	%r544, %r542, %r543, 17;
	shf.l.wrap.b32 	%r545, %r543, %r542, 17;
	mov.b64 	%rd1029, {%r545, %r544};
	add.s64 	%rd1030, %rd1029, %rd1025;
	xor.b64  	%rd1031, %rd1027, %rd1025;
	mov.b64 	{%r546, %r547}, %rd1025;
	shf.l.wrap.b32 	%r548, %r547, %r546, 17;
	shf.l.wrap.b32 	%r549, %r546, %r547, 17;
	mov.b64 	%rd1032, {%r549, %r548};
	shl.b64 	%rd1033, %rd1031, 21;
	xor.b64  	%rd1034, %rd1032, %rd1033;
	xor.b64  	%rd1035, %rd1034, %rd1031;
	mov.b64 	{%r550, %r551}, %rd1031;
	shf.l.wrap.b32 	%r552, %r550, %r551, 28;
	shf.l.wrap.b32 	%r553, %r551, %r550, 28;
	mov.b64 	%rd1036, {%r553, %r552};
	add.s64 	%rd1037, %rd1035, %rd1036;
	mov.b64 	{%r554, %r555}, %rd1037;
	shf.l.wrap.b32 	%r556, %r554, %r555, 17;
	shf.l.wrap.b32 	%r557, %r555, %r554, 17;
	mov.b64 	%rd1038, {%r557, %r556};
	add.s64 	%rd1039, %rd1038, %rd1035;
	xor.b64  	%rd1040, %rd1030, -1168420988404094156;
	xor.b64  	%rd1041, %rd1039, 2012804684704589034;
	add.s64 	%rd1042, %rd1041, %rd1040;
	mov.b64 	{%r558, %r559}, %rd1042;
	shf.l.wrap.b32 	%r560, %r558, %r559, 17;
	shf.l.wrap.b32 	%r561, %r559, %r558, 17;
	mov.b64 	%rd1043, {%r561, %r560};
	add.s64 	%rd1044, %rd1043, %rd1040;
	xor.b64  	%rd1045, %rd1041, %rd1040;
	mov.b64 	{%r562, %r563}, %rd1040;
	shf.l.wrap.b32 	%r564, %r563, %r562, 17;
	shf.l.wrap.b32 	%r565, %r562, %r563, 17;
	mov.b64 	%rd1046, {%r565, %r564};
	shl.b64 	%rd1047, %rd1045, 21;
	xor.b64  	%rd1048, %rd1046, %rd1047;
	xor.b64  	%rd1049, %rd1048, %rd1045;
	mov.b64 	{%r566, %r567}, %rd1045;
	shf.l.wrap.b32 	%r568, %r566, %r567, 28;
	shf.l.wrap.b32 	%r569, %r567, %r566, 28;
	mov.b64 	%rd1050, {%r569, %r568};
	add.s64 	%rd1051, %rd1049, %rd1050;
	mov.b64 	{%r570, %r571}, %rd1051;
	shf.l.wrap.b32 	%r572, %r570, %r571, 17;
	shf.l.wrap.b32 	%r573, %r571, %r570, 17;
	mov.b64 	%rd1052, {%r573, %r572};
	add.s64 	%rd1053, %rd1052, %rd1049;
	xor.b64  	%rd1054, %rd1049, %rd1050;
	mov.b64 	{%r574, %r575}, %rd1049;
	shf.l.wrap.b32 	%r576, %r575, %r574, 17;
	shf.l.wrap.b32 	%r577, %r574, %r575, 17;
	mov.b64 	%rd1055, {%r577, %r576};
	shl.b64 	%rd1056, %rd1054, 21;
	xor.b64  	%rd1057, %rd1055, %rd1056;
	xor.b64  	%rd1058, %rd1057, %rd1054;
	mov.b64 	{%r578, %r579}, %rd1054;
	shf.l.wrap.b32 	%r580, %r578, %r579, 28;
	shf.l.wrap.b32 	%r581, %r579, %r578, 28;
	mov.b64 	%rd1059, {%r581, %r580};
	add.s64 	%rd1060, %rd1058, %rd1059;
	mov.b64 	{%r582, %r583}, %rd1060;
	shf.l.wrap.b32 	%r584, %r582, %r583, 17;
	shf.l.wrap.b32 	%r585, %r583, %r582, 17;
	mov.b64 	%rd1061, {%r585, %r584};
	add.s64 	%rd1062, %rd1061, %rd1058;
	xor.b64  	%rd1063, %rd1058, %rd1059;
	mov.b64 	{%r586, %r587}, %rd1058;
	shf.l.wrap.b32 	%r588, %r587, %r586, 17;
	shf.l.wrap.b32 	%r589, %r586, %r587, 17;
	mov.b64 	%rd1064, {%r589, %r588};
	shl.b64 	%rd1065, %rd1063, 21;
	xor.b64  	%rd1066, %rd1064, %rd1065;
	xor.b64  	%rd1067, %rd1066, %rd1063;
	mov.b64 	{%r590, %r591}, %rd1063;
	shf.l.wrap.b32 	%r592, %r590, %r591, 28;
	shf.l.wrap.b32 	%r593, %r591, %r590, 28;
	mov.b64 	%rd1068, {%r593, %r592};
	add.s64 	%rd1069, %rd1067, %rd1068;
	mov.b64 	{%r594, %r595}, %rd1069;
	shf.l.wrap.b32 	%r596, %r594, %r595, 17;
	shf.l.wrap.b32 	%r597, %r595, %r594, 17;
	mov.b64 	%rd1070, {%r597, %r596};
	add.s64 	%rd1071, %rd1070, %rd1067;
	xor.b64  	%rd1072, %rd1030, 577895406318539652;
	xor.b64  	%rd1073, %rd1039, 4557074653038767061;
	add.s64 	%rd1074, %rd1073, %rd1072;
	mov.b64 	{%r598, %r599}, %rd1074;
	shf.l.wrap.b32 	%r600, %r598, %r599, 17;
	shf.l.wrap.b32 	%r601, %r599, %r598, 17;
	mov.b64 	%rd1075, {%r601, %r600};
	add.s64 	%rd1076, %rd1075, %rd1072;
	xor.b64  	%rd1077, %rd1073, %rd1072;
	mov.b64 	{%r602, %r603}, %rd1072;
	shf.l.wrap.b32 	%r604, %r603, %r602, 17;
	shf.l.wrap.b32 	%r605, %r602, %r603, 17;
	mov.b64 	%rd1078, {%r605, %r604};
	shl.b64 	%rd1079, %rd1077, 21;
	xor.b64  	%rd1080, %rd1078, %rd1079;
	xor.b64  	%rd1081, %rd1080, %rd1077;
	mov.b64 	{%r606, %r607}, %rd1077;
	shf.l.wrap.b32 	%r608, %r606, %r607, 28;
	shf.l.wrap.b32 	%r609, %r607, %r606, 28;
	mov.b64 	%rd1082, {%r609, %r608};
	add.s64 	%rd1083, %rd1081, %rd1082;
	mov.b64 	{%r610, %r611}, %rd1083;
	shf.l.wrap.b32 	%r612, %r610, %r611, 17;
	shf.l.wrap.b32 	%r613, %r611, %r610, 17;
	mov.b64 	%rd1084, {%r613, %r612};
	add.s64 	%rd1085, %rd1084, %rd1081;
	xor.b64  	%rd1086, %rd1081, %rd1082;
	mov.b64 	{%r614, %r615}, %rd1081;
	shf.l.wrap.b32 	%r616, %r615, %r614, 17;
	shf.l.wrap.b32 	%r617, %r614, %r615, 17;
	mov.b64 	%rd1087, {%r617, %r616};
	shl.b64 	%rd1088, %rd1086, 21;
	xor.b64  	%rd1089, %rd1087, %rd1088;
	xor.b64  	%rd1090, %rd1089, %rd1086;
	mov.b64 	{%r618, %r619}, %rd1086;
	shf.l.wrap.b32 	%r620, %r618, %r619, 28;
	shf.l.wrap.b32 	%r621, %r619, %r618, 28;
	mov.b64 	%rd1091, {%r621, %r620};
	add.s64 	%rd1092, %rd1090, %rd1091;
	mov.b64 	{%r622, %r623}, %rd1092;
	shf.l.wrap.b32 	%r624, %r622, %r623, 17;
	shf.l.wrap.b32 	%r625, %r623, %r622, 17;
	mov.b64 	%rd1093, {%r625, %r624};
	add.s64 	%rd1094, %rd1093, %rd1090;
	xor.b64  	%rd1095, %rd1090, %rd1091;
	mov.b64 	{%r626, %r627}, %rd1090;
	shf.l.wrap.b32 	%r628, %r627, %r626, 17;
	shf.l.wrap.b32 	%r629, %r626, %r627, 17;
	mov.b64 	%rd1096, {%r629, %r628};
	shl.b64 	%rd1097, %rd1095, 21;
	xor.b64  	%rd1098, %rd1096, %rd1097;
	xor.b64  	%rd1099, %rd1098, %rd1095;
	mov.b64 	{%r630, %r631}, %rd1095;
	shf.l.wrap.b32 	%r632, %r630, %r631, 28;
	shf.l.wrap.b32 	%r633, %r631, %r630, 28;
	mov.b64 	%rd1100, {%r633, %r632};
	add.s64 	%rd1101, %rd1099, %rd1100;
	mov.b64 	{%r634, %r635}, %rd1101;
	shf.l.wrap.b32 	%r636, %r634, %r635, 17;
	shf.l.wrap.b32 	%r637, %r635, %r634, 17;
	mov.b64 	%rd1102, {%r637, %r636};
	add.s64 	%rd1103, %rd1102, %rd1099;
	xor.b64  	%rd1104, %rd1030, -3448470997537165352;
	xor.b64  	%rd1105, %rd1039, 5157273775208757888;
	add.s64 	%rd1106, %rd1104, %rd1105;
	mov.b64 	{%r638, %r639}, %rd1106;
	shf.l.wrap.b32 	%r640, %r638, %r639, 17;
	shf.l.wrap.b32 	%r641, %r639, %r638, 17;
	mov.b64 	%rd1107, {%r641, %r640};
	add.s64 	%rd1108, %rd1107, %rd1104;
	xor.b64  	%rd1109, %rd1105, %rd1104;
	mov.b64 	{%r642, %r643}, %rd1104;
	shf.l.wrap.b32 	%r644, %r643, %r642, 17;
	shf.l.wrap.b32 	%r645, %r642, %r643, 17;
	mov.b64 	%rd1110, {%r645, %r644};
	shl.b64 	%rd1111, %rd1109, 21;
	xor.b64  	%rd1112, %rd1110, %rd1111;
	xor.b64  	%rd1113, %rd1112, %rd1109;
	mov.b64 	{%r646, %r647}, %rd1109;
	shf.l.wrap.b32 	%r648, %r646, %r647, 28;
	shf.l.wrap.b32 	%r649, %r647, %r646, 28;
	mov.b64 	%rd1114, {%r649, %r648};
	add.s64 	%rd1115, %rd1113, %rd1114;
	mov.b64 	{%r650, %r651}, %rd1115;
	shf.l.wrap.b32 	%r652, %r650, %r651, 17;
	shf.l.wrap.b32 	%r653, %r651, %r650, 17;
	mov.b64 	%rd1116, {%r653, %r652};
	add.s64 	%rd1117, %rd1116, %rd1113;
	xor.b64  	%rd1118, %rd1113, %rd1114;
	mov.b64 	{%r654, %r655}, %rd1113;
	shf.l.wrap.b32 	%r656, %r655, %r654, 17;
	shf.l.wrap.b32 	%r657, %r654, %r655, 17;
	mov.b64 	%rd1119, {%r657, %r656};
	shl.b64 	%rd1120, %rd1118, 21;
	xor.b64  	%rd1121, %rd1119, %rd1120;
	xor.b64  	%rd1122, %rd1121, %rd1118;
	mov.b64 	{%r658, %r659}, %rd1118;
	shf.l.wrap.b32 	%r660, %r658, %r659, 28;
	shf.l.wrap.b32 	%r661, %r659, %r658, 28;
	mov.b64 	%rd1123, {%r661, %r660};
	add.s64 	%rd1124, %rd1122, %rd1123;
	mov.b64 	{%r662, %r663}, %rd1124;
	shf.l.wrap.b32 	%r664, %r662, %r663, 17;
	shf.l.wrap.b32 	%r665, %r663, %r662, 17;
	mov.b64 	%rd1125, {%r665, %r664};
	add.s64 	%rd1126, %rd1125, %rd1122;
	xor.b64  	%rd1127, %rd1122, %rd1123;
	mov.b64 	{%r666, %r667}, %rd1122;
	shf.l.wrap.b32 	%r668, %r667, %r666, 17;
	shf.l.wrap.b32 	%r669, %r666, %r667, 17;
	mov.b64 	%rd1128, {%r669, %r668};
	shl.b64 	%rd1129, %rd1127, 21;
	xor.b64  	%rd1130, %rd1128, %rd1129;
	xor.b64  	%rd1131, %rd1130, %rd1127;
	mov.b64 	{%r670, %r671}, %rd1127;
	shf.l.wrap.b32 	%r672, %r670, %r671, 28;
	shf.l.wrap.b32 	%r673, %r671, %r670, 28;
	mov.b64 	%rd1132, {%r673, %r672};
	add.s64 	%rd1133, %rd1131, %rd1132;
	mov.b64 	{%r674, %r675}, %rd1133;
	shf.l.wrap.b32 	%r676, %r674, %r675, 17;
	shf.l.wrap.b32 	%r677, %r675, %r674, 17;
	mov.b64 	%rd1134, {%r677, %r676};
	add.s64 	%rd1135, %rd1134, %rd1131;
	xor.b64  	%rd1136, %rd1030, -8968799236159986078;
	xor.b64  	%rd1137, %rd1039, -5789877984865097555;
	add.s64 	%rd1138, %rd1136, %rd1137;
	mov.b64 	{%r678, %r679}, %rd1138;
	shf.l.wrap.b32 	%r680, %r678, %r679, 17;
	shf.l.wrap.b32 	%r681, %r679, %r678, 17;
	mov.b64 	%rd1139, {%r681, %r680};
	add.s64 	%rd1140, %rd1139, %rd1136;
	xor.b64  	%rd1141, %rd1137, %rd1136;
	mov.b64 	{%r682, %r683}, %rd1136;
	shf.l.wrap.b32 	%r684, %r683, %r682, 17;
	shf.l.wrap.b32 	%r685, %r682, %r683, 17;
	mov.b64 	%rd1142, {%r685, %r684};
	shl.b64 	%rd1143, %rd1141, 21;
	xor.b64  	%rd1144, %rd1142, %rd1143;
	xor.b64  	%rd1145, %rd1144, %rd1141;
	mov.b64 	{%r686, %r687}, %rd1141;
	shf.l.wrap.b32 	%r688, %r686, %r687, 28;
	shf.l.wrap.b32 	%r689, %r687, %r686, 28;
	mov.b64 	%rd1146, {%r689, %r688};
	add.s64 	%rd1147, %rd1145, %rd1146;
	mov.b64 	{%r690, %r691}, %rd1147;
	shf.l.wrap.b32 	%r692, %r690, %r691, 17;
	shf.l.wrap.b32 	%r693, %r691, %r690, 17;
	mov.b64 	%rd1148, {%r693, %r692};
	add.s64 	%rd1149, %rd1148, %rd1145;
	xor.b64  	%rd1150, %rd1145, %rd1146;
	mov.b64 	{%r694, %r695}, %rd1145;
	shf.l.wrap.b32 	%r696, %r695, %r694, 17;
	shf.l.wrap.b32 	%r697, %r694, %r695, 17;
	mov.b64 	%rd1151, {%r697, %r696};
	shl.b64 	%rd1152, %rd1150, 21;
	xor.b64  	%rd1153, %rd1151, %rd1152;
	xor.b64  	%rd1154, %rd1153, %rd1150;
	mov.b64 	{%r698, %r699}, %rd1150;
	shf.l.wrap.b32 	%r700, %r698, %r699, 28;
	shf.l.wrap.b32 	%r701, %r699, %r698, 28;
	mov.b64 	%rd1155, {%r701, %r700};
	add.s64 	%rd1156, %rd1154, %rd1155;
	mov.b64 	{%r702, %r703}, %rd1156;
	shf.l.wrap.b32 	%r704, %r702, %r703, 17;
	shf.l.wrap.b32 	%r705, %r703, %r702, 17;
	mov.b64 	%rd1157, {%r705, %r704};
	add.s64 	%rd1158, %rd1157, %rd1154;
	xor.b64  	%rd1159, %rd1154, %rd1155;
	mov.b64 	{%r706, %r707}, %rd1154;
	shf.l.wrap.b32 	%r708, %r707, %r706, 17;
	shf.l.wrap.b32 	%r709, %r706, %r707, 17;
	mov.b64 	%rd1160, {%r709, %r708};
	shl.b64 	%rd1161, %rd1159, 21;
	xor.b64  	%rd1162, %rd1160, %rd1161;
	xor.b64  	%rd1163, %rd1162, %rd1159;
	mov.b64 	{%r710, %r711}, %rd1159;
	shf.l.wrap.b32 	%r712, %r710, %r711, 28;
	shf.l.wrap.b32 	%r713, %r711, %r710, 28;
	mov.b64 	%rd1164, {%r713, %r712};
	add.s64 	%rd1165, %rd1163, %rd1164;
	mov.b64 	{%r714, %r715}, %rd1165;
	shf.l.wrap.b32 	%r716, %r714, %r715, 17;
	shf.l.wrap.b32 	%r717, %r715, %r714, 17;
	mov.b64 	%rd1166, {%r717, %r716};
	add.s64 	%rd1167, %rd1166, %rd1163;
	xor.b64  	%rd1168, %rd1030, -9098593809840990578;
	xor.b64  	%rd1169, %rd1039, -1024370184382381107;
	add.s64 	%rd1170, %rd1168, %rd1169;
	mov.b64 	{%r718, %r719}, %rd1170;
	shf.l.wrap.b32 	%r720, %r718, %r719, 17;
	shf.l.wrap.b32 	%r721, %r719, %r718, 17;
	mov.b64 	%rd1171, {%r721, %r720};
	add.s64 	%rd1172, %rd1171, %rd1168;
	xor.b64  	%rd1173, %rd1169, %rd1168;
	mov.b64 	{%r722, %r723}, %rd1168;
	shf.l.wrap.b32 	%r724, %r723, %r722, 17;
	shf.l.wrap.b32 	%r725, %r722, %r723, 17;
	mov.b64 	%rd1174, {%r725, %r724};
	shl.b64 	%rd1175, %rd1173, 21;
	xor.b64  	%rd1176, %rd1174, %rd1175;
	xor.b64  	%rd1177, %rd1176, %rd1173;
	mov.b64 	{%r726, %r727}, %rd1173;
	shf.l.wrap.b32 	%r728, %r726, %r727, 28;
	shf.l.wrap.b32 	%r729, %r727, %r726, 28;
	mov.b64 	%rd1178, {%r729, %r728};
	add.s64 	%rd1179, %rd1177, %rd1178;
	mov.b64 	{%r730, %r731}, %rd1179;
	shf.l.wrap.b32 	%r732, %r730, %r731, 17;
	shf.l.wrap.b32 	%r733, %r731, %r730, 17;
	mov.b64 	%rd1180, {%r733, %r732};
	add.s64 	%rd1181, %rd1180, %rd1177;
	xor.b64  	%rd1182, %rd1177, %rd1178;
	mov.b64 	{%r734, %r735}, %rd1177;
	shf.l.wrap.b32 	%r736, %r735, %r734, 17;
	shf.l.wrap.b32 	%r737, %r734, %r735, 17;
	mov.b64 	%rd1183, {%r737, %r736};
	shl.b64 	%rd1184, %rd1182, 21;
	xor.b64  	%rd1185, %rd1183, %rd1184;
	xor.b64  	%rd1186, %rd1185, %rd1182;
	mov.b64 	{%r738, %r739}, %rd1182;
	shf.l.wrap.b32 	%r740, %r738, %r739, 28;
	shf.l.wrap.b32 	%r741, %r739, %r738, 28;
	mov.b64 	%rd1187, {%r741, %r740};
	add.s64 	%rd1188, %rd1186, %rd1187;
	mov.b64 	{%r742, %r743}, %rd1188;
	shf.l.wrap.b32 	%r744, %r742, %r743, 17;
	shf.l.wrap.b32 	%r745, %r743, %r742, 17;
	mov.b64 	%rd1189, {%r745, %r744};
	add.s64 	%rd1190, %rd1189, %rd1186;
	xor.b64  	%rd1191, %rd1186, %rd1187;
	mov.b64 	{%r746, %r747}, %rd1186;
	shf.l.wrap.b32 	%r748, %r747, %r746, 17;
	shf.l.wrap.b32 	%r749, %r746, %r747, 17;
	mov.b64 	%rd1192, {%r749, %r748};
	shl.b64 	%rd1193, %rd1191, 21;
	xor.b64  	%rd1194, %rd1192, %rd1193;
	xor.b64  	%rd1195, %rd1194, %rd1191;
	mov.b64 	{%r750, %r751}, %rd1191;
	shf.l.wrap.b32 	%r752, %r750, %r751, 28;
	shf.l.wrap.b32 	%r753, %r751, %r750, 28;
	mov.b64 	%rd1196, {%r753, %r752};
	add.s64 	%rd1197, %rd1195, %rd1196;
	mov.b64 	{%r754, %r755}, %rd1197;
	shf.l.wrap.b32 	%r756, %r754, %r755, 17;
	shf.l.wrap.b32 	%r757, %r755, %r754, 17;
	mov.b64 	%rd1198, {%r757, %r756};
	add.s64 	%rd1199, %rd1198, %rd1195;
	xor.b64  	%rd1200, %rd1030, 6664882324328353151;
	xor.b64  	%rd1201, %rd1039, -587597586455377528;
	add.s64 	%rd1202, %rd1200, %rd1201;
	mov.b64 	{%r758, %r759}, %rd1202;
	shf.l.wrap.b32 	%r760, %r758, %r759, 17;
	shf.l.wrap.b32 	%r761, %r759, %r758, 17;
	mov.b64 	%rd1203, {%r761, %r760};
	add.s64 	%rd1204, %rd1203, %rd1200;
	xor.b64  	%rd1205, %rd1201, %rd1200;
	mov.b64 	{%r762, %r763}, %rd1200;
	shf.l.wrap.b32 	%r764, %r763, %r762, 17;
	shf.l.wrap.b32 	%r765, %r762, %r763, 17;
	mov.b64 	%rd1206, {%r765, %r764};
	shl.b64 	%rd1207, %rd1205, 21;
	xor.b64  	%rd1208, %rd1206, %rd1207;
	xor.b64  	%rd1209, %rd1208, %rd1205;
	mov.b64 	{%r766, %r767}, %rd1205;
	shf.l.wrap.b32 	%r768, %r766, %r767, 28;
	shf.l.wrap.b32 	%r769, %r767, %r766, 28;
	mov.b64 	%rd1210, {%r769, %r768};
	add.s64 	%rd1211, %rd1209, %rd1210;
	mov.b64 	{%r770, %r771}, %rd1211;
	shf.l.wrap.b32 	%r772, %r770, %r771, 17;
	shf.l.wrap.b32 	%r773, %r771, %r770, 17;
	mov.b64 	%rd1212, {%r773, %r772};
	add.s64 	%rd1213, %rd1212, %rd1209;
	xor.b64  	%rd1214, %rd1209, %rd1210;
	mov.b64 	{%r774, %r775}, %rd1209;
	shf.l.wrap.b32 	%r776, %r775, %r774, 17;
	shf.l.wrap.b32 	%r777, %r774, %r775, 17;
	mov.b64 	%rd1215, {%r777, %r776};
	shl.b64 	%rd1216, %rd1214, 21;
	xor.b64  	%rd1217, %rd1215, %rd1216;
	xor.b64  	%rd1218, %rd1217, %rd1214;
	mov.b64 	{%r778, %r779}, %rd1214;
	shf.l.wrap.b32 	%r780, %r778, %r779, 28;
	shf.l.wrap.b32 	%r781, %r779, %r778, 28;
	mov.b64 	%rd1219, {%r781, %r780};
	add.s64 	%rd1220, %rd1218, %rd1219;
	mov.b64 	{%r782, %r783}, %rd1220;
	shf.l.wrap.b32 	%r784, %r782, %r783, 17;
	shf.l.wrap.b32 	%r785, %r783, %r782, 17;
	mov.b64 	%rd1221, {%r785, %r784};
	add.s64 	%rd1222, %rd1221, %rd1218;
	xor.b64  	%rd1223, %rd1218, %rd1219;
	mov.b64 	{%r786, %r787}, %rd1218;
	shf.l.wrap.b32 	%r788, %r787, %r786, 17;
	shf.l.wrap.b32 	%r789, %r786, %r787, 17;
	mov.b64 	%rd1224, {%r789, %r788};
	shl.b64 	%rd1225, %rd1223, 21;
	xor.b64  	%rd1226, %rd1224, %rd1225;
	xor.b64  	%rd1227, %rd1226, %rd1223;
	mov.b64 	{%r790, %r791}, %rd1223;
	shf.l.wrap.b32 	%r792, %r790, %r791, 28;
	shf.l.wrap.b32 	%r793, %r791, %r790, 28;
	mov.b64 	%rd1228, {%r793, %r792};
	add.s64 	%rd1229, %rd1227, %rd1228;
	mov.b64 	{%r794, %r795}, %rd1229;
	shf.l.wrap.b32 	%r796, %r794, %r795, 17;
	shf.l.wrap.b32 	%r797, %r795, %r794, 17;
	mov.b64 	%rd1230, {%r797, %r796};
	add.s64 	%rd1231, %rd1230, %rd1227;
	xor.b64  	%rd1232, %rd1044, -1075682932162398897;
	xor.b64  	%rd1233, %rd1053, 2700503254851170474;
	add.s64 	%rd1234, %rd1233, %rd1232;
	mov.b64 	{%r798, %r799}, %rd1234;
	shf.l.wrap.b32 	%r800, %r798, %r799, 17;
	shf.l.wrap.b32 	%r801, %r799, %r798, 17;
	mov.b64 	%rd1235, {%r801, %r800};
	add.s64 	%rd1236, %rd1235, %rd1232;
	xor.b64  	%rd1237, %rd1233, %rd1232;
	mov.b64 	{%r802, %r803}, %rd1232;
	shf.l.wrap.b32 	%r804, %r803, %r802, 17;
	shf.l.wrap.b32 	%r805, %r802, %r803, 17;
	mov.b64 	%rd1238, {%r805, %r804};
	shl.b64 	%rd1239, %rd1237, 21;
	xor.b64  	%rd1240, %rd1238, %rd1239;
	xor.b64  	%rd1241, %rd1240, %rd1237;
	mov.b64 	{%r806, %r807}, %rd1237;
	shf.l.wrap.b32 	%r808, %r806, %r807, 28;
	shf.l.wrap.b32 	%r809, %r807, %r806, 28;
	mov.b64 	%rd1242, {%r809, %r808};
	shr.u64 	%rd1243, %rd1236, 11;
	cvt.rn.f64.u64 	%fd3556, %rd1243;
	mul.f64 	%fd3557, %fd3556, 0d3CA0000000000000;
	mul.f64 	%fd1, %fd3557, 0d4070000000000000;
	add.s64 	%rd1244, %rd1241, %rd1242;
	mov.b64 	{%r810, %r811}, %rd1244;
	shf.l.wrap.b32 	%r812, %r810, %r811, 17;
	shf.l.wrap.b32 	%r813, %r811, %r810, 17;
	mov.b64 	%rd1245, {%r813, %r812};
	add.s64 	%rd1246, %rd1245, %rd1241;
	xor.b64  	%rd1247, %rd1241, %rd1242;
	mov.b64 	{%r814, %r815}, %rd1241;
	shf.l.wrap.b32 	%r816, %r815, %r814, 17;
	shf.l.wrap.b32 	%r817, %r814, %r815, 17;
	mov.b64 	%rd1248, {%r817, %r816};
	shl.b64 	%rd1249, %rd1247, 21;
	xor.b64  	%rd1250, %rd1248, %rd1249;
	xor.b64  	%rd1251, %rd1250, %rd1247;
	mov.b64 	{%r818, %r819}, %rd1247;
	shf.l.wrap.b32 	%r820, %r818, %r819, 28;
	shf.l.wrap.b32 	%r821, %r819, %r818, 28;
	mov.b64 	%rd1252, {%r821, %r820};
	shr.u64 	%rd1253, %rd1246, 11;
	cvt.rn.f64.u64 	%fd3558, %rd1253;
	mul.f64 	%fd3559, %fd3558, 0d3CA0000000000000;
	mul.f64 	%fd2, %fd3559, 0d4070000000000000;
	add.s64 	%rd1254, %rd1251, %rd1252;
	mov.b64 	{%r822, %r823}, %rd1254;
	shf.l.wrap.b32 	%r824, %r822, %r823, 17;
	shf.l.wrap.b32 	%r825, %r823, %r822, 17;
	mov.b64 	%rd1255, {%r825, %r824};
	add.s64 	%rd1256, %rd1255, %rd1251;
	xor.b64  	%rd1257, %rd1251, %rd1252;
	mov.b64 	{%r826, %r827}, %rd1251;
	shf.l.wrap.b32 	%r828, %r827, %r826, 17;
	shf.l.wrap.b32 	%r829, %r826, %r827, 17;
	mov.b64 	%rd1258, {%r829, %r828};
	shl.b64 	%rd1259, %rd1257, 21;
	xor.b64  	%rd1260, %rd1258, %rd1259;
	xor.b64  	%rd5, %rd1260, %rd1257;
	mov.b64 	{%r830, %r831}, %rd1257;
	shf.l.wrap.b32 	%r832, %r830, %r831, 28;
	shf.l.wrap.b32 	%r833, %r831, %r830, 28;
	mov.b64 	%rd6, {%r833, %r832};
	shr.u64 	%rd1261, %rd1256, 11;
	cvt.rn.f64.u64 	%fd3560, %rd1261;
	mul.f64 	%fd3561, %fd3560, 0d3CA0000000000000;
	mul.f64 	%fd3, %fd3561, 0d4070000000000000;
	xor.b64  	%rd1262, %rd1044, -1937505727046359452;
	xor.b64  	%rd1263, %rd1053, 6887262389667105861;
	add.s64 	%rd1264, %rd1263, %rd1262;
	mov.b64 	{%r834, %r835}, %rd1264;
	shf.l.wrap.b32 	%r836, %r834, %r835, 17;
	shf.l.wrap.b32 	%r837, %r835, %r834, 17;
	mov.b64 	%rd1265, {%r837, %r836};
	add.s64 	%rd1266, %rd1265, %rd1262;
	xor.b64  	%rd1267, %rd1263, %rd1262;
	mov.b64 	{%r838, %r839}, %rd1262;
	shf.l.wrap.b32 	%r840, %r839, %r838, 17;
	shf.l.wrap.b32 	%r841, %r838, %r839, 17;
	mov.b64 	%rd1268, {%r841, %r840};
	shl.b64 	%rd1269, %rd1267, 21;
	xor.b64  	%rd1270, %rd1268, %rd1269;
	xor.b64  	%rd1271, %rd1270, %rd1267;
	mov.b64 	{%r842, %r843}, %rd1267;
	shf.l.wrap.b32 	%r844, %r842, %r843, 28;
	shf.l.wrap.b32 	%r845, %r843, %r842, 28;
	mov.b64 	%rd1272, {%r845, %r844};
	shr.u64 	%rd1273, %rd1266, 11;
	cvt.rn.f64.u64 	%fd3562, %rd1273;
	mul.f64 	%fd3563, %fd3562, 0d3CA0000000000000;
	mul.f64 	%fd4, %fd3563, 0d4070000000000000;
	add.s64 	%rd1274, %rd1271, %rd1272;
	mov.b64 	{%r846, %r847}, %rd1274;
	shf.l.wrap.b32 	%r848, %r846, %r847, 17;
	shf.l.wrap.b32 	%r849, %r847, %r846, 17;
	mov.b64 	%rd1275, {%r849, %r848};
	add.s64 	%rd1276, %rd1275, %rd1271;
	xor.b64  	%rd1277, %rd1271, %rd1272;
	mov.b64 	{%r850, %r851}, %rd1271;
	shf.l.wrap.b32 	%r852, %r851, %r850, 17;
	shf.l.wrap.b32 	%r853, %r850, %r851, 17;
	mov.b64 	%rd1278, {%r853, %r852};
	shl.b64 	%rd1279, %rd1277, 21;
	xor.b64  	%rd1280, %rd1278, %rd1279;
	xor.b64  	%rd1281, %rd1280, %rd1277;
	mov.b64 	{%r854, %r855}, %rd1277;
	shf.l.wrap.b32 	%r856, %r854, %r855, 28;
	shf.l.wrap.b32 	%r857, %r855, %r854, 28;
	mov.b64 	%rd1282, {%r857, %r856};
	shr.u64 	%rd1283, %rd1276, 11;
	cvt.rn.f64.u64 	%fd3564, %rd1283;
	mul.f64 	%fd3565, %fd3564, 0d3CA0000000000000;
	mul.f64 	%fd5, %fd3565, 0d4070000000000000;
	add.s64 	%rd1284, %rd1281, %rd1282;
	mov.b64 	{%r858, %r859}, %rd1284;
	shf.l.wrap.b32 	%r860, %r858, %r859, 17;
	shf.l.wrap.b32 	%r861, %r859, %r858, 17;
	mov.b64 	%rd1285, {%r861, %r860};
	add.s64 	%rd1286, %rd1285, %rd1281;
	xor.b64  	%rd1287, %rd1281, %rd1282;
	mov.b64 	{%r862, %r863}, %rd1281;
	shf.l.wrap.b32 	%r864, %r863, %r862, 17;
	shf.l.wrap.b32 	%r865, %r862, %r863, 17;
	mov.b64 	%rd1288, {%r865, %r864};
	shl.b64 	%rd1289, %rd1287, 21;
	xor.b64  	%rd1290, %rd1288, %rd1289;
	xor.b64  	%rd7, %rd1290, %rd1287;
	mov.b64 	{%r866, %r867}, %rd1287;
	shf.l.wrap.b32 	%r868, %r866, %r867, 28;
	shf.l.wrap.b32 	%r869, %r867, %r866, 28;
	mov.b64 	%rd8, {%r869, %r868};
	shr.u64 	%rd1291, %rd1286, 11;
	cvt.rn.f64.u64 	%fd3566, %rd1291;
	mul.f64 	%fd3567, %fd3566, 0d3CA0000000000000;
	mul.f64 	%fd6, %fd3567, 0d4070000000000000;
	xor.b64  	%rd1292, %rd1044, 7888980432583755018;
	xor.b64  	%rd1293, %rd1053, 3328269827262531447;
	add.s64 	%rd1294, %rd1293, %rd1292;
	mov.b64 	{%r870, %r871}, %rd1294;
	shf.l.wrap.b32 	%r872, %r870, %r871, 17;
	shf.l.wrap.b32 	%r873, %r871, %r870, 17;
	mov.b64 	%rd1295, {%r873, %r872};
	add.s64 	%rd1296, %rd1295, %rd1292;
	xor.b64  	%rd1297, %rd1293, %rd1292;
	mov.b64 	{%r874, %r875}, %rd1292;
	shf.l.wrap.b32 	%r876, %r875, %r874, 17;
	shf.l.wrap.b32 	%r877, %r874, %r875, 17;
	mov.b64 	%rd1298, {%r877, %r876};
	shl.b64 	%rd1299, %rd1297, 21;
	xor.b64  	%rd1300, %rd1298, %rd1299;
	xor.b64  	%rd1301, %rd1300, %rd1297;
	mov.b64 	{%r878, %r879}, %rd1297;
	shf.l.wrap.b32 	%r880, %r878, %r879, 28;
	shf.l.wrap.b32 	%r881, %r879, %r878, 28;
	mov.b64 	%rd1302, {%r881, %r880};
	shr.u64 	%rd1303, %rd1296, 11;
	cvt.rn.f64.u64 	%fd3568, %rd1303;
	mul.f64 	%fd3569, %fd3568, 0d3CA0000000000000;
	mul.f64 	%fd7, %fd3569, 0d4070000000000000;
	add.s64 	%rd1304, %rd1301, %rd1302;
	mov.b64 	{%r882, %r883}, %rd1304;
	shf.l.wrap.b32 	%r884, %r882, %r883, 17;
	shf.l.wrap.b32 	%r885, %r883, %r882, 17;
	mov.b64 	%rd1305, {%r885, %r884};
	add.s64 	%rd1306, %rd1305, %rd1301;
	xor.b64  	%rd1307, %rd1301, %rd1302;
	mov.b64 	{%r886, %r887}, %rd1301;
	shf.l.wrap.b32 	%r888, %r887, %r886, 17;
	shf.l.wrap.b32 	%r889, %r886, %r887, 17;
	mov.b64 	%rd1308, {%r889, %r888};
	shl.b64 	%rd1309, %rd1307, 21;
	xor.b64  	%rd1310, %rd1308, %rd1309;
	xor.b64  	%rd1311, %rd1310, %rd1307;
	mov.b64 	{%r890, %r891}, %rd1307;
	shf.l.wrap.b32 	%r892, %r890, %r891, 28;
	shf.l.wrap.b32 	%r893, %r891, %r890, 28;
	mov.b64 	%rd1312, {%r893, %r892};
	shr.u64 	%rd1313, %rd1306, 11;
	cvt.rn.f64.u64 	%fd3570, %rd1313;
	mul.f64 	%fd3571, %fd3570, 0d3CA0000000000000;
	mul.f64 	%fd8, %fd3571, 0d4070000000000000;
	add.s64 	%rd1314, %rd1311, %rd1312;
	mov.b64 	{%r894, %r895}, %rd1314;
	shf.l.wrap.b32 	%r896, %r894, %r895, 17;
	shf.l.wrap.b32 	%r897, %r895, %r894, 17;
	mov.b64 	%rd1315, {%r897, %r896};
	add.s64 	%rd1316, %rd1315, %rd1311;
	xor.b64  	%rd1317, %rd1311, %rd1312;
	mov.b64 	{%r898, %r899}, %rd1311;
	shf.l.wrap.b32 	%r900, %r899, %r898, 17;
	shf.l.wrap.b32 	%r901, %r898, %r899, 17;
	mov.b64 	%rd1318, {%r901, %r900};
	shl.b64 	%rd1319, %rd1317, 21;
	xor.b64  	%rd1320, %rd1318, %rd1319;
	xor.b64  	%rd9, %rd1320, %rd1317;
	mov.b64 	{%r902, %r903}, %rd1317;
	shf.l.wrap.b32 	%r904, %r902, %r903, 28;
	shf.l.wrap.b32 	%r905, %r903, %r902, 28;
	mov.b64 	%rd10, {%r905, %r904};
	shr.u64 	%rd1321, %rd1316, 11;
	cvt.rn.f64.u64 	%fd3572, %rd1321;
	mul.f64 	%fd3573, %fd3572, 0d3CA0000000000000;
	mul.f64 	%fd9, %fd3573, 0d4070000000000000;
	xor.b64  	%rd1322, %rd1062, -1075682932162398897;
	xor.b64  	%rd1323, %rd1071, 2700503254851170474;
	add.s64 	%rd1324, %rd1323, %rd1322;
	mov.b64 	{%r906, %r907}, %rd1324;
	shf.l.wrap.b32 	%r908, %r906, %r907, 17;
	shf.l.wrap.b32 	%r909, %r907, %r906, 17;
	mov.b64 	%rd1325, {%r909, %r908};
	add.s64 	%rd1326, %rd1325, %rd1322;
	xor.b64  	%rd1327, %rd1323, %rd1322;
	mov.b64 	{%r910, %r911}, %rd1322;
	shf.l.wrap.b32 	%r912, %r911, %r910, 17;
	shf.l.wrap.b32 	%r913, %r910, %r911, 17;
	mov.b64 	%rd1328, {%r913, %r912};
	shl.b64 	%rd1329, %rd1327, 21;
	xor.b64  	%rd1330, %rd1328, %rd1329;
	xor.b64  	%rd1331, %rd1330, %rd1327;
	mov.b64 	{%r914, %r915}, %rd1327;
	shf.l.wrap.b32 	%r916, %r914, %r915, 28;
	shf.l.wrap.b32 	%r917, %r915, %r914, 28;
	mov.b64 	%rd1332, {%r917, %r916};
	shr.u64 	%rd1333, %rd1326, 11;
	cvt.rn.f64.u64 	%fd3574, %rd1333;
	mul.f64 	%fd3575, %fd3574, 0d3CA0000000000000;
	mul.f64 	%fd10, %fd3575, 0d4070000000000000;
	add.s64 	%rd1334, %rd1331, %rd1332;
	mov.b64 	{%r918, %r919}, %rd1334;
	shf.l.wrap.b32 	%r920, %r918, %r919, 17;
	shf.l.wrap.b32 	%r921, %r919, %r918, 17;
	mov.b64 	%rd1335, {%r921, %r920};
	add.s64 	%rd1336, %rd1335, %rd1331;
	xor.b64  	%rd1337, %rd1331, %rd1332;
	mov.b64 	{%r922, %r923}, %rd1331;
	shf.l.wrap.b32 	%r924, %r923, %r922, 17;
	shf.l.wrap.b32 	%r925, %r922, %r923, 17;
	mov.b64 	%rd1338, {%r925, %r924};
	shl.b64 	%rd1339, %rd1337, 21;
	xor.b64  	%rd1340, %rd1338, %rd1339;
	xor.b64  	%rd1341, %rd1340, %rd1337;
	mov.b64 	{%r926, %r927}, %rd1337;
	shf.l.wrap.b32 	%r928, %r926, %r927, 28;
	shf.l.wrap.b32 	%r929, %r927, %r926, 28;
	mov.b64 	%rd1342, {%r929, %r928};
	shr.u64 	%rd1343, %rd1336, 11;
	cvt.rn.f64.u64 	%fd3576, %rd1343;
	mul.f64 	%fd3577, %fd3576, 0d3CA0000000000000;
	mul.f64 	%fd11, %fd3577, 0d4070000000000000;
	add.s64 	%rd1344, %rd1341, %rd1342;
	mov.b64 	{%r930, %r931}, %rd1344;
	shf.l.wrap.b32 	%r932, %r930, %r931, 17;
	shf.l.wrap.b32 	%r933, %r931, %r930, 17;
	mov.b64 	%rd1345, {%r933, %r932};
	add.s64 	%rd1346, %rd1345, %rd1341;
	xor.b64  	%rd1347, %rd1341, %rd1342;
	mov.b64 	{%r934, %r935}, %rd1341;
	shf.l.wrap.b32 	%r936, %r935, %r934, 17;
	shf.l.wrap.b32 	%r937, %r934, %r935, 17;
	mov.b64 	%rd1348, {%r937, %r936};
	shl.b64 	%rd1349, %rd1347, 21;
	xor.b64  	%rd1350, %rd1348, %rd1349;
	xor.b64  	%rd11, %rd1350, %rd1347;
	mov.b64 	{%r938, %r939}, %rd1347;
	shf.l.wrap.b32 	%r940, %r938, %r939, 28;
	shf.l.wrap.b32 	%r941, %r939, %r938, 28;
	mov.b64 	%rd12, {%r941, %r940};
	shr.u64 	%rd1351, %rd1346, 11;
	cvt.rn.f64.u64 	%fd3578, %rd1351;
	mul.f64 	%fd3579, %fd3578, 0d3CA0000000000000;
	mul.f64 	%fd12, %fd3579, 0d4070000000000000;
	xor.b64  	%rd1352, %rd1062, -1937505727046359452;
	xor.b64  	%rd1353, %rd1071, 6887262389667105861;
	add.s64 	%rd1354, %rd1353, %rd1352;
	mov.b64 	{%r942, %r943}, %rd1354;
	shf.l.wrap.b32 	%r944, %r942, %r943, 17;
	shf.l.wrap.b32 	%r945, %r943, %r942, 17;
	mov.b64 	%rd1355, {%r945, %r944};
	add.s64 	%rd1356, %rd1355, %rd1352;
	xor.b64  	%rd1357, %rd1353, %rd1352;
	mov.b64 	{%r946, %r947}, %rd1352;
	shf.l.wrap.b32 	%r948, %r947, %r946, 17;
	shf.l.wrap.b32 	%r949, %r946, %r947, 17;
	mov.b64 	%rd1358, {%r949, %r948};
	shl.b64 	%rd1359, %rd1357, 21;
	xor.b64  	%rd1360, %rd1358, %rd1359;
	xor.b64  	%rd1361, %rd1360, %rd1357;
	mov.b64 	{%r950, %r951}, %rd1357;
	shf.l.wrap.b32 	%r952, %r950, %r951, 28;
	shf.l.wrap.b32 	%r953, %r951, %r950, 28;
	mov.b64 	%rd1362, {%r953, %r952};
	shr.u64 	%rd1363, %rd1356, 11;
	cvt.rn.f64.u64 	%fd3580, %rd1363;
	mul.f64 	%fd3581, %fd3580, 0d3CA0000000000000;
	mul.f64 	%fd13, %fd3581, 0d4070000000000000;
	add.s64 	%rd1364, %rd1361, %rd1362;
	mov.b64 	{%r954, %r955}, %rd1364;
	shf.l.wrap.b32 	%r956, %r954, %r955, 17;
	shf.l.wrap.b32 	%r957, %r955, %r954, 17;
	mov.b64 	%rd1365, {%r957, %r956};
	add.s64 	%rd1366, %rd1365, %rd1361;
	xor.b64  	%rd1367, %rd1361, %rd1362;
	mov.b64 	{%r958, %r959}, %rd1361;
	shf.l.wrap.b32 	%r960, %r959, %r958, 17;
	shf.l.wrap.b32 	%r961, %r958, %r959, 17;
	mov.b64 	%rd1368, {%r961, %r960};
	shl.b64 	%rd1369, %rd1367, 21;
	xor.b64  	%rd1370, %rd1368, %rd1369;
	xor.b64  	%rd1371, %rd1370, %rd1367;
	mov.b64 	{%r962, %r963}, %rd1367;
	shf.l.wrap.b32 	%r964, %r962, %r963, 28;
	shf.l.wrap.b32 	%r965, %r963, %r962, 28;
	mov.b64 	%rd1372, {%r965, %r964};
	shr.u64 	%rd1373, %rd1366, 11;
	cvt.rn.f64.u64 	%fd3582, %rd1373;
	mul.f64 	%fd3583, %fd3582, 0d3CA0000000000000;
	mul.f64 	%fd14, %fd3583, 0d4070000000000000;
	add.s64 	%rd1374, %rd1371, %rd1372;
	mov.b64 	{%r966, %r967}, %rd1374;
	shf.l.wrap.b32 	%r968, %r966, %r967, 17;
	shf.l.wrap.b32 	%r969, %r967, %r966, 17;
	mov.b64 	%rd1375, {%r969, %r968};
	add.s64 	%rd1376, %rd1375, %rd1371;
	xor.b64  	%rd1377, %rd1371, %rd1372;
	mov.b64 	{%r970, %r971}, %rd1371;
	shf.l.wrap.b32 	%r972, %r971, %r970, 17;
	shf.l.wrap.b32 	%r973, %r970, %r971, 17;
	mov.b64 	%rd1378, {%r973, %r972};
	shl.b64 	%rd1379, %rd1377, 21;
	xor.b64  	%rd1380, %rd1378, %rd1379;
	xor.b64  	%rd13, %rd1380, %rd1377;
	mov.b64 	{%r974, %r975}, %rd1377;
	shf.l.wrap.b32 	%r976, %r974, %r975, 28;
	shf.l.wrap.b32 	%r977, %r975, %r974, 28;
	mov.b64 	%rd14, {%r977, %r976};
	shr.u64 	%rd1381, %rd1376, 11;
	cvt.rn.f64.u64 	%fd3584, %rd1381;
	mul.f64 	%fd3585, %fd3584, 0d3CA0000000000000;
	mul.f64 	%fd15, %fd3585, 0d4070000000000000;
	xor.b64  	%rd1382, %rd1062, 7888980432583755018;
	xor.b64  	%rd1383, %rd1071, 3328269827262531447;
	add.s64 	%rd1384, %rd1383, %rd1382;
	mov.b64 	{%r978, %r979}, %rd1384;
	shf.l.wrap.b32 	%r980, %r978, %r979, 17;
	shf.l.wrap.b32 	%r981, %r979, %r978, 17;
	mov.b64 	%rd1385, {%r981, %r980};
	add.s64 	%rd1386, %rd1385, %rd1382;
	xor.b64  	%rd1387, %rd1383, %rd1382;
	mov.b64 	{%r982, %r983}, %rd1382;
	shf.l.wrap.b32 	%r984, %r983, %r982, 17;
	shf.l.wrap.b32 	%r985, %r982, %r983, 17;
	mov.b64 	%rd1388, {%r985, %r984};
	shl.b64 	%rd1389, %rd1387, 21;
	xor.b64  	%rd1390, %rd1388, %rd1389;
	xor.b64  	%rd1391, %rd1390, %rd1387;
	mov.b64 	{%r986, %r987}, %rd1387;
	shf.l.wrap.b32 	%r988, %r986, %r987, 28;
	shf.l.wrap.b32 	%r989, %r987, %r986, 28;
	mov.b64 	%rd1392, {%r989, %r988};
	shr.u64 	%rd1393, %rd1386, 11;
	cvt.rn.f64.u64 	%fd3586, %rd1393;
	mul.f64 	%fd3587, %fd3586, 0d3CA0000000000000;
	mul.f64 	%fd16, %fd3587, 0d4070000000000000;
	add.s64 	%rd1394, %rd1391, %rd1392;
	mov.b64 	{%r990, %r991}, %rd1394;
	shf.l.wrap.b32 	%r992, %r990, %r991, 17;
	shf.l.wrap.b32 	%r993, %r991, %r990, 17;
	mov.b64 	%rd1395, {%r993, %r992};
	add.s64 	%rd1396, %rd1395, %rd1391;
	xor.b64  	%rd1397, %rd1391, %rd1392;
	mov.b64 	{%r994, %r995}, %rd1391;
	shf.l.wrap.b32 	%r996, %r995, %r994, 17;
	shf.l.wrap.b32 	%r997, %r994, %r995, 17;
	mov.b64 	%rd1398, {%r997, %r996};
	shl.b64 	%rd1399, %rd1397, 21;
	xor.b64  	%rd1400, %rd1398, %rd1399;
	xor.b64  	%rd1401, %rd1400, %rd1397;
	mov.b64 	{%r998, %r999}, %rd1397;
	shf.l.wrap.b32 	%r1000, %r998, %r999, 28;
	shf.l.wrap.b32 	%r1001, %r999, %r998, 28;
	mov.b64 	%rd1402, {%r1001, %r1000};
	shr.u64 	%rd1403, %rd1396, 11;
	cvt.rn.f64.u64 	%fd3588, %rd1403;
	mul.f64 	%fd3589, %fd3588, 0d3CA0000000000000;
	mul.f64 	%fd17, %fd3589, 0d4070000000000000;
	add.s64 	%rd1404, %rd1401, %rd1402;
	mov.b64 	{%r1002, %r1003}, %rd1404;
	shf.l.wrap.b32 	%r1004, %r1002, %r1003, 17;
	shf.l.wrap.b32 	%r1005, %r1003, %r1002, 17;
	mov.b64 	%rd1405, {%r1005, %r1004};
	add.s64 	%rd1406, %rd1405, %rd1401;
	xor.b64  	%rd1407, %rd1401, %rd1402;
	mov.b64 	{%r1006, %r1007}, %rd1401;
	shf.l.wrap.b32 	%r1008, %r1007, %r1006, 17;
	shf.l.wrap.b32 	%r1009, %r1006, %r1007, 17;
	mov.b64 	%rd1408, {%r1009, %r1008};
	shl.b64 	%rd1409, %rd1407, 21;
	xor.b64  	%rd1410, %rd1408, %rd1409;
	xor.b64  	%rd15, %rd1410, %rd1407;
	mov.b64 	{%r1010, %r1011}, %rd1407;
	shf.l.wrap.b32 	%r1012, %r1010, %r1011, 28;
	shf.l.wrap.b32 	%r1013, %r1011, %r1010, 28;
	mov.b64 	%rd16, {%r1013, %r1012};
	shr.u64 	%rd1411, %rd1406, 11;
	cvt.rn.f64.u64 	%fd3590, %rd1411;
	mul.f64 	%fd3591, %fd3590, 0d3CA0000000000000;
	mul.f64 	%fd18, %fd3591, 0d4070000000000000;
	xor.b64  	%rd1412, %rd1076, 6040343492819601496;
	xor.b64  	%rd1413, %rd1085, -4840870798921671874;
	add.s64 	%rd1414, %rd1413, %rd1412;
	mov.b64 	{%r1014, %r1015}, %rd1414;
	shf.l.wrap.b32 	%r1016, %r1014, %r1015, 17;
	shf.l.wrap.b32 	%r1017, %r1015, %r1014, 17;
	mov.b64 	%rd1415, {%r1017, %r1016};
	add.s64 	%rd1416, %rd1415, %rd1412;
	xor.b64  	%rd1417, %rd1413, %rd1412;
	mov.b64 	{%r1018, %r1019}, %rd1412;
	shf.l.wrap.b32 	%r1020, %r1019, %r1018, 17;
	shf.l.wrap.b32 	%r1021, %r1018, %r1019, 17;
	mov.b64 	%rd1418, {%r1021, %r1020};
	shl.b64 	%rd1419, %rd1417, 21;
	xor.b64  	%rd1420, %rd1418, %rd1419;
	xor.b64  	%rd1421, %rd1420, %rd1417;
	mov.b64 	{%r1022, %r1023}, %rd1417;
	shf.l.wrap.b32 	%r1024, %r1022, %r1023, 28;
	shf.l.wrap.b32 	%r1025, %r1023, %r1022, 28;
	mov.b64 	%rd1422, {%r1025, %r1024};
	shr.u64 	%rd1423, %rd1416, 11;
	cvt.rn.f64.u64 	%fd3592, %rd1423;
	mul.f64 	%fd3593, %fd3592, 0d3CA0000000000000;
	mul.f64 	%fd19, %fd3593, 0d4070000000000000;
	add.s64 	%rd1424, %rd1421, %rd1422;
	mov.b64 	{%r1026, %r1027}, %rd1424;
	shf.l.wrap.b32 	%r1028, %r1026, %r1027, 17;
	shf.l.wrap.b32 	%r1029, %r1027, %r1026, 17;
	mov.b64 	%rd1425, {%r1029, %r1028};
	add.s64 	%rd1426, %rd1425, %rd1421;
	xor.b64  	%rd1427, %rd1421, %rd1422;
	mov.b64 	{%r1030, %r1031}, %rd1421;
	shf.l.wrap.b32 	%r1032, %r1031, %r1030, 17;
	shf.l.wrap.b32 	%r1033, %r1030, %r1031, 17;
	mov.b64 	%rd1428, {%r1033, %r1032};
	shl.b64 	%rd1429, %rd1427, 21;
	xor.b64  	%rd1430, %rd1428, %rd1429;
	xor.b64  	%rd1431, %rd1430, %rd1427;
	mov.b64 	{%r1034, %r1035}, %rd1427;
	shf.l.wrap.b32 	%r1036, %r1034, %r1035, 28;
	shf.l.wrap.b32 	%r1037, %r1035, %r1034, 28;
	mov.b64 	%rd1432, {%r1037, %r1036};
	shr.u64 	%rd1433, %rd1426, 11;
	cvt.rn.f64.u64 	%fd3594, %rd1433;
	mul.f64 	%fd3595, %fd3594, 0d3CA0000000000000;
	mul.f64 	%fd20, %fd3595, 0d4070000000000000;
	add.s64 	%rd1434, %rd1431, %rd1432;
	mov.b64 	{%r1038, %r1039}, %rd1434;
	shf.l.wrap.b32 	%r1040, %r1038, %r1039, 17;
	shf.l.wrap.b32 	%r1041, %r1039, %r1038, 17;
	mov.b64 	%rd1435, {%r1041, %r1040};
	add.s64 	%rd1436, %rd1435, %rd1431;
	xor.b64  	%rd1437, %rd1431, %rd1432;
	mov.b64 	{%r1042, %r1043}, %rd1431;
	shf.l.wrap.b32 	%r1044, %r1043, %r1042, 17;
	shf.l.wrap.b32 	%r1045, %r1042, %r1043, 17;
	mov.b64 	%rd1438, {%r1045, %r1044};
	shl.b64 	%rd1439, %rd1437, 21;
	xor.b64  	%rd1440, %rd1438, %rd1439;
	xor.b64  	%rd17, %rd1440, %rd1437;
	mov.b64 	{%r1046, %r1047}, %rd1437;
	shf.l.wrap.b32 	%r1048, %r1046, %r1047, 28;
	shf.l.wrap.b32 	%r1049, %r1047, %r1046, 28;
	mov.b64 	%rd18, {%r1049, %r1048};
	shr.u64 	%rd1441, %rd1436, 11;
	cvt.rn.f64.u64 	%fd3596, %rd1441;
	mul.f64 	%fd3597, %fd3596, 0d3CA0000000000000;
	mul.f64 	%fd21, %fd3597, 0d4070000000000000;
	xor.b64  	%rd1442, %rd1076, -5430693012044290181;
	xor.b64  	%rd1443, %rd1085, 162122330481997252;
	add.s64 	%rd1444, %rd1443, %rd1442;
	mov.b64 	{%r1050, %r1051}, %rd1444;
	shf.l.wrap.b32 	%r1052, %r1050, %r1051, 17;
	shf.l.wrap.b32 	%r1053, %r1051, %r1050, 17;
	mov.b64 	%rd1445, {%r1053, %r1052};
	add.s64 	%rd1446, %rd1445, %rd1442;
	xor.b64  	%rd1447, %rd1443, %rd1442;
	mov.b64 	{%r1054, %r1055}, %rd1442;
	shf.l.wrap.b32 	%r1056, %r1055, %r1054, 17;
	shf.l.wrap.b32 	%r1057, %r1054, %r1055, 17;
	mov.b64 	%rd1448, {%r1057, %r1056};
	shl.b64 	%rd1449, %rd1447, 21;
	xor.b64  	%rd1450, %rd1448, %rd1449;
	xor.b64  	%rd1451, %rd1450, %rd1447;
	mov.b64 	{%r1058, %r1059}, %rd1447;
	shf.l.wrap.b32 	%r1060, %r1058, %r1059, 28;
	shf.l.wrap.b32 	%r1061, %r1059, %r1058, 28;
	mov.b64 	%rd1452, {%r1061, %r1060};
	shr.u64 	%rd1453, %rd1446, 11;
	cvt.rn.f64.u64 	%fd3598, %rd1453;
	mul.f64 	%fd3599, %fd3598, 0d3CA0000000000000;
	mul.f64 	%fd22, %fd3599, 0d4070000000000000;
	add.s64 	%rd1454, %rd1451, %rd1452;
	mov.b64 	{%r1062, %r1063}, %rd1454;
	shf.l.wrap.b32 	%r1064, %r1062, %r1063, 17;
	shf.l.wrap.b32 	%r1065, %r1063, %r1062, 17;
	mov.b64 	%rd1455, {%r1065, %r1064};
	add.s64 	%rd1456, %rd1455, %rd1451;
	xor.b64  	%rd1457, %rd1451, %rd1452;
	mov.b64 	{%r1066, %r1067}, %rd1451;
	shf.l.wrap.b32 	%r1068, %r1067, %r1066, 17;
	shf.l.wrap.b32 	%r1069, %r1066, %r1067, 17;
	mov.b64 	%rd1458, {%r1069, %r1068};
	shl.b64 	%rd1459, %rd1457, 21;
	xor.b64  	%rd1460, %rd1458, %rd1459;
	xor.b64  	%rd1461, %rd1460, %rd1457;
	mov.b64 	{%r1070, %r1071}, %rd1457;
	shf.l.wrap.b32 	%r1072, %r1070, %r1071, 28;
	shf.l.wrap.b32 	%r1073, %r1071, %r1070, 28;
	mov.b64 	%rd1462, {%r1073, %r1072};
	shr.u64 	%rd1463, %rd1456, 11;
	cvt.rn.f64.u64 	%fd3600, %rd1463;
	mul.f64 	%fd3601, %fd3600, 0d3CA0000000000000;
	mul.f64 	%fd23, %fd3601, 0d4070000000000000;
	add.s64 	%rd1464, %rd1461, %rd1462;
	mov.b64 	{%r1074, %r1075}, %rd1464;
	shf.l.wrap.b32 	%r1076, %r1074, %r1075, 17;
	shf.l.wrap.b32 	%r1077, %r1075, %r1074, 17;
	mov.b64 	%rd1465, {%r1077, %r1076};
	add.s64 	%rd1466, %rd1465, %rd1461;
	xor.b64  	%rd1467, %rd1461, %rd1462;
	mov.b64 	{%r1078, %r1079}, %rd1461;
	shf.l.wrap.b32 	%r1080, %r1079, %r1078, 17;
	shf.l.wrap.b32 	%r1081, %r1078, %r1079, 17;
	mov.b64 	%rd1468, {%r1081, %r1080};
	shl.b64 	%rd1469, %rd1467, 21;
	xor.b64  	%rd1470, %rd1468, %rd1469;
	xor.b64  	%rd19, %rd1470, %rd1467;
	mov.b64 	{%r1082, %r1083}, %rd1467;
	shf.l.wrap.b32 	%r1084, %r1082, %r1083, 28;
	shf.l.wrap.b32 	%r1085, %r1083, %r1082, 28;
	mov.b64 	%rd20, {%r1085, %r1084};
	shr.u64 	%rd1471, %rd1466, 11;
	cvt.rn.f64.u64 	%fd3602, %rd1471;
	mul.f64 	%fd3603, %fd3602, 0d3CA0000000000000;
	mul.f64 	%fd24, %fd3603, 0d4070000000000000;
	xor.b64  	%rd1472, %rd1076, -2307493697404144120;
	xor.b64  	%rd1473, %rd1085, -5064731985740145495;
	add.s64 	%rd1474, %rd1473, %rd1472;
	mov.b64 	{%r1086, %r1087}, %rd1474;
	shf.l.wrap.b32 	%r1088, %r1086, %r1087, 17;
	shf.l.wrap.b32 	%r1089, %r1087, %r1086, 17;
	mov.b64 	%rd1475, {%r1089, %r1088};
	add.s64 	%rd1476, %rd1475, %rd1472;
	xor.b64  	%rd1477, %rd1473, %rd1472;
	mov.b64 	{%r1090, %r1091}, %rd1472;
	shf.l.wrap.b32 	%r1092, %r1091, %r1090, 17;
	shf.l.wrap.b32 	%r1093, %r1090, %r1091, 17;
	mov.b64 	%rd1478, {%r1093, %r1092};
	shl.b64 	%rd1479, %rd1477, 21;
	xor.b64  	%rd1480, %rd1478, %rd1479;
	xor.b64  	%rd1481, %rd1480, %rd1477;
	mov.b64 	{%r1094, %r1095}, %rd1477;
	shf.l.wrap.b32 	%r1096, %r1094, %r1095, 28;
	shf.l.wrap.b32 	%r1097, %r1095, %r1094, 28;
	mov.b64 	%rd1482, {%r1097, %r1096};
	shr.u64 	%rd1483, %rd1476, 11;
	cvt.rn.f64.u64 	%fd3604, %rd1483;
	mul.f64 	%fd3605, %fd3604, 0d3CA0000000000000;
	mul.f64 	%fd25, %fd3605, 0d4070000000000000;
	add.s64 	%rd1484, %rd1481, %rd1482;
	mov.b64 	{%r1098, %r1099}, %rd1484;
	shf.l.wrap.b32 	%r1100, %r1098, %r1099, 17;
	shf.l.wrap.b32 	%r1101, %r1099, %r1098, 17;
	mov.b64 	%rd1485, {%r1101, %r1100};
	add.s64 	%rd1486, %rd1485, %rd1481;
	xor.b64  	%rd1487, %rd1481, %rd1482;
	mov.b64 	{%r1102, %r1103}, %rd1481;
	shf.l.wrap.b32 	%r1104, %r1103, %r1102, 17;
	shf.l.wrap.b32 	%r1105, %r1102, %r1103, 17;
	mov.b64 	%rd1488, {%r1105, %r1104};
	shl.b64 	%rd1489, %rd1487, 21;
	xor.b64  	%rd1490, %rd1488, %rd1489;
	xor.b64  	%rd1491, %rd1490, %rd1487;
	mov.b64 	{%r1106, %r1107}, %rd1487;
	shf.l.wrap.b32 	%r1108, %r1106, %r1107, 28;
	shf.l.wrap.b32 	%r1109, %r1107, %r1106, 28;
	mov.b64 	%rd1492, {%r1109, %r1108};
	shr.u64 	%rd1493, %rd1486, 11;
	cvt.rn.f64.u64 	%fd3606, %rd1493;
	mul.f64 	%fd3607, %fd3606, 0d3CA0000000000000;
	mul.f64 	%fd26, %fd3607, 0d4070000000000000;
	add.s64 	%rd1494, %rd1491, %rd1492;
	mov.b64 	{%r1110, %r1111}, %rd1494;
	shf.l.wrap.b32 	%r1112, %r1110, %r1111, 17;
	shf.l.wrap.b32 	%r1113, %r1111, %r1110, 17;
	mov.b64 	%rd1495, {%r1113, %r1112};
	add.s64 	%rd1496, %rd1495, %rd1491;
	xor.b64  	%rd1497, %rd1491, %rd1492;
	mov.b64 	{%r1114, %r1115}, %rd1491;
	shf.l.wrap.b32 	%r1116, %r1115, %r1114, 17;
	shf.l.wrap.b32 	%r1117, %r1114, %r1115, 17;
	mov.b64 	%rd1498, {%r1117, %r1116};
	shl.b64 	%rd1499, %rd1497, 21;
	xor.b64  	%rd1500, %rd1498, %rd1499;
	xor.b64  	%rd21, %rd1500, %rd1497;
	mov.b64 	{%r1118, %r1119}, %rd1497;
	shf.l.wrap.b32 	%r1120, %r1118, %r1119, 28;
	shf.l.wrap.b32 	%r1121, %r1119, %r1118, 28;
	mov.b64 	%rd22, {%r1121, %r1120};
	shr.u64 	%rd1501, %rd1496, 11;
	cvt.rn.f64.u64 	%fd3608, %rd1501;
	mul.f64 	%fd3609, %fd3608, 0d3CA0000000000000;
	mul.f64 	%fd27, %fd3609, 0d4070000000000000;
	xor.b64  	%rd1502, %rd1094, 6040343492819601496;
	xor.b64  	%rd1503, %rd1103, -4840870798921671874;
	add.s64 	%rd1504, %rd1503, %rd1502;
	mov.b64 	{%r1122, %r1123}, %rd1504;
	shf.l.wrap.b32 	%r1124, %r1122, %r1123, 17;
	shf.l.wrap.b32 	%r1125, %r1123, %r1122, 17;
	mov.b64 	%rd1505, {%r1125, %r1124};
	add.s64 	%rd1506, %rd1505, %rd1502;
	xor.b64  	%rd1507, %rd1503, %rd1502;
	mov.b64 	{%r1126, %r1127}, %rd1502;
	shf.l.wrap.b32 	%r1128, %r1127, %r1126, 17;
	shf.l.wrap.b32 	%r1129, %r1126, %r1127, 17;
	mov.b64 	%rd1508, {%r1129, %r1128};
	shl.b64 	%rd1509, %rd1507, 21;
	xor.b64  	%rd1510, %rd1508, %rd1509;
	xor.b64  	%rd1511, %rd1510, %rd1507;
	mov.b64 	{%r1130, %r1131}, %rd1507;
	shf.l.wrap.b32 	%r1132, %r1130, %r1131, 28;
	shf.l.wrap.b32 	%r1133, %r1131, %r1130, 28;
	mov.b64 	%rd1512, {%r1133, %r1132};
	shr.u64 	%rd1513, %rd1506, 11;
	cvt.rn.f64.u64 	%fd3610, %rd1513;
	mul.f64 	%fd3611, %fd3610, 0d3CA0000000000000;
	mul.f64 	%fd28, %fd3611, 0d4070000000000000;
	add.s64 	%rd1514, %rd1511, %rd1512;
	mov.b64 	{%r1134, %r1135}, %rd1514;
	shf.l.wrap.b32 	%r1136, %r1134, %r1135, 17;
	shf.l.wrap.b32 	%r1137, %r1135, %r1134, 17;
	mov.b64 	%rd1515, {%r1137, %r1136};
	add.s64 	%rd1516, %rd1515, %rd1511;
	xor.b64  	%rd1517, %rd1511, %rd1512;
	mov.b64 	{%r1138, %r1139}, %rd1511;
	shf.l.wrap.b32 	%r1140, %r1139, %r1138, 17;
	shf.l.wrap.b32 	%r1141, %r1138, %r1139, 17;
	mov.b64 	%rd1518, {%r1141, %r1140};
	shl.b64 	%rd1519, %rd1517, 21;
	xor.b64  	%rd1520, %rd1518, %rd1519;
	xor.b64  	%rd1521, %rd1520, %rd1517;
	mov.b64 	{%r1142, %r1143}, %rd1517;
	shf.l.wrap.b32 	%r1144, %r1142, %r1143, 28;
	shf.l.wrap.b32 	%r1145, %r1143, %r1142, 28;
	mov.b64 	%rd1522, {%r1145, %r1144};
	shr.u64 	%rd1523, %rd1516, 11;
	cvt.rn.f64.u64 	%fd3612, %rd1523;
	mul.f64 	%fd3613, %fd3612, 0d3CA0000000000000;
	mul.f64 	%fd29, %fd3613, 0d4070000000000000;
	add.s64 	%rd1524, %rd1521, %rd1522;
	mov.b64 	{%r1146, %r1147}, %rd1524;
	shf.l.wrap.b32 	%r1148, %r1146, %r1147, 17;
	shf.l.wrap.b32 	%r1149, %r1147, %r1146, 17;
	mov.b64 	%rd1525, {%r1149, %r1148};
	add.s64 	%rd1526, %rd1525, %rd1521;
	xor.b64  	%rd1527, %rd1521, %rd1522;
	mov.b64 	{%r1150, %r1151}, %rd1521;
	shf.l.wrap.b32 	%r1152, %r1151, %r1150, 17;
	shf.l.wrap.b32 	%r1153, %r1150, %r1151, 17;
	mov.b64 	%rd1528, {%r1153, %r1152};
	shl.b64 	%rd1529, %rd1527, 21;
	xor.b64  	%rd1530, %rd1528, %rd1529;
	xor.b64  	%rd23, %rd1530, %rd1527;
	mov.b64 	{%r1154, %r1155}, %rd1527;
	shf.l.wrap.b32 	%r1156, %r1154, %r1155, 28;
	shf.l.wrap.b32 	%r1157, %r1155, %r1154, 28;
	mov.b64 	%rd24, {%r1157, %r1156};
	shr.u64 	%rd1531, %rd1526, 11;
	cvt.rn.f64.u64 	%fd3614, %rd1531;
	mul.f64 	%fd3615, %fd3614, 0d3CA0000000000000;
	mul.f64 	%fd30, %fd3615, 0d4070000000000000;
	xor.b64  	%rd1532, %rd1094, -5430693012044290181;
	xor.b64  	%rd1533, %rd1103, 162122330481997252;
	add.s64 	%rd1534, %rd1533, %rd1532;
	mov.b64 	{%r1158, %r1159}, %rd1534;
	shf.l.wrap.b32 	%r1160, %r1158, %r1159, 17;
	shf.l.wrap.b32 	%r1161, %r1159, %r1158, 17;
	mov.b64 	%rd1535, {%r1161, %r1160};
	add.s64 	%rd1536, %rd1535, %rd1532;
	xor.b64  	%rd1537, %rd1533, %rd1532;
	mov.b64 	{%r1162, %r1163}, %rd1532;
	shf.l.wrap.b32 	%r1164, %r1163, %r1162, 17;
	shf.l.wrap.b32 	%r1165, %r1162, %r1163, 17;
	mov.b64 	%rd1538, {%r1165, %r1164};
	shl.b64 	%rd1539, %rd1537, 21;
	xor.b64  	%rd1540, %rd1538, %rd1539;
	xor.b64  	%rd1541, %rd1540, %rd1537;
	mov.b64 	{%r1166, %r1167}, %rd1537;
	shf.l.wrap.b32 	%r1168, %r1166, %r1167, 28;
	shf.l.wrap.b32 	%r1169, %r1167, %r1166, 28;
	mov.b64 	%rd1542, {%r1169, %r1168};
	shr.u64 	%rd1543, %rd1536, 11;
	cvt.rn.f64.u64 	%fd3616, %rd1543;
	mul.f64 	%fd3617, %fd3616, 0d3CA0000000000000;
	mul.f64 	%fd31, %fd3617, 0d4070000000000000;
	add.s64 	%rd1544, %rd1541, %rd1542;
	mov.b64 	{%r1170, %r1171}, %rd1544;
	shf.l.wrap.b32 	%r1172, %r1170, %r1171, 17;
	shf.l.wrap.b32 	%r1173, %r1171, %r1170, 17;
	mov.b64 	%rd1545, {%r1173, %r1172};
	add.s64 	%rd1546, %rd1545, %rd1541;
	xor.b64  	%rd1547, %rd1541, %rd1542;
	mov.b64 	{%r1174, %r1175}, %rd1541;
	shf.l.wrap.b32 	%r1176, %r1175, %r1174, 17;
	shf.l.wrap.b32 	%r1177, %r1174, %r1175, 17;
	mov.b64 	%rd1548, {%r1177, %r1176};
	shl.b64 	%rd1549, %rd1547, 21;
	xor.b64  	%rd1550, %rd1548, %rd1549;
	xor.b64  	%rd1551, %rd1550, %rd1547;
	mov.b64 	{%r1178, %r1179}, %rd1547;
	shf.l.wrap.b32 	%r1180, %r1178, %r1179, 28;
	shf.l.wrap.b32 	%r1181, %r1179, %r1178, 28;
	mov.b64 	%rd1552, {%r1181, %r1180};
	shr.u64 	%rd1553, %rd1546, 11;
	cvt.rn.f64.u64 	%fd3618, %rd1553;
	mul.f64 	%fd3619, %fd3618, 0d3CA0000000000000;
	mul.f64 	%fd32, %fd3619, 0d4070000000000000;
	add.s64 	%rd1554, %rd1551, %rd1552;
	mov.b64 	{%r1182, %r1183}, %rd1554;
	shf.l.wrap.b32 	%r1184, %r1182, %r1183, 17;
	shf.l.wrap.b32 	%r1185, %r1183, %r1182, 17;
	mov.b64 	%rd1555, {%r1185, %r1184};
	add.s64 	%rd1556, %rd1555, %rd1551;
	xor.b64  	%rd1557, %rd1551, %rd1552;
	mov.b64 	{%r1186, %r1187}, %rd1551;
	shf.l.wrap.b32 	%r1188, %r1187, %r1186, 17;
	shf.l.wrap.b32 	%r1189, %r1186, %r1187, 17;
	mov.b64 	%rd1558, {%r1189, %r1188};
	shl.b64 	%rd1559, %rd1557, 21;
	xor.b64  	%rd1560, %rd1558, %rd1559;
	xor.b64  	%rd25, %rd1560, %rd1557;
	mov.b64 	{%r1190, %r1191}, %rd1557;
	shf.l.wrap.b32 	%r1192, %r1190, %r1191, 28;
	shf.l.wrap.b32 	%r1193, %r1191, %r1190, 28;
	mov.b64 	%rd26, {%r1193, %r1192};
	shr.u64 	%rd1561, %rd1556, 11;
	cvt.rn.f64.u64 	%fd3620, %rd1561;
	mul.f64 	%fd3621, %fd3620, 0d3CA0000000000000;
	mul.f64 	%fd33, %fd3621, 0d4070000000000000;
	xor.b64  	%rd1562, %rd1094, -2307493697404144120;
	xor.b64  	%rd1563, %rd1103, -5064731985740145495;
	add.s64 	%rd1564, %rd1563, %rd1562;
	mov.b64 	{%r1194, %r1195}, %rd1564;
	shf.l.wrap.b32 	%r1196, %r1194, %r1195, 17;
	shf.l.wrap.b32 	%r1197, %r1195, %r1194, 17;
	mov.b64 	%rd1565, {%r1197, %r1196};
	add.s64 	%rd1566, %rd1565, %rd1562;
	xor.b64  	%rd1567, %rd1563, %rd1562;
	mov.b64 	{%r1198, %r1199}, %rd1562;
	shf.l.wrap.b32 	%r1200, %r1199, %r1198, 17;
	shf.l.wrap.b32 	%r1201, %r1198, %r1199, 17;
	mov.b64 	%rd1568, {%r1201, %r1200};
	shl.b64 	%rd1569, %rd1567, 21;
	xor.b64  	%rd1570, %rd1568, %rd1569;
	xor.b64  	%rd1571, %rd1570, %rd1567;
	mov.b64 	{%r1202, %r1203}, %rd1567;
	shf.l.wrap.b32 	%r1204, %r1202, %r1203, 28;
	shf.l.wrap.b32 	%r1205, %r1203, %r1202, 28;
	mov.b64 	%rd1572, {%r1205, %r1204};
	shr.u64 	%rd1573, %rd1566, 11;
	cvt.rn.f64.u64 	%fd3622, %rd1573;
	mul.f64 	%fd3623, %fd3622, 0d3CA0000000000000;
	mul.f64 	%fd34, %fd3623, 0d4070000000000000;
	add.s64 	%rd1574, %rd1571, %rd1572;
	mov.b64 	{%r1206, %r1207}, %rd1574;
	shf.l.wrap.b32 	%r1208, %r1206, %r1207, 17;
	shf.l.wrap.b32 	%r1209, %r1207, %r1206, 17;
	mov.b64 	%rd1575, {%r1209, %r1208};
	add.s64 	%rd1576, %rd1575, %rd1571;
	xor.b64  	%rd1577, %rd1571, %rd1572;
	mov.b64 	{%r1210, %r1211}, %rd1571;
	shf.l.wrap.b32 	%r1212, %r1211, %r1210, 17;
	shf.l.wrap.b32 	%r1213, %r1210, %r1211, 17;
	mov.b64 	%rd1578, {%r1213, %r1212};
	shl.b64 	%rd1579, %rd1577, 21;
	xor.b64  	%rd1580, %rd1578, %rd1579;
	xor.b64  	%rd1581, %rd1580, %rd1577;
	mov.b64 	{%r1214, %r1215}, %rd1577;
	shf.l.wrap.b32 	%r1216, %r1214, %r1215, 28;
	shf.l.wrap.b32 	%r1217, %r1215, %r1214, 28;
	mov.b64 	%rd1582, {%r1217, %r1216};
	shr.u64 	%rd1583, %rd1576, 11;
	cvt.rn.f64.u64 	%fd3624, %rd1583;
	mul.f64 	%fd3625, %fd3624, 0d3CA0000000000000;
	mul.f64 	%fd35, %fd3625, 0d4070000000000000;
	add.s64 	%rd1584, %rd1581, %rd1582;
	mov.b64 	{%r1218, %r1219}, %rd1584;
	shf.l.wrap.b32 	%r1220, %r1218, %r1219, 17;
	shf.l.wrap.b32 	%r1221, %r1219, %r1218, 17;
	mov.b64 	%rd1585, {%r1221, %r1220};
	add.s64 	%rd1586, %rd1585, %rd1581;
	xor.b64  	%rd1587, %rd1581, %rd1582;
	mov.b64 	{%r1222, %r1223}, %rd1581;
	shf.l.wrap.b32 	%r1224, %r1223, %r1222, 17;
	shf.l.wrap.b32 	%r1225, %r1222, %r1223, 17;
	mov.b64 	%rd1588, {%r1225, %r1224};
	shl.b64 	%rd1589, %rd1587, 21;
	xor.b64  	%rd1590, %rd1588, %rd1589;
	xor.b64  	%rd27, %rd1590, %rd1587;
	mov.b64 	{%r1226, %r1227}, %rd1587;
	shf.l.wrap.b32 	%r1228, %r1226, %r1227, 28;
	shf.l.wrap.b32 	%r1229, %r1227, %r1226, 28;
	mov.b64 	%rd28, {%r1229, %r1228};
	shr.u64 	%rd1591, %rd1586, 11;
	cvt.rn.f64.u64 	%fd3626, %rd1591;
	mul.f64 	%fd3627, %fd3626, 0d3CA0000000000000;
	mul.f64 	%fd36, %fd3627, 0d4070000000000000;
	xor.b64  	%rd1592, %rd1108, 589938935082149425;
	xor.b64  	%rd1593, %rd1117, 5662732952352513153;
	add.s64 	%rd1594, %rd1593, %rd1592;
	mov.b64 	{%r1230, %r1231}, %rd1594;
	shf.l.wrap.b32 	%r1232, %r1230, %r1231, 17;
	shf.l.wrap.b32 	%r1233, %r1231, %r1230, 17;
	mov.b64 	%rd1595, {%r1233, %r1232};
	add.s64 	%rd1596, %rd1595, %rd1592;
	xor.b64  	%rd1597, %rd1593, %rd1592;
	mov.b64 	{%r1234, %r1235}, %rd1592;
	shf.l.wrap.b32 	%r1236, %r1235, %r1234, 17;
	shf.l.wrap.b32 	%r1237, %r1234, %r1235, 17;
	mov.b64 	%rd1598, {%r1237, %r1236};
	shl.b64 	%rd1599, %rd1597, 21;
	xor.b64  	%rd1600, %rd1598, %rd1599;
	xor.b64  	%rd1601, %rd1600, %rd1597;
	mov.b64 	{%r1238, %r1239}, %rd1597;
	shf.l.wrap.b32 	%r1240, %r1238, %r1239, 28;
	shf.l.wrap.b32 	%r1241, %r1239, %r1238, 28;
	mov.b64 	%rd1602, {%r1241, %r1240};
	shr.u64 	%rd1603, %rd1596, 11;
	cvt.rn.f64.u64 	%fd3628, %rd1603;
	mul.f64 	%fd3629, %fd3628, 0d3CA0000000000000;
	mul.f64 	%fd37, %fd3629, 0d4070000000000000;
	add.s64 	%rd1604, %rd1601, %rd1602;
	mov.b64 	{%r1242, %r1243}, %rd1604;
	shf.l.wrap.b32 	%r1244, %r1242, %r1243, 17;
	shf.l.wrap.b32 	%r1245, %r1243, %r1242, 17;
	mov.b64 	%rd1605, {%r1245, %r1244};
	add.s64 	%rd1606, %rd1605, %rd1601;
	xor.b64  	%rd1607, %rd1601, %rd1602;
	mov.b64 	{%r1246, %r1247}, %rd1601;
	shf.l.wrap.b32 	%r1248, %r1247, %r1246, 17;
	shf.l.wrap.b32 	%r1249, %r1246, %r1247, 17;
	mov.b64 	%rd1608, {%r1249, %r1248};
	shl.b64 	%rd1609, %rd1607, 21;
	xor.b64  	%rd1610, %rd1608, %rd1609;
	xor.b64  	%rd1611, %rd1610, %rd1607;
	mov.b64 	{%r1250, %r1251}, %rd1607;
	shf.l.wrap.b32 	%r1252, %r1250, %r1251, 28;
	shf.l.wrap.b32 	%r1253, %r1251, %r1250, 28;
	mov.b64 	%rd1612, {%r1253, %r1252};
	shr.u64 	%rd1613, %rd1606, 11;
	cvt.rn.f64.u64 	%fd3630, %rd1613;
	mul.f64 	%fd3631, %fd3630, 0d3CA0000000000000;
	mul.f64 	%fd38, %fd3631, 0d4070000000000000;
	add.s64 	%rd1614, %rd1611, %rd1612;
	mov.b64 	{%r1254, %r1255}, %rd1614;
	shf.l.wrap.b32 	%r1256, %r1254, %r1255, 17;
	shf.l.wrap.b32 	%r1257, %r1255, %r1254, 17;
	mov.b64 	%rd1615, {%r1257, %r1256};
	add.s64 	%rd1616, %rd1615, %rd1611;
	xor.b64  	%rd1617, %rd1611, %rd1612;
	mov.b64 	{%r1258, %r1259}, %rd1611;
	shf.l.wrap.b32 	%r1260, %r1259, %r1258, 17;
	shf.l.wrap.b32 	%r1261, %r1258, %r1259, 17;
	mov.b64 	%rd1618, {%r1261, %r1260};
	shl.b64 	%rd1619, %rd1617, 21;
	xor.b64  	%rd1620, %rd1618, %rd1619;
	xor.b64  	%rd29, %rd1620, %rd1617;
	mov.b64 	{%r1262, %r1263}, %rd1617;
	shf.l.wrap.b32 	%r1264, %r1262, %r1263, 28;
	shf.l.wrap.b32 	%r1265, %r1263, %r1262, 28;
	mov.b64 	%rd30, {%r1265, %r1264};
	shr.u64 	%rd1621, %rd1616, 11;
	cvt.rn.f64.u64 	%fd3632, %rd1621;
	mul.f64 	%fd3633, %fd3632, 0d3CA0000000000000;
	mul.f64 	%fd39, %fd3633, 0d4070000000000000;
	xor.b64  	%rd1622, %rd1108, 1078206144088113246;
	xor.b64  	%rd1623, %rd1117, 5239585857299060288;
	add.s64 	%rd1624, %rd1623, %rd1622;
	mov.b64 	{%r1266, %r1267}, %rd1624;
	shf.l.wrap.b32 	%r1268, %r1266, %r1267, 17;
	shf.l.wrap.b32 	%r1269, %r1267, %r1266, 17;
	mov.b64 	%rd1625, {%r1269, %r1268};
	add.s64 	%rd1626, %rd1625, %rd1622;
	xor.b64  	%rd1627, %rd1623, %rd1622;
	mov.b64 	{%r1270, %r1271}, %rd1622;
	shf.l.wrap.b32 	%r1272, %r1271, %r1270, 17;
	shf.l.wrap.b32 	%r1273, %r1270, %r1271, 17;
	mov.b64 	%rd1628, {%r1273, %r1272};
	shl.b64 	%rd1629, %rd1627, 21;
	xor.b64  	%rd1630, %rd1628, %rd1629;
	xor.b64  	%rd1631, %rd1630, %rd1627;
	mov.b64 	{%r1274, %r1275}, %rd1627;
	shf.l.wrap.b32 	%r1276, %r1274, %r1275, 28;
	shf.l.wrap.b32 	%r1277, %r1275, %r1274, 28;
	mov.b64 	%rd1632, {%r1277, %r1276};
	shr.u64 	%rd1633, %rd1626, 11;
	cvt.rn.f64.u64 	%fd3634, %rd1633;
	mul.f64 	%fd3635, %fd3634, 0d3CA0000000000000;
	mul.f64 	%fd40, %fd3635, 0d4070000000000000;
	add.s64 	%rd1634, %rd1631, %rd1632;
	mov.b64 	{%r1278, %r1279}, %rd1634;
	shf.l.wrap.b32 	%r1280, %r1278, %r1279, 17;
	shf.l.wrap.b32 	%r1281, %r1279, %r1278, 17;
	mov.b64 	%rd1635, {%r1281, %r1280};
	add.s64 	%rd1636, %rd1635, %rd1631;
	xor.b64  	%rd1637, %rd1631, %rd1632;
	mov.b64 	{%r1282, %r1283}, %rd1631;
	shf.l.wrap.b32 	%r1284, %r1283, %r1282, 17;
	shf.l.wrap.b32 	%r1285, %r1282, %r1283, 17;
	mov.b64 	%rd1638, {%r1285, %r1284};
	shl.b64 	%rd1639, %rd1637, 21;
	xor.b64  	%rd1640, %rd1638, %rd1639;
	xor.b64  	%rd1641, %rd1640, %rd1637;
	mov.b64 	{%r1286, %r1287}, %rd1637;
	shf.l.wrap.b32 	%r1288, %r1286, %r1287, 28;
	shf.l.wrap.b32 	%r1289, %r1287, %r1286, 28;
	mov.b64 	%rd1642, {%r1289, %r1288};
	shr.u64 	%rd1643, %rd1636, 11;
	cvt.rn.f64.u64 	%fd3636, %rd1643;
	mul.f64 	%fd3637, %fd3636, 0d3CA0000000000000;
	mul.f64 	%fd41, %fd3637, 0d4070000000000000;
	add.s64 	%rd1644, %rd1641, %rd1642;
	mov.b64 	{%r1290, %r1291}, %rd1644;
	shf.l.wrap.b32 	%r1292, %r1290, %r1291, 17;
	shf.l.wrap.b32 	%r1293, %r1291, %r1290, 17;
	mov.b64 	%rd1645, {%r1293, %r1292};
	add.s64 	%rd1646, %rd1645, %rd1641;
	xor.b64  	%rd1647, %rd1641, %rd1642;
	mov.b64 	{%r1294, %r1295}, %rd1641;
	shf.l.wrap.b32 	%r1296, %r1295, %r1294, 17;
	shf.l.wrap.b32 	%r1297, %r1294, %r1295, 17;
	mov.b64 	%rd1648, {%r1297, %r1296};
	shl.b64 	%rd1649, %rd1647, 21;
	xor.b64  	%rd1650, %rd1648, %rd1649;
	xor.b64  	%rd31, %rd1650, %rd1647;
	mov.b64 	{%r1298, %r1299}, %rd1647;
	shf.l.wrap.b32 	%r1300, %r1298, %r1299, 28;
	shf.l.wrap.b32 	%r1301, %r1299, %r1298, 28;
	mov.b64 	%rd32, {%r1301, %r1300};
	shr.u64 	%rd1651, %rd1646, 11;
	cvt.rn.f64.u64 	%fd3638, %rd1651;
	mul.f64 	%fd3639, %fd3638, 0d3CA0000000000000;
	mul.f64 	%fd42, %fd3639, 0d4070000000000000;
	xor.b64  	%rd1652, %rd1108, -1937505727046359452;
	xor.b64  	%rd1653, %rd1117, 6887262389667105861;
	add.s64 	%rd1654, %rd1653, %rd1652;
	mov.b64 	{%r1302, %r1303}, %rd1654;
	shf.l.wrap.b32 	%r1304, %r1302, %r1303, 17;
	shf.l.wrap.b32 	%r1305, %r1303, %r1302, 17;
	mov.b64 	%rd1655, {%r1305, %r1304};
	add.s64 	%rd1656, %rd1655, %rd1652;
	xor.b64  	%rd1657, %rd1653, %rd1652;
	mov.b64 	{%r1306, %r1307}, %rd1652;
	shf.l.wrap.b32 	%r1308, %r1307, %r1306, 17;
	shf.l.wrap.b32 	%r1309, %r1306, %r1307, 17;
	mov.b64 	%rd1658, {%r1309, %r1308};
	shl.b64 	%rd1659, %rd1657, 21;
	xor.b64  	%rd1660, %rd1658, %rd1659;
	xor.b64  	%rd1661, %rd1660, %rd1657;
	mov.b64 	{%r1310, %r1311}, %rd1657;
	shf.l.wrap.b32 	%r1312, %r1310, %r1311, 28;
	shf.l.wrap.b32 	%r1313, %r1311, %r1310, 28;
	mov.b64 	%rd1662, {%r1313, %r1312};
	shr.u64 	%rd1663, %rd1656, 11;
	cvt.rn.f64.u64 	%fd3640, %rd1663;
	mul.f64 	%fd3641, %fd3640, 0d3CA0000000000000;
	mul.f64 	%fd43, %fd3641, 0d4070000000000000;
	add.s64 	%rd1664, %rd1661, %rd1662;
	mov.b64 	{%r1314, %r1315}, %rd1664;
	shf.l.wrap.b32 	%r1316, %r1314, %r1315, 17;
	shf.l.wrap.b32 	%r1317, %r1315, %r1314, 17;
	mov.b64 	%rd1665, {%r1317, %r1316};
	add.s64 	%rd1666, %rd1665, %rd1661;
	xor.b64  	%rd1667, %rd1661, %rd1662;
	mov.b64 	{%r1318, %r1319}, %rd1661;
	shf.l.wrap.b32 	%r1320, %r1319, %r1318, 17;
	shf.l.wrap.b32 	%r1321, %r1318, %r1319, 17;
	mov.b64 	%rd1668, {%r1321, %r1320};
	shl.b64 	%rd1669, %rd1667, 21;
	xor.b64  	%rd1670, %rd1668, %rd1669;
	xor.b64  	%rd1671, %rd1670, %rd1667;
	mov.b64 	{%r1322, %r1323}, %rd1667;
	shf.l.wrap.b32 	%r1324, %r1322, %r1323, 28;
	shf.l.wrap.b32 	%r1325, %r1323, %r1322, 28;
	mov.b64 	%rd1672, {%r1325, %r1324};
	shr.u64 	%rd1673, %rd1666, 11;
	cvt.rn.f64.u64 	%fd3642, %rd1673;
	mul.f64 	%fd3643, %fd3642, 0d3CA0000000000000;
	mul.f64 	%fd44, %fd3643, 0d4070000000000000;
	add.s64 	%rd1674, %rd1671, %rd1672;
	mov.b64 	{%r1326, %r1327}, %rd1674;
	shf.l.wrap.b32 	%r1328, %r1326, %r1327, 17;
	shf.l.wrap.b32 	%r1329, %r1327, %r1326, 17;
	mov.b64 	%rd1675, {%r1329, %r1328};
	add.s64 	%rd1676, %rd1675, %rd1671;
	xor.b64  	%rd1677, %rd1671, %rd1672;
	mov.b64 	{%r1330, %r1331}, %rd1671;
	shf.l.wrap.b32 	%r1332, %r1331, %r1330, 17;
	shf.l.wrap.b32 	%r1333, %r1330, %r1331, 17;
	mov.b64 	%rd1678, {%r1333, %r1332};
	shl.b64 	%rd1679, %rd1677, 21;
	xor.b64  	%rd1680, %rd1678, %rd1679;
	xor.b64  	%rd33, %rd1680, %rd1677;
	mov.b64 	{%r1334, %r1335}, %rd1677;
	shf.l.wrap.b32 	%r1336, %r1334, %r1335, 28;
	shf.l.wrap.b32 	%r1337, %r1335, %r1334, 28;
	mov.b64 	%rd34, {%r1337, %r1336};
	shr.u64 	%rd1681, %rd1676, 11;
	cvt.rn.f64.u64 	%fd3644, %rd1681;
	mul.f64 	%fd3645, %fd3644, 0d3CA0000000000000;
	mul.f64 	%fd45, %fd3645, 0d4070000000000000;
	xor.b64  	%rd1682, %rd1108, 7888980432583755018;
	xor.b64  	%rd1683, %rd1117, 3328269827262531447;
	add.s64 	%rd1684, %rd1683, %rd1682;
	mov.b64 	{%r1338, %r1339}, %rd1684;
	shf.l.wrap.b32 	%r1340, %r1338, %r1339, 17;
	shf.l.wrap.b32 	%r1341, %r1339, %r1338, 17;
	mov.b64 	%rd1685, {%r1341, %r1340};
	add.s64 	%rd1686, %rd1685, %rd1682;
	xor.b64  	%rd1687, %rd1683, %rd1682;
	mov.b64 	{%r1342, %r1343}, %rd1682;
	shf.l.wrap.b32 	%r1344, %r1343, %r1342, 17;
	shf.l.wrap.b32 	%r1345, %r1342, %r1343, 17;
	mov.b64 	%rd1688, {%r1345, %r1344};
	shl.b64 	%rd1689, %rd1687, 21;
	xor.b64  	%rd1690, %rd1688, %rd1689;
	xor.b64  	%rd1691, %rd1690, %rd1687;
	mov.b64 	{%r1346, %r1347}, %rd1687;
	shf.l.wrap.b32 	%r1348, %r1346, %r1347, 28;
	shf.l.wrap.b32 	%r1349, %r1347, %r1346, 28;
	mov.b64 	%rd1692, {%r1349, %r1348};
	shr.u64 	%rd1693, %rd1686, 11;
	cvt.rn.f64.u64 	%fd3646, %rd1693;
	mul.f64 	%fd3647, %fd3646, 0d3CA0000000000000;
	mul.f64 	%fd46, %fd3647, 0d4070000000000000;
	add.s64 	%rd1694, %rd1691, %rd1692;
	mov.b64 	{%r1350, %r1351}, %rd1694;
	shf.l.wrap.b32 	%r1352, %r1350, %r1351, 17;
	shf.l.wrap.b32 	%r1353, %r1351, %r1350, 17;
	mov.b64 	%rd1695, {%r1353, %r1352};
	add.s64 	%rd1696, %rd1695, %rd1691;
	xor.b64  	%rd1697, %rd1691, %rd1692;
	mov.b64 	{%r1354, %r1355}, %rd1691;
	shf.l.wrap.b32 	%r1356, %r1355, %r1354, 17;
	shf.l.wrap.b32 	%r1357, %r1354, %r1355, 17;
	mov.b64 	%rd1698, {%r1357, %r1356};
	shl.b64 	%rd1699, %rd1697, 21;
	xor.b64  	%rd1700, %rd1698, %rd1699;
	xor.b64  	%rd1701, %rd1700, %rd1697;
	mov.b64 	{%r1358, %r1359}, %rd1697;
	shf.l.wrap.b32 	%r1360, %r1358, %r1359, 28;
	shf.l.wrap.b32 	%r1361, %r1359, %r1358, 28;
	mov.b64 	%rd1702, {%r1361, %r1360};
	shr.u64 	%rd1703, %rd1696, 11;
	cvt.rn.f64.u64 	%fd3648, %rd1703;
	mul.f64 	%fd3649, %fd3648, 0d3CA0000000000000;
	mul.f64 	%fd47, %fd3649, 0d4070000000000000;
	add.s64 	%rd1704, %rd1701, %rd1702;
	mov.b64 	{%r1362, %r1363}, %rd1704;
	shf.l.wrap.b32 	%r1364, %r1362, %r1363, 17;
	shf.l.wrap.b32 	%r1365, %r1363, %r1362, 17;
	mov.b64 	%rd1705, {%r1365, %r1364};
	add.s64 	%rd1706, %rd1705, %rd1701;
	xor.b64  	%rd1707, %rd1701, %rd1702;
	mov.b64 	{%r1366, %r1367}, %rd1701;
	shf.l.wrap.b32 	%r1368, %r1367, %r1366, 17;
	shf.l.wrap.b32 	%r1369, %r1366, %r1367, 17;
	mov.b64 	%rd1708, {%r1369, %r1368};
	shl.b64 	%rd1709, %rd1707, 21;
	xor.b64  	%rd1710, %rd1708, %rd1709;
	xor.b64  	%rd35, %rd1710, %rd1707;
	mov.b64 	{%r1370, %r1371}, %rd1707;
	shf.l.wrap.b32 	%r1372, %r1370, %r1371, 28;
	shf.l.wrap.b32 	%r1373, %r1371, %r1370, 28;
	mov.b64 	%rd36, {%r1373, %r1372};
	shr.u64 	%rd1711, %rd1706, 11;
	cvt.rn.f64.u64 	%fd3650, %rd1711;
	mul.f64 	%fd3651, %fd3650, 0d3CA0000000000000;
	mul.f64 	%fd48, %fd3651, 0d4070000000000000;
	xor.b64  	%rd1712, %rd1126, 589938935082149425;
	xor.b64  	%rd1713, %rd1135, 5662732952352513153;
	add.s64 	%rd1714, %rd1713, %rd1712;
	mov.b64 	{%r1374, %r1375}, %rd1714;
	shf.l.wrap.b32 	%r1376, %r1374, %r1375, 17;
	shf.l.wrap.b32 	%r1377, %r1375, %r1374, 17;
	mov.b64 	%rd1715, {%r1377, %r1376};
	add.s64 	%rd1716, %rd1715, %rd1712;
	xor.b64  	%rd1717, %rd1713, %rd1712;
	mov.b64 	{%r1378, %r1379}, %rd1712;
	shf.l.wrap.b32 	%r1380, %r1379, %r1378, 17;
	shf.l.wrap.b32 	%r1381, %r1378, %r1379, 17;
	mov.b64 	%rd1718, {%r1381, %r1380};
	shl.b64 	%rd1719, %rd1717, 21;
	xor.b64  	%rd1720, %rd1718, %rd1719;
	xor.b64  	%rd1721, %rd1720, %rd1717;
	mov.b64 	{%r1382, %r1383}, %rd1717;
	shf.l.wrap.b32 	%r1384, %r1382, %r1383, 28;
	shf.l.wrap.b32 	%r1385, %r1383, %r1382, 28;
	mov.b64 	%rd1722, {%r1385, %r1384};
	shr.u64 	%rd1723, %rd1716, 11;
	cvt.rn.f64.u64 	%fd3652, %rd1723;
	mul.f64 	%fd3653, %fd3652, 0d3CA0000000000000;
	mul.f64 	%fd49, %fd3653, 0d4070000000000000;
	add.s64 	%rd1724, %rd1721, %rd1722;
	mov.b64 	{%r1386, %r1387}, %rd1724;
	shf.l.wrap.b32 	%r1388, %r1386, %r1387, 17;
	shf.l.wrap.b32 	%r1389, %r1387, %r1386, 17;
	mov.b64 	%rd1725, {%r1389, %r1388};
	add.s64 	%rd1726, %rd1725, %rd1721;
	xor.b64  	%rd1727, %rd1721, %rd1722;
	mov.b64 	{%r1390, %r1391}, %rd1721;
	shf.l.wrap.b32 	%r1392, %r1391, %r1390, 17;
	shf.l.wrap.b32 	%r1393, %r1390, %r1391, 17;
	mov.b64 	%rd1728, {%r1393, %r1392};
	shl.b64 	%rd1729, %rd1727, 21;
	xor.b64  	%rd1730, %rd1728, %rd1729;
	xor.b64  	%rd1731, %rd1730, %rd1727;
	mov.b64 	{%r1394, %r1395}, %rd1727;
	shf.l.wrap.b32 	%r1396, %r1394, %r1395, 28;
	shf.l.wrap.b32 	%r1397, %r1395, %r1394, 28;
	mov.b64 	%rd1732, {%r1397, %r1396};
	shr.u64 	%rd1733, %rd1726, 11;
	cvt.rn.f64.u64 	%fd3654, %rd1733;
	mul.f64 	%fd3655, %fd3654, 0d3CA0000000000000;
	mul.f64 	%fd50, %fd3655, 0d4070000000000000;
	add.s64 	%rd1734, %rd1731, %rd1732;
	mov.b64 	{%r1398, %r1399}, %rd1734;
	shf.l.wrap.b32 	%r1400, %r1398, %r1399, 17;
	shf.l.wrap.b32 	%r1401, %r1399, %r1398, 17;
	mov.b64 	%rd1735, {%r1401, %r1400};
	add.s64 	%rd1736, %rd1735, %rd1731;
	xor.b64  	%rd1737, %rd1731, %rd1732;
	mov.b64 	{%r1402, %r1403}, %rd1731;
	shf.l.wrap.b32 	%r1404, %r1403, %r1402, 17;
	shf.l.wrap.b32 	%r1405, %r1402, %r1403, 17;
	mov.b64 	%rd1738, {%r1405, %r1404};
	shl.b64 	%rd1739, %rd1737, 21;
	xor.b64  	%rd1740, %rd1738, %rd1739;
	xor.b64  	%rd37, %rd1740, %rd1737;
	mov.b64 	{%r1406, %r1407}, %rd1737;
	shf.l.wrap.b32 	%r1408, %r1406, %r1407, 28;
	shf.l.wrap.b32 	%r1409, %r1407, %r1406, 28;
	mov.b64 	%rd38, {%r1409, %r1408};
	shr.u64 	%rd1741, %rd1736, 11;
	cvt.rn.f64.u64 	%fd3656, %rd1741;
	mul.f64 	%fd3657, %fd3656, 0d3CA0000000000000;
	mul.f64 	%fd51, %fd3657, 0d4070000000000000;
	xor.b64  	%rd1742, %rd1126, 1078206144088113246;
	xor.b64  	%rd1743, %rd1135, 5239585857299060288;
	add.s64 	%rd1744, %rd1743, %rd1742;
	mov.b64 	{%r1410, %r1411}, %rd1744;
	shf.l.wrap.b32 	%r1412, %r1410, %r1411, 17;
	shf.l.wrap.b32 	%r1413, %r1411, %r1410, 17;
	mov.b64 	%rd1745, {%r1413, %r1412};
	add.s64 	%rd1746, %rd1745, %rd1742;
	xor.b64  	%rd1747, %rd1743, %rd1742;
	mov.b64 	{%r1414, %r1415}, %rd1742;
	shf.l.wrap.b32 	%r1416, %r1415, %r1414, 17;
	shf.l.wrap.b32 	%r1417, %r1414, %r1415, 17;
	mov.b64 	%rd1748, {%r1417, %r1416};
	shl.b64 	%rd1749, %rd1747, 21;
	xor.b64  	%rd1750, %rd1748, %rd1749;
	xor.b64  	%rd1751, %rd1750, %rd1747;
	mov.b64 	{%r1418, %r1419}, %rd1747;
	shf.l.wrap.b32 	%r1420, %r1418, %r1419, 28;
	shf.l.wrap.b32 	%r1421, %r1419, %r1418, 28;
	mov.b64 	%rd1752, {%r1421, %r1420};
	shr.u64 	%rd1753, %rd1746, 11;
	cvt.rn.f64.u64 	%fd3658, %rd1753;
	mul.f64 	%fd3659, %fd3658, 0d3CA0000000000000;
	mul.f64 	%fd52, %fd3659, 0d4070000000000000;
	add.s64 	%rd1754, %rd1751, %rd1752;
	mov.b64 	{%r1422, %r1423}, %rd1754;
	shf.l.wrap.b32 	%r1424, %r1422, %r1423, 17;
	shf.l.wrap.b32 	%r1425, %r1423, %r1422, 17;
	mov.b64 	%rd1755, {%r1425, %r1424};
	add.s64 	%rd1756, %rd1755, %rd1751;
	xor.b64  	%rd1757, %rd1751, %rd1752;
	mov.b64 	{%r1426, %r1427}, %rd1751;
	shf.l.wrap.b32 	%r1428, %r1427, %r1426, 17;
	shf.l.wrap.b32 	%r1429, %r1426, %r1427, 17;
	mov.b64 	%rd1758, {%r1429, %r1428};
	shl.b64 	%rd1759, %rd1757, 21;
	xor.b64  	%rd1760, %rd1758, %rd1759;
	xor.b64  	%rd1761, %rd1760, %rd1757;
	mov.b64 	{%r1430, %r1431}, %rd1757;
	shf.l.wrap.b32 	%r1432, %r1430, %r1431, 28;
	shf.l.wrap.b32 	%r1433, %r1431, %r1430, 28;
	mov.b64 	%rd1762, {%r1433, %r1432};
	shr.u64 	%rd1763, %rd1756, 11;
	cvt.rn.f64.u64 	%fd3660, %rd1763;
	mul.f64 	%fd3661, %fd3660, 0d3CA0000000000000;
	mul.f64 	%fd53, %fd3661, 0d4070000000000000;
	add.s64 	%rd1764, %rd1761, %rd1762;
	mov.b64 	{%r1434, %r1435}, %rd1764;
	shf.l.wrap.b32 	%r1436, %r1434, %r1435, 17;
	shf.l.wrap.b32 	%r1437, %r1435, %r1434, 17;
	mov.b64 	%rd1765, {%r1437, %r1436};
	add.s64 	%rd1766, %rd1765, %rd1761;
	xor.b64  	%rd1767, %rd1761, %rd1762;
	mov.b64 	{%r1438, %r1439}, %rd1761;
	shf.l.wrap.b32 	%r1440, %r1439, %r1438, 17;
	shf.l.wrap.b32 	%r1441, %r1438, %r1439, 17;
	mov.b64 	%rd1768, {%r1441, %r1440};
	shl.b64 	%rd1769, %rd1767, 21;
	xor.b64  	%rd1770, %rd1768, %rd1769;
	xor.b64  	%rd39, %rd1770, %rd1767;
	mov.b64 	{%r1442, %r1443}, %rd1767;
	shf.l.wrap.b32 	%r1444, %r1442, %r1443, 28;
	shf.l.wrap.b32 	%r1445, %r1443, %r1442, 28;
	mov.b64 	%rd40, {%r1445, %r1444};
	shr.u64 	%rd1771, %rd1766, 11;
	cvt.rn.f64.u64 	%fd3662, %rd1771;
	mul.f64 	%fd3663, %fd3662, 0d3CA0000000000000;
	mul.f64 	%fd54, %fd3663, 0d4070000000000000;
	xor.b64  	%rd1772, %rd1126, -1937505727046359452;
	xor.b64  	%rd1773, %rd1135, 6887262389667105861;
	add.s64 	%rd1774, %rd1773, %rd1772;
	mov.b64 	{%r1446, %r1447}, %rd1774;
	shf.l.wrap.b32 	%r1448, %r1446, %r1447, 17;
	shf.l.wrap.b32 	%r1449, %r1447, %r1446, 17;
	mov.b64 	%rd1775, {%r1449, %r1448};
	add.s64 	%rd1776, %rd1775, %rd1772;
	xor.b64  	%rd1777, %rd1773, %rd1772;
	mov.b64 	{%r1450, %r1451}, %rd1772;
	shf.l.wrap.b32 	%r1452, %r1451, %r1450, 17;
	shf.l.wrap.b32 	%r1453, %r1450, %r1451, 17;
	mov.b64 	%rd1778, {%r1453, %r1452};
	shl.b64 	%rd1779, %rd1777, 21;
	xor.b64  	%rd1780, %rd1778, %rd1779;
	xor.b64  	%rd1781, %rd1780, %rd1777;
	mov.b64 	{%r1454, %r1455}, %rd1777;
	shf.l.wrap.b32 	%r1456, %r1454, %r1455, 28;
	shf.l.wrap.b32 	%r1457, %r1455, %r1454, 28;
	mov.b64 	%rd1782, {%r1457, %r1456};
	shr.u64 	%rd1783, %rd1776, 11;
	cvt.rn.f64.u64 	%fd3664, %rd1783;
	mul.f64 	%fd3665, %fd3664, 0d3CA0000000000000;
	mul.f64 	%fd55, %fd3665, 0d4070000000000000;
	add.s64 	%rd1784, %rd1781, %rd1782;
	mov.b64 	{%r1458, %r1459}, %rd1784;
	shf.l.wrap.b32 	%r1460, %r1458, %r1459, 17;
	shf.l.wrap.b32 	%r1461, %r1459, %r1458, 17;
	mov.b64 	%rd1785, {%r1461, %r1460};
	add.s64 	%rd1786, %rd1785, %rd1781;
	xor.b64  	%rd1787, %rd1781, %rd1782;
	mov.b64 	{%r1462, %r1463}, %rd1781;
	shf.l.wrap.b32 	%r1464, %r1463, %r1462, 17;
	shf.l.wrap.b32 	%r1465, %r1462, %r1463, 17;
	mov.b64 	%rd1788, {%r1465, %r1464};
	shl.b64 	%rd1789, %rd1787, 21;
	xor.b64  	%rd1790, %rd1788, %rd1789;
	xor.b64  	%rd1791, %rd1790, %rd1787;
	mov.b64 	{%r1466, %r1467}, %rd1787;
	shf.l.wrap.b32 	%r1468, %r1466, %r1467, 28;
	shf.l.wrap.b32 	%r1469, %r1467, %r1466, 28;
	mov.b64 	%rd1792, {%r1469, %r1468};
	shr.u64 	%rd1793, %rd1786, 11;
	cvt.rn.f64.u64 	%fd3666, %rd1793;
	mul.f64 	%fd3667, %fd3666, 0d3CA0000000000000;
	mul.f64 	%fd56, %fd3667, 0d4070000000000000;
	add.s64 	%rd1794, %rd1791, %rd1792;
	mov.b64 	{%r1470, %r1471}, %rd1794;
	shf.l.wrap.b32 	%r1472, %r1470, %r1471, 17;
	shf.l.wrap.b32 	%r1473, %r1471, %r1470, 17;
	mov.b64 	%rd1795, {%r1473, %r1472};
	add.s64 	%rd1796, %rd1795, %rd1791;
	xor.b64  	%rd1797, %rd1791, %rd1792;
	mov.b64 	{%r1474, %r1475}, %rd1791;
	shf.l.wrap.b32 	%r1476, %r1475, %r1474, 17;
	shf.l.wrap.b32 	%r1477, %r1474, %r1475, 17;
	mov.b64 	%rd1798, {%r1477, %r1476};
	shl.b64 	%rd1799, %rd1797, 21;
	xor.b64  	%rd1800, %rd1798, %rd1799;
	xor.b64  	%rd41, %rd1800, %rd1797;
	mov.b64 	{%r1478, %r1479}, %rd1797;
	shf.l.wrap.b32 	%r1480, %r1478, %r1479, 28;
	shf.l.wrap.b32 	%r1481, %r1479, %r1478, 28;
	mov.b64 	%rd42, {%r1481, %r1480};
	shr.u64 	%rd1801, %rd1796, 11;
	cvt.rn.f64.u64 	%fd3668, %rd1801;
	mul.f64 	%fd3669, %fd3668, 0d3CA0000000000000;
	mul.f64 	%fd57, %fd3669, 0d4070000000000000;
	xor.b64  	%rd1802, %rd1126, 7888980432583755018;
	xor.b64  	%rd1803, %rd1135, 3328269827262531447;
	add.s64 	%rd1804, %rd1803, %rd1802;
	mov.b64 	{%r1482, %r1483}, %rd1804;
	shf.l.wrap.b32 	%r1484, %r1482, %r1483, 17;
	shf.l.wrap.b32 	%r1485, %r1483, %r1482, 17;
	mov.b64 	%rd1805, {%r1485, %r1484};
	add.s64 	%rd1806, %rd1805, %rd1802;
	xor.b64  	%rd1807, %rd1803, %rd1802;
	mov.b64 	{%r1486, %r1487}, %rd1802;
	shf.l.wrap.b32 	%r1488, %r1487, %r1486, 17;
	shf.l.wrap.b32 	%r1489, %r1486, %r1487, 17;
	mov.b64 	%rd1808, {%r1489, %r1488};
	shl.b64 	%rd1809, %rd1807, 21;
	xor.b64  	%rd1810, %rd1808, %rd1809;
	xor.b64  	%rd1811, %rd1810, %rd1807;
	mov.b64 	{%r1490, %r1491}, %rd1807;
	shf.l.wrap.b32 	%r1492, %r1490, %r1491, 28;
	shf.l.wrap.b32 	%r1493, %r1491, %r1490, 28;
	mov.b64 	%rd1812, {%r1493, %r1492};
	shr.u64 	%rd1813, %rd1806, 11;
	cvt.rn.f64.u64 	%fd3670, %rd1813;
	mul.f64 	%fd3671, %fd3670, 0d3CA0000000000000;
	mul.f64 	%fd58, %fd3671, 0d4070000000000000;
	add.s64 	%rd1814, %rd1811, %rd1812;
	mov.b64 	{%r1494, %r1495}, %rd1814;
	shf.l.wrap.b32 	%r1496, %r1494, %r1495, 17;
	shf.l.wrap.b32 	%r1497, %r1495, %r1494, 17;
	mov.b64 	%rd1815, {%r1497, %r1496};
	add.s64 	%rd1816, %rd1815, %rd1811;
	xor.b64  	%rd1817, %rd1811, %rd1812;
	mov.b64 	{%r1498, %r1499}, %rd1811;
	shf.l.wrap.b32 	%r1500, %r1499, %r1498, 17;
	shf.l.wrap.b32 	%r1501, %r1498, %r1499, 17;
	mov.b64 	%rd1818, {%r1501, %r1500};
	shl.b64 	%rd1819, %rd1817, 21;
	xor.b64  	%rd1820, %rd1818, %rd1819;
	xor.b64  	%rd1821, %rd1820, %rd1817;
	mov.b64 	{%r1502, %r1503}, %rd1817;
	shf.l.wrap.b32 	%r1504, %r1502, %r1503, 28;
	shf.l.wrap.b32 	%r1505, %r1503, %r1502, 28;
	mov.b64 	%rd1822, {%r1505, %r1504};
	shr.u64 	%rd1823, %rd1816, 11;
	cvt.rn.f64.u64 	%fd3672, %rd1823;
	mul.f64 	%fd3673, %fd3672, 0d3CA0000000000000;
	mul.f64 	%fd59, %fd3673, 0d4070000000000000;
	add.s64 	%rd1824, %rd1821, %rd1822;
	mov.b64 	{%r1506, %r1507}, %rd1824;
	shf.l.wrap.b32 	%r1508, %r1506, %r1507, 17;
	shf.l.wrap.b32 	%r1509, %r1507, %r1506, 17;
	mov.b64 	%rd1825, {%r1509, %r1508};
	add.s64 	%rd1826, %rd1825, %rd1821;
	xor.b64  	%rd1827, %rd1821, %rd1822;
	mov.b64 	{%r1510, %r1511}, %rd1821;
	shf.l.wrap.b32 	%r1512, %r1511, %r1510, 17;
	shf.l.wrap.b32 	%r1513, %r1510, %r1511, 17;
	mov.b64 	%rd1828, {%r1513, %r1512};
	shl.b64 	%rd1829, %rd1827, 21;
	xor.b64  	%rd1830, %rd1828, %rd1829;
	xor.b64  	%rd43, %rd1830, %rd1827;
	mov.b64 	{%r1514, %r1515}, %rd1827;
	shf.l.wrap.b32 	%r1516, %r1514, %r1515, 28;
	shf.l.wrap.b32 	%r1517, %r1515, %r1514, 28;
	mov.b64 	%rd44, {%r1517, %r1516};
	shr.u64 	%rd1831, %rd1826, 11;
	cvt.rn.f64.u64 	%fd3674, %rd1831;
	mul.f64 	%fd3675, %fd3674, 0d3CA0000000000000;
	mul.f64 	%fd60, %fd3675, 0d4070000000000000;
	xor.b64  	%rd1832, %rd1140, 589938935082149425;
	xor.b64  	%rd1833, %rd1149, 5662732952352513153;
	add.s64 	%rd1834, %rd1833, %rd1832;
	mov.b64 	{%r1518, %r1519}, %rd1834;
	shf.l.wrap.b32 	%r1520, %r1518, %r1519, 17;
	shf.l.wrap.b32 	%r1521, %r1519, %r1518, 17;
	mov.b64 	%rd1835, {%r1521, %r1520};
	add.s64 	%rd1836, %rd1835, %rd1832;
	xor.b64  	%rd1837, %rd1833, %rd1832;
	mov.b64 	{%r1522, %r1523}, %rd1832;
	shf.l.wrap.b32 	%r1524, %r1523, %r1522, 17;
	shf.l.wrap.b32 	%r1525, %r1522, %r1523, 17;
	mov.b64 	%rd1838, {%r1525, %r1524};
	shl.b64 	%rd1839, %rd1837, 21;
	xor.b64  	%rd1840, %rd1838, %rd1839;
	xor.b64  	%rd1841, %rd1840, %rd1837;
	mov.b64 	{%r1526, %r1527}, %rd1837;
	shf.l.wrap.b32 	%r1528, %r1526, %r1527, 28;
	shf.l.wrap.b32 	%r1529, %r1527, %r1526, 28;
	mov.b64 	%rd1842, {%r1529, %r1528};
	shr.u64 	%rd1843, %rd1836, 11;
	cvt.rn.f64.u64 	%fd3676, %rd1843;
	mul.f64 	%fd3677, %fd3676, 0d3CA0000000000000;
	mul.f64 	%fd61, %fd3677, 0d4070000000000000;
	add.s64 	%rd1844, %rd1841, %rd1842;
	mov.b64 	{%r1530, %r1531}, %rd1844;
	shf.l.wrap.b32 	%r1532, %r1530, %r1531, 17;
	shf.l.wrap.b32 	%r1533, %r1531, %r1530, 17;
	mov.b64 	%rd1845, {%r1533, %r1532};
	add.s64 	%rd1846, %rd1845, %rd1841;
	xor.b64  	%rd1847, %rd1841, %rd1842;
	mov.b64 	{%r1534, %r1535}, %rd1841;
	shf.l.wrap.b32 	%r1536, %r1535, %r1534, 17;
	shf.l.wrap.b32 	%r1537, %r1534, %r1535, 17;
	mov.b64 	%rd1848, {%r1537, %r1536};
	shl.b64 	%rd1849, %rd1847, 21;
	xor.b64  	%rd1850, %rd1848, %rd1849;
	xor.b64  	%rd1851, %rd1850, %rd1847;
	mov.b64 	{%r1538, %r1539}, %rd1847;
	shf.l.wrap.b32 	%r1540, %r1538, %r1539, 28;
	shf.l.wrap.b32 	%r1541, %r1539, %r1538, 28;
	mov.b64 	%rd1852, {%r1541, %r1540};
	shr.u64 	%rd1853, %rd1846, 11;
	cvt.rn.f64.u64 	%fd3678, %rd1853;
	mul.f64 	%fd3679, %fd3678, 0d3CA0000000000000;
	mul.f64 	%fd62, %fd3679, 0d4070000000000000;
	add.s64 	%rd1854, %rd1851, %rd1852;
	mov.b64 	{%r1542, %r1543}, %rd1854;
	shf.l.wrap.b32 	%r1544, %r1542, %r1543, 17;
	shf.l.wrap.b32 	%r1545, %r1543, %r1542, 17;
	mov.b64 	%rd1855, {%r1545, %r1544};
	add.s64 	%rd1856, %rd1855, %rd1851;
	xor.b64  	%rd1857, %rd1851, %rd1852;
	mov.b64 	{%r1546, %r1547}, %rd1851;
	shf.l.wrap.b32 	%r1548, %r1547, %r1546, 17;
	shf.l.wrap.b32 	%r1549, %r1546, %r1547, 17;
	mov.b64 	%rd1858, {%r1549, %r1548};
	shl.b64 	%rd1859, %rd1857, 21;
	xor.b64  	%rd1860, %rd1858, %rd1859;
	xor.b64  	%rd45, %rd1860, %rd1857;
	mov.b64 	{%r1550, %r1551}, %rd1857;
	shf.l.wrap.b32 	%r1552, %r1550, %r1551, 28;
	shf.l.wrap.b32 	%r1553, %r1551, %r1550, 28;
	mov.b64 	%rd46, {%r1553, %r1552};
	shr.u64 	%rd1861, %rd1856, 11;
	cvt.rn.f64.u64 	%fd3680, %rd1861;
	mul.f64 	%fd3681, %fd3680, 0d3CA0000000000000;
	mul.f64 	%fd63, %fd3681, 0d4070000000000000;
	xor.b64  	%rd1862, %rd1140, 1078206144088113246;
	xor.b64  	%rd1863, %rd1149, 5239585857299060288;
	add.s64 	%rd1864, %rd1863, %rd1862;
	mov.b64 	{%r1554, %r1555}, %rd1864;
	shf.l.wrap.b32 	%r1556, %r1554, %r1555, 17;
	shf.l.wrap.b32 	%r1557, %r1555, %r1554, 17;
	mov.b64 	%rd1865, {%r1557, %r1556};
	add.s64 	%rd1866, %rd1865, %rd1862;
	xor.b64  	%rd1867, %rd1863, %rd1862;
	mov.b64 	{%r1558, %r1559}, %rd1862;
	shf.l.wrap.b32 	%r1560, %r1559, %r1558, 17;
	shf.l.wrap.b32 	%r1561, %r1558, %r1559, 17;
	mov.b64 	%rd1868, {%r1561, %r1560};
	shl.b64 	%rd1869, %rd1867, 21;
	xor.b64  	%rd1870, %rd1868, %rd1869;
	xor.b64  	%rd1871, %rd1870, %rd1867;
	mov.b64 	{%r1562, %r1563}, %rd1867;
	shf.l.wrap.b32 	%r1564, %r1562, %r1563, 28;
	shf.l.wrap.b32 	%r1565, %r1563, %r1562, 28;
	mov.b64 	%rd1872, {%r1565, %r1564};
	shr.u64 	%rd1873, %rd1866, 11;
	cvt.rn.f64.u64 	%fd3682, %rd1873;
	mul.f64 	%fd3683, %fd3682, 0d3CA0000000000000;
	mul.f64 	%fd64, %fd3683, 0d4070000000000000;
	add.s64 	%rd1874, %rd1871, %rd1872;
	mov.b64 	{%r1566, %r1567}, %rd1874;
	shf.l.wrap.b32 	%r1568, %r1566, %r1567, 17;
	shf.l.wrap.b32 	%r1569, %r1567, %r1566, 17;
	mov.b64 	%rd1875, {%r1569, %r1568};
	add.s64 	%rd1876, %rd1875, %rd1871;
	xor.b64  	%rd1877, %rd1871, %rd1872;
	mov.b64 	{%r1570, %r1571}, %rd1871;
	shf.l.wrap.b32 	%r1572, %r1571, %r1570, 17;
	shf.l.wrap.b32 	%r1573, %r1570, %r1571, 17;
	mov.b64 	%rd1878, {%r1573, %r1572};
	shl.b64 	%rd1879, %rd1877, 21;
	xor.b64  	%rd1880, %rd1878, %rd1879;
	xor.b64  	%rd1881, %rd1880, %rd1877;
	mov.b64 	{%r1574, %r1575}, %rd1877;
	shf.l.wrap.b32 	%r1576, %r1574, %r1575, 28;
	shf.l.wrap.b32 	%r1577, %r1575, %r1574, 28;
	mov.b64 	%rd1882, {%r1577, %r1576};
	shr.u64 	%rd1883, %rd1876, 11;
	cvt.rn.f64.u64 	%fd3684, %rd1883;
	mul.f64 	%fd3685, %fd3684, 0d3CA0000000000000;
	mul.f64 	%fd65, %fd3685, 0d4070000000000000;
	add.s64 	%rd1884, %rd1881, %rd1882;
	mov.b64 	{%r1578, %r1579}, %rd1884;
	shf.l.wrap.b32 	%r1580, %r1578, %r1579, 17;
	shf.l.wrap.b32 	%r1581, %r1579, %r1578, 17;
	mov.b64 	%rd1885, {%r1581, %r1580};
	add.s64 	%rd1886, %rd1885, %rd1881;
	xor.b64  	%rd1887, %rd1881, %rd1882;
	mov.b64 	{%r1582, %r1583}, %rd1881;
	shf.l.wrap.b32 	%r1584, %r1583, %r1582, 17;
	shf.l.wrap.b32 	%r1585, %r1582, %r1583, 17;
	mov.b64 	%rd1888, {%r1585, %r1584};
	shl.b64 	%rd1889, %rd1887, 21;
	xor.b64  	%rd1890, %rd1888, %rd1889;
	xor.b64  	%rd47, %rd1890, %rd1887;
	mov.b64 	{%r1586, %r1587}, %rd1887;
	shf.l.wrap.b32 	%r1588, %r1586, %r1587, 28;
	shf.l.wrap.b32 	%r1589, %r1587, %r1586, 28;
	mov.b64 	%rd48, {%r1589, %r1588};
	shr.u64 	%rd1891, %rd1886, 11;
	cvt.rn.f64.u64 	%fd3686, %rd1891;
	mul.f64 	%fd3687, %fd3686, 0d3CA0000000000000;
	mul.f64 	%fd66, %fd3687, 0d4070000000000000;
	xor.b64  	%rd1892, %rd1140, -1075682932162398897;
	xor.b64  	%rd1893, %rd1149, 2700503254851170474;
	add.s64 	%rd1894, %rd1893, %rd1892;
	mov.b64 	{%r1590, %r1591}, %rd1894;
	shf.l.wrap.b32 	%r1592, %r1590, %r1591, 17;
	shf.l.wrap.b32 	%r1593, %r1591, %r1590, 17;
	mov.b64 	%rd1895, {%r1593, %r1592};
	add.s64 	%rd1896, %rd1895, %rd1892;
	xor.b64  	%rd1897, %rd1893, %rd1892;
	mov.b64 	{%r1594, %r1595}, %rd1892;
	shf.l.wrap.b32 	%r1596, %r1595, %r1594, 17;
	shf.l.wrap.b32 	%r1597, %r1594, %r1595, 17;
	mov.b64 	%rd1898, {%r1597, %r1596};
	shl.b64 	%rd1899, %rd1897, 21;
	xor.b64  	%rd1900, %rd1898, %rd1899;
	xor.b64  	%rd1901, %rd1900, %rd1897;
	mov.b64 	{%r1598, %r1599}, %rd1897;
	shf.l.wrap.b32 	%r1600, %r1598, %r1599, 28;
	shf.l.wrap.b32 	%r1601, %r1599, %r1598, 28;
	mov.b64 	%rd1902, {%r1601, %r1600};
	shr.u64 	%rd1903, %rd1896, 11;
	cvt.rn.f64.u64 	%fd3688, %rd1903;
	mul.f64 	%fd3689, %fd3688, 0d3CA0000000000000;
	mul.f64 	%fd67, %fd3689, 0d4070000000000000;
	add.s64 	%rd1904, %rd1901, %rd1902;
	mov.b64 	{%r1602, %r1603}, %rd1904;
	shf.l.wrap.b32 	%r1604, %r1602, %r1603, 17;
	shf.l.wrap.b32 	%r1605, %r1603, %r1602, 17;
	mov.b64 	%rd1905, {%r1605, %r1604};
	add.s64 	%rd1906, %rd1905, %rd1901;
	xor.b64  	%rd1907, %rd1901, %rd1902;
	mov.b64 	{%r1606, %r1607}, %rd1901;
	shf.l.wrap.b32 	%r1608, %r1607, %r1606, 17;
	shf.l.wrap.b32 	%r1609, %r1606, %r1607, 17;
	mov.b64 	%rd1908, {%r1609, %r1608};
	shl.b64 	%rd1909, %rd1907, 21;
	xor.b64  	%rd1910, %rd1908, %rd1909;
	xor.b64  	%rd1911, %rd1910, %rd1907;
	mov.b64 	{%r1610, %r1611}, %rd1907;
	shf.l.wrap.b32 	%r1612, %r1610, %r1611, 28;
	shf.l.wrap.b32 	%r1613, %r1611, %r1610, 28;
	mov.b64 	%rd1912, {%r1613, %r1612};
	shr.u64 	%rd1913, %rd1906, 11;
	cvt.rn.f64.u64 	%fd3690, %rd1913;
	mul.f64 	%fd3691, %fd3690, 0d3CA0000000000000;
	mul.f64 	%fd68, %fd3691, 0d4070000000000000;
	add.s64 	%rd1914, %rd1911, %rd1912;
	mov.b64 	{%r1614, %r1615}, %rd1914;
	shf.l.wrap.b32 	%r1616, %r1614, %r1615, 17;
	shf.l.wrap.b32 	%r1617, %r1615, %r1614, 17;
	mov.b64 	%rd1915, {%r1617, %r1616};
	add.s64 	%rd1916, %rd1915, %rd1911;
	xor.b64  	%rd1917, %rd1911, %rd1912;
	mov.b64 	{%r1618, %r1619}, %rd1911;
	shf.l.wrap.b32 	%r1620, %r1619, %r1618, 17;
	shf.l.wrap.b32 	%r1621, %r1618, %r1619, 17;
	mov.b64 	%rd1918, {%r1621, %r1620};
	shl.b64 	%rd1919, %rd1917, 21;
	xor.b64  	%rd1920, %rd1918, %rd1919;
	xor.b64  	%rd49, %rd1920, %rd1917;
	mov.b64 	{%r1622, %r1623}, %rd1917;
	shf.l.wrap.b32 	%r1624, %r1622, %r1623, 28;
	shf.l.wrap.b32 	%r1625, %r1623, %r1622, 28;
	mov.b64 	%rd50, {%r1625, %r1624};
	shr.u64 	%rd1921, %rd1916, 11;
	cvt.rn.f64.u64 	%fd3692, %rd1921;
	mul.f64 	%fd3693, %fd3692, 0d3CA0000000000000;
	mul.f64 	%fd69, %fd3693, 0d4070000000000000;
	xor.b64  	%rd1922, %rd1140, -1937505727046359452;
	xor.b64  	%rd1923, %rd1149, 6887262389667105861;
	add.s64 	%rd1924, %rd1923, %rd1922;
	mov.b64 	{%r1626, %r1627}, %rd1924;
	shf.l.wrap.b32 	%r1628, %r1626, %r1627, 17;
	shf.l.wrap.b32 	%r1629, %r1627, %r1626, 17;
	mov.b64 	%rd1925, {%r1629, %r1628};
	add.s64 	%rd1926, %rd1925, %rd1922;
	xor.b64  	%rd1927, %rd1923, %rd1922;
	mov.b64 	{%r1630, %r1631}, %rd1922;
	shf.l.wrap.b32 	%r1632, %r1631, %r1630, 17;
	shf.l.wrap.b32 	%r1633, %r1630, %r1631, 17;
	mov.b64 	%rd1928, {%r1633, %r1632};
	shl.b64 	%rd1929, %rd1927, 21;
	xor.b64  	%rd1930, %rd1928, %rd1929;
	xor.b64  	%rd1931, %rd1930, %rd1927;
	mov.b64 	{%r1634, %r1635}, %rd1927;
	shf.l.wrap.b32 	%r1636, %r1634, %r1635, 28;
	shf.l.wrap.b32 	%r1637, %r1635, %r1634, 28;
	mov.b64 	%rd1932, {%r1637, %r1636};
	shr.u64 	%rd1933, %rd1926, 11;
	cvt.rn.f64.u64 	%fd3694, %rd1933;
	mul.f64 	%fd3695, %fd3694, 0d3CA0000000000000;
	mul.f64 	%fd70, %fd3695, 0d4070000000000000;
	add.s64 	%rd1934, %rd1931, %rd1932;
	mov.b64 	{%r1638, %r1639}, %rd1934;
	shf.l.wrap.b32 	%r1640, %r1638, %r1639, 17;
	shf.l.wrap.b32 	%r1641, %r1639, %r1638, 17;
	mov.b64 	%rd1935, {%r1641, %r1640};
	add.s64 	%rd1936, %rd1935, %rd1931;
	xor.b64  	%rd1937, %rd1931, %rd1932;
	mov.b64 	{%r1642, %r1643}, %rd1931;
	shf.l.wrap.b32 	%r1644, %r1643, %r1642, 17;
	shf.l.wrap.b32 	%r1645, %r1642, %r1643, 17;
	mov.b64 	%rd1938, {%r1645, %r1644};
	shl.b64 	%rd1939, %rd1937, 21;
	xor.b64  	%rd1940, %rd1938, %rd1939;
	xor.b64  	%rd1941, %rd1940, %rd1937;
	mov.b64 	{%r1646, %r1647}, %rd1937;
	shf.l.wrap.b32 	%r1648, %r1646, %r1647, 28;
	shf.l.wrap.b32 	%r1649, %r1647, %r1646, 28;
	mov.b64 	%rd1942, {%r1649, %r1648};
	shr.u64 	%rd1943, %rd1936, 11;
	cvt.rn.f64.u64 	%fd3696, %rd1943;
	mul.f64 	%fd3697, %fd3696, 0d3CA0000000000000;
	mul.f64 	%fd71, %fd3697, 0d4070000000000000;
	add.s64 	%rd1944, %rd1941, %rd1942;
	mov.b64 	{%r1650, %r1651}, %rd1944;
	shf.l.wrap.b32 	%r1652, %r1650, %r1651, 17;
	shf.l.wrap.b32 	%r1653, %r1651, %r1650, 17;
	mov.b64 	%rd1945, {%r1653, %r1652};
	add.s64 	%rd1946, %rd1945, %rd1941;
	xor.b64  	%rd1947, %rd1941, %rd1942;
	mov.b64 	{%r1654, %r1655}, %rd1941;
	shf.l.wrap.b32 	%r1656, %r1655, %r1654, 17;
	shf.l.wrap.b32 	%r1657, %r1654, %r1655, 17;
	mov.b64 	%rd1948, {%r1657, %r1656};
	shl.b64 	%rd1949, %rd1947, 21;
	xor.b64  	%rd1950, %rd1948, %rd1949;
	xor.b64  	%rd51, %rd1950, %rd1947;
	mov.b64 	{%r1658, %r1659}, %rd1947;
	shf.l.wrap.b32 	%r1660, %r1658, %r1659, 28;
	shf.l.wrap.b32 	%r1661, %r1659, %r1658, 28;
	mov.b64 	%rd52, {%r1661, %r1660};
	shr.u64 	%rd1951, %rd1946, 11;
	cvt.rn.f64.u64 	%fd3698, %rd1951;
	mul.f64 	%fd3699, %fd3698, 0d3CA0000000000000;
	mul.f64 	%fd72, %fd3699, 0d4070000000000000;
	xor.b64  	%rd1952, %rd1140, 7888980432583755018;
	xor.b64  	%rd1953, %rd1149, 3328269827262531447;
	add.s64 	%rd1954, %rd1953, %rd1952;
	mov.b64 	{%r1662, %r1663}, %rd1954;
	shf.l.wrap.b32 	%r1664, %r1662, %r1663, 17;
	shf.l.wrap.b32 	%r1665, %r1663, %r1662, 17;
	mov.b64 	%rd1955, {%r1665, %r1664};
	add.s64 	%rd1956, %rd1955, %rd1952;
	xor.b64  	%rd1957, %rd1953, %rd1952;
	mov.b64 	{%r1666, %r1667}, %rd1952;
	shf.l.wrap.b32 	%r1668, %r1667, %r1666, 17;
	shf.l.wrap.b32 	%r1669, %r1666, %r1667, 17;
	mov.b64 	%rd1958, {%r1669, %r1668};
	shl.b64 	%rd1959, %rd1957, 21;
	xor.b64  	%rd1960, %rd1958, %rd1959;
	xor.b64  	%rd1961, %rd1960, %rd1957;
	mov.b64 	{%r1670, %r1671}, %rd1957;
	shf.l.wrap.b32 	%r1672, %r1670, %r1671, 28;
	shf.l.wrap.b32 	%r1673, %r1671, %r1670, 28;
	mov.b64 	%rd1962, {%r1673, %r1672};
	shr.u64 	%rd1963, %rd1956, 11;
	cvt.rn.f64.u64 	%fd3700, %rd1963;
	mul.f64 	%fd3701, %fd3700, 0d3CA0000000000000;
	mul.f64 	%fd73, %fd3701, 0d4070000000000000;
	add.s64 	%rd1964, %rd1961, %rd1962;
	mov.b64 	{%r1674, %r1675}, %rd1964;
	shf.l.wrap.b32 	%r1676, %r1674, %r1675, 17;
	shf.l.wrap.b32 	%r1677, %r1675, %r1674, 17;
	mov.b64 	%rd1965, {%r1677, %r1676};
	add.s64 	%rd1966, %rd1965, %rd1961;
	xor.b64  	%rd1967, %rd1961, %rd1962;
	mov.b64 	{%r1678, %r1679}, %rd1961;
	shf.l.wrap.b32 	%r1680, %r1679, %r1678, 17;
	shf.l.wrap.b32 	%r1681, %r1678, %r1679, 17;
	mov.b64 	%rd1968, {%r1681, %r1680};
	shl.b64 	%rd1969, %rd1967, 21;
	xor.b64  	%rd1970, %rd1968, %rd1969;
	xor.b64  	%rd1971, %rd1970, %rd1967;
	mov.b64 	{%r1682, %r1683}, %rd1967;
	shf.l.wrap.b32 	%r1684, %r1682, %r1683, 28;
	shf.l.wrap.b32 	%r1685, %r1683, %r1682, 28;
	mov.b64 	%rd1972, {%r1685, %r1684};
	shr.u64 	%rd1973, %rd1966, 11;
	cvt.rn.f64.u64 	%fd3702, %rd1973;
	mul.f64 	%fd3703, %fd3702, 0d3CA0000000000000;
	mul.f64 	%fd74, %fd3703, 0d4070000000000000;
	add.s64 	%rd1974, %rd1971, %rd1972;
	mov.b64 	{%r1686, %r1687}, %rd1974;
	shf.l.wrap.b32 	%r1688, %r1686, %r1687, 17;
	shf.l.wrap.b32 	%r1689, %r1687, %r1686, 17;
	mov.b64 	%rd1975, {%r1689, %r1688};
	add.s64 	%rd1976, %rd1975, %rd1971;
	xor.b64  	%rd1977, %rd1971, %rd1972;
	mov.b64 	{%r1690, %r1691}, %rd1971;
	shf.l.wrap.b32 	%r1692, %r1691, %r1690, 17;
	shf.l.wrap.b32 	%r1693, %r1690, %r1691, 17;
	mov.b64 	%rd1978, {%r1693, %r1692};
	shl.b64 	%rd1979, %rd1977, 21;
	xor.b64  	%rd1980, %rd1978, %rd1979;
	xor.b64  	%rd53, %rd1980, %rd1977;
	mov.b64 	{%r1694, %r1695}, %rd1977;
	shf.l.wrap.b32 	%r1696, %r1694, %r1695, 28;
	shf.l.wrap.b32 	%r1697, %r1695, %r1694, 28;
	mov.b64 	%rd54, {%r1697, %r1696};
	shr.u64 	%rd1981, %rd1976, 11;
	cvt.rn.f64.u64 	%fd3704, %rd1981;
	mul.f64 	%fd3705, %fd3704, 0d3CA0000000000000;
	mul.f64 	%fd75, %fd3705, 0d4070000000000000;
	xor.b64  	%rd1982, %rd1140, -4787091969620723870;
	xor.b64  	%rd1983, %rd1149, -4579290196374760307;
	add.s64 	%rd1984, %rd1983, %rd1982;
	mov.b64 	{%r1698, %r1699}, %rd1984;
	shf.l.wrap.b32 	%r1700, %r1698, %r1699, 17;
	shf.l.wrap.b32 	%r1701, %r1699, %r1698, 17;
	mov.b64 	%rd1985, {%r1701, %r1700};
	add.s64 	%rd1986, %rd1985, %rd1982;
	xor.b64  	%rd1987, %rd1983, %rd1982;
	mov.b64 	{%r1702, %r1703}, %rd1982;
	shf.l.wrap.b32 	%r1704, %r1703, %r1702, 17;
	shf.l.wrap.b32 	%r1705, %r1702, %r1703, 17;
	mov.b64 	%rd1988, {%r1705, %r1704};
	shl.b64 	%rd1989, %rd1987, 21;
	xor.b64  	%rd1990, %rd1988, %rd1989;
	xor.b64  	%rd1991, %rd1990, %rd1987;
	mov.b64 	{%r1706, %r1707}, %rd1987;
	shf.l.wrap.b32 	%r1708, %r1706, %r1707, 28;
	shf.l.wrap.b32 	%r1709, %r1707, %r1706, 28;
	mov.b64 	%rd1992, {%r1709, %r1708};
	shr.u64 	%rd1993, %rd1986, 11;
	cvt.rn.f64.u64 	%fd3706, %rd1993;
	mul.f64 	%fd3707, %fd3706, 0d3CA0000000000000;
	mul.f64 	%fd76, %fd3707, 0d4070000000000000;
	add.s64 	%rd1994, %rd1991, %rd1992;
	mov.b64 	{%r1710, %r1711}, %rd1994;
	shf.l.wrap.b32 	%r1712, %r1710, %r1711, 17;
	shf.l.wrap.b32 	%r1713, %r1711, %r1710, 17;
	mov.b64 	%rd1995, {%r1713, %r1712};
	add.s64 	%rd1996, %rd1995, %rd1991;
	xor.b64  	%rd1997, %rd1991, %rd1992;
	mov.b64 	{%r1714, %r1715}, %rd1991;
	shf.l.wrap.b32 	%r1716, %r1715, %r1714, 17;
	shf.l.wrap.b32 	%r1717, %r1714, %r1715, 17;
	mov.b64 	%rd1998, {%r1717, %r1716};
	shl.b64 	%rd1999, %rd1997, 21;
	xor.b64  	%rd2000, %rd1998, %rd1999;
	xor.b64  	%rd2001, %rd2000, %rd1997;
	mov.b64 	{%r1718, %r1719}, %rd1997;
	shf.l.wrap.b32 	%r1720, %r1718, %r1719, 28;
	shf.l.wrap.b32 	%r1721, %r1719, %r1718, 28;
	mov.b64 	%rd2002, {%r1721, %r1720};
	shr.u64 	%rd2003, %rd1996, 11;
	cvt.rn.f64.u64 	%fd3708, %rd2003;
	mul.f64 	%fd3709, %fd3708, 0d3CA0000000000000;
	mul.f64 	%fd77, %fd3709, 0d4070000000000000;
	add.s64 	%rd2004, %rd2001, %rd2002;
	mov.b64 	{%r1722, %r1723}, %rd2004;
	shf.l.wrap.b32 	%r1724, %r1722, %r1723, 17;
	shf.l.wrap.b32 	%r1725, %r1723, %r1722, 17;
	mov.b64 	%rd2005, {%r1725, %r1724};
	add.s64 	%rd2006, %rd2005, %rd2001;
	xor.b64  	%rd2007, %rd2001, %rd2002;
	mov.b64 	{%r1726, %r1727}, %rd2001;
	shf.l.wrap.b32 	%r1728, %r1727, %r1726, 17;
	shf.l.wrap.b32 	%r1729, %r1726, %r1727, 17;
	mov.b64 	%rd2008, {%r1729, %r1728};
	shl.b64 	%rd2009, %rd2007, 21;
	xor.b64  	%rd2010, %rd2008, %rd2009;
	xor.b64  	%rd55, %rd2010, %rd2007;
	mov.b64 	{%r1730, %r1731}, %rd2007;
	shf.l.wrap.b32 	%r1732, %r1730, %r1731, 28;
	shf.l.wrap.b32 	%r1733, %r1731, %r1730, 28;
	mov.b64 	%rd56, {%r1733, %r1732};
	shr.u64 	%rd2011, %rd2006, 11;
	cvt.rn.f64.u64 	%fd3710, %rd2011;
	mul.f64 	%fd3711, %fd3710, 0d3CA0000000000000;
	mul.f64 	%fd78, %fd3711, 0d4070000000000000;
	xor.b64  	%rd2012, %rd1140, 6040343492819601496;
	xor.b64  	%rd2013, %rd1149, -4840870798921671874;
	add.s64 	%rd2014, %rd2013, %rd2012;
	mov.b64 	{%r1734, %r1735}, %rd2014;
	shf.l.wrap.b32 	%r1736, %r1734, %r1735, 17;
	shf.l.wrap.b32 	%r1737, %r1735, %r1734, 17;
	mov.b64 	%rd2015, {%r1737, %r1736};
	add.s64 	%rd2016, %rd2015, %rd2012;
	xor.b64  	%rd2017, %rd2013, %rd2012;
	mov.b64 	{%r1738, %r1739}, %rd2012;
	shf.l.wrap.b32 	%r1740, %r1739, %r1738, 17;
	shf.l.wrap.b32 	%r1741, %r1738, %r1739, 17;
	mov.b64 	%rd2018, {%r1741, %r1740};
	shl.b64 	%rd2019, %rd2017, 21;
	xor.b64  	%rd2020, %rd2018, %rd2019;
	xor.b64  	%rd2021, %rd2020, %rd2017;
	mov.b64 	{%r1742, %r1743}, %rd2017;
	shf.l.wrap.b32 	%r1744, %r1742, %r1743, 28;
	shf.l.wrap.b32 	%r1745, %r1743, %r1742, 28;
	mov.b64 	%rd2022, {%r1745, %r1744};
	shr.u64 	%rd2023, %rd2016, 11;
	cvt.rn.f64.u64 	%fd3712, %rd2023;
	mul.f64 	%fd3713, %fd3712, 0d3CA0000000000000;
	mul.f64 	%fd79, %fd3713, 0d4070000000000000;
	add.s64 	%rd2024, %rd2021, %rd2022;
	mov.b64 	{%r1746, %r1747}, %rd2024;
	shf.l.wrap.b32 	%r1748, %r1746, %r1747, 17;
	shf.l.wrap.b32 	%r1749, %r1747, %r1746, 17;
	mov.b64 	%rd2025, {%r1749, %r1748};
	add.s64 	%rd2026, %rd2025, %rd2021;
	xor.b64  	%rd2027, %rd2021, %rd2022;
	mov.b64 	{%r1750, %r1751}, %rd2021;
	shf.l.wrap.b32 	%r1752, %r1751, %r1750, 17;
	shf.l.wrap.b32 	%r1753, %r1750, %r1751, 17;
	mov.b64 	%rd2028, {%r1753, %r1752};
	shl.b64 	%rd2029, %rd2027, 21;
	xor.b64  	%rd2030, %rd2028, %rd2029;
	xor.b64  	%rd2031, %rd2030, %rd2027;
	mov.b64 	{%r1754, %r1755}, %rd2027;
	shf.l.wrap.b32 	%r1756, %r1754, %r1755, 28;
	shf.l.wrap.b32 	%r1757, %r1755, %r1754, 28;
	mov.b64 	%rd2032, {%r1757, %r1756};
	shr.u64 	%rd2033, %rd2026, 11;
	cvt.rn.f64.u64 	%fd3714, %rd2033;
	mul.f64 	%fd3715, %fd3714, 0d3CA0000000000000;
	mul.f64 	%fd80, %fd3715, 0d4070000000000000;
	add.s64 	%rd2034, %rd2031, %rd2032;
	mov.b64 	{%r1758, %r1759}, %rd2034;
	shf.l.wrap.b32 	%r1760, %r1758, %r1759, 17;
	shf.l.wrap.b32 	%r1761, %r1759, %r1758, 17;
	mov.b64 	%rd2035, {%r1761, %r1760};
	add.s64 	%rd2036, %rd2035, %rd2031;
	xor.b64  	%rd2037, %rd2031, %rd2032;
	mov.b64 	{%r1762, %r1763}, %rd2031;
	shf.l.wrap.b32 	%r1764, %r1763, %r1762, 17;
	shf.l.wrap.b32 	%r1765, %r1762, %r1763, 17;
	mov.b64 	%rd2038, {%r1765, %r1764};
	shl.b64 	%rd2039, %rd2037, 21;
	xor.b64  	%rd2040, %rd2038, %rd2039;
	xor.b64  	%rd57, %rd2040, %rd2037;
	mov.b64 	{%r1766, %r1767}, %rd2037;
	shf.l.wrap.b32 	%r1768, %r1766, %r1767, 28;
	shf.l.wrap.b32 	%r1769, %r1767, %r1766, 28;
	mov.b64 	%rd58, {%r1769, %r1768};
	shr.u64 	%rd2041, %rd2036, 11;
	cvt.rn.f64.u64 	%fd3716, %rd2041;
	mul.f64 	%fd3717, %fd3716, 0d3CA0000000000000;
	mul.f64 	%fd81, %fd3717, 0d4070000000000000;
	xor.b64  	%rd2042, %rd1140, -5430693012044290181;
	xor.b64  	%rd2043, %rd1149, 162122330481997252;
	add.s64 	%rd2044, %rd2043, %rd2042;
	mov.b64 	{%r1770, %r1771}, %rd2044;
	shf.l.wrap.b32 	%r1772, %r1770, %r1771, 17;
	shf.l.wrap.b32 	%r1773, %r1771, %r1770, 17;
	mov.b64 	%rd2045, {%r1773, %r1772};
	add.s64 	%rd2046, %rd2045, %rd2042;
	xor.b64  	%rd2047, %rd2043, %rd2042;
	mov.b64 	{%r1774, %r1775}, %rd2042;
	shf.l.wrap.b32 	%r1776, %r1775, %r1774, 17;
	shf.l.wrap.b32 	%r1777, %r1774, %r1775, 17;
	mov.b64 	%rd2048, {%r1777, %r1776};
	shl.b64 	%rd2049, %rd2047, 21;
	xor.b64  	%rd2050, %rd2048, %rd2049;
	xor.b64  	%rd2051, %rd2050, %rd2047;
	mov.b64 	{%r1778, %r1779}, %rd2047;
	shf.l.wrap.b32 	%r1780, %r1778, %r1779, 28;
	shf.l.wrap.b32 	%r1781, %r1779, %r1778, 28;
	mov.b64 	%rd2052, {%r1781, %r1780};
	shr.u64 	%rd2053, %rd2046, 11;
	cvt.rn.f64.u64 	%fd3718, %rd2053;
	mul.f64 	%fd3719, %fd3718, 0d3CA0000000000000;
	mul.f64 	%fd82, %fd3719, 0d4070000000000000;
	add.s64 	%rd2054, %rd2051, %rd2052;
	mov.b64 	{%r1782, %r1783}, %rd2054;
	shf.l.wrap.b32 	%r1784, %r1782, %r1783, 17;
	shf.l.wrap.b32 	%r1785, %r1783, %r1782, 17;
	mov.b64 	%rd2055, {%r1785, %r1784};
	add.s64 	%rd2056, %rd2055, %rd2051;
	xor.b64  	%rd2057, %rd2051, %rd2052;
	mov.b64 	{%r1786, %r1787}, %rd2051;
	shf.l.wrap.b32 	%r1788, %r1787, %r1786, 17;
	shf.l.wrap.b32 	%r1789, %r1786, %r1787, 17;
	mov.b64 	%rd2058, {%r1789, %r1788};
	shl.b64 	%rd2059, %rd2057, 21;
	xor.b64  	%rd2060, %rd2058, %rd2059;
	xor.b64  	%rd2061, %rd2060, %rd2057;
	mov.b64 	{%r1790, %r1791}, %rd2057;
	shf.l.wrap.b32 	%r1792, %r1790, %r1791, 28;
	shf.l.wrap.b32 	%r1793, %r1791, %r1790, 28;
	mov.b64 	%rd2062, {%r1793, %r1792};
	shr.u64 	%rd2063, %rd2056, 11;
	cvt.rn.f64.u64 	%fd3720, %rd2063;
	mul.f64 	%fd3721, %fd3720, 0d3CA0000000000000;
	mul.f64 	%fd83, %fd3721, 0d4070000000000000;
	add.s64 	%rd2064, %rd2061, %rd2062;
	mov.b64 	{%r1794, %r1795}, %rd2064;
	shf.l.wrap.b32 	%r1796, %r1794, %r1795, 17;
	shf.l.wrap.b32 	%r1797, %r1795, %r1794, 17;
	mov.b64 	%rd2065, {%r1797, %r1796};
	add.s64 	%rd2066, %rd2065, %rd2061;
	xor.b64  	%rd2067, %rd2061, %rd2062;
	mov.b64 	{%r1798, %r1799}, %rd2061;
	shf.l.wrap.b32 	%r1800, %r1799, %r1798, 17;
	shf.l.wrap.b32 	%r1801, %r1798, %r1799, 17;
	mov.b64 	%rd2068, {%r1801, %r1800};
	shl.b64 	%rd2069, %rd2067, 21;
	xor.b64  	%rd2070, %rd2068, %rd2069;
	xor.b64  	%rd59, %rd2070, %rd2067;
	mov.b64 	{%r1802, %r1803}, %rd2067;
	shf.l.wrap.b32 	%r1804, %r1802, %r1803, 28;
	shf.l.wrap.b32 	%r1805, %r1803, %r1802, 28;
	mov.b64 	%rd60, {%r1805, %r1804};
	shr.u64 	%rd2071, %rd2066, 11;
	cvt.rn.f64.u64 	%fd3722, %rd2071;
	mul.f64 	%fd3723, %fd3722, 0d3CA0000000000000;
	mul.f64 	%fd84, %fd3723, 0d4070000000000000;
	xor.b64  	%rd2072, %rd1140, -2307493697404144120;
	xor.b64  	%rd2073, %rd1149, -5064731985740145495;
	add.s64 	%rd2074, %rd2073, %rd2072;
	mov.b64 	{%r1806, %r1807}, %rd2074;
	shf.l.wrap.b32 	%r1808, %r1806, %r1807, 17;
	shf.l.wrap.b32 	%r1809, %r1807, %r1806, 17;
	mov.b64 	%rd2075, {%r1809, %r1808};
	add.s64 	%rd2076, %rd2075, %rd2072;
	xor.b64  	%rd2077, %rd2073, %rd2072;
	mov.b64 	{%r1810, %r1811}, %rd2072;
	shf.l.wrap.b32 	%r1812, %r1811, %r1810, 17;
	shf.l.wrap.b32 	%r1813, %r1810, %r1811, 17;
	mov.b64 	%rd2078, {%r1813, %r1812};
	shl.b64 	%rd2079, %rd2077, 21;
	xor.b64  	%rd2080, %rd2078, %rd2079;
	xor.b64  	%rd2081, %rd2080, %rd2077;
	mov.b64 	{%r1814, %r1815}, %rd2077;
	shf.l.wrap.b32 	%r1816, %r1814, %r1815, 28;
	shf.l.wrap.b32 	%r1817, %r1815, %r1814, 28;
	mov.b64 	%rd2082, {%r1817, %r1816};
	shr.u64 	%rd2083, %rd2076, 11;
	cvt.rn.f64.u64 	%fd3724, %rd2083;
	mul.f64 	%fd3725, %fd3724, 0d3CA0000000000000;
	mul.f64 	%fd85, %fd3725, 0d4070000000000000;
	add.s64 	%rd2084, %rd2081, %rd2082;
	mov.b64 	{%r1818, %r1819}, %rd2084;
	shf.l.wrap.b32 	%r1820, %r1818, %r1819, 17;
	shf.l.wrap.b32 	%r1821, %r1819, %r1818, 17;
	mov.b64 	%rd2085, {%r1821, %r1820};
	add.s64 	%rd2086, %rd2085, %rd2081;
	xor.b64  	%rd2087, %rd2081, %rd2082;
	mov.b64 	{%r1822, %r1823}, %rd2081;
	shf.l.wrap.b32 	%r1824, %r1823, %r1822, 17;
	shf.l.wrap.b32 	%r1825, %r1822, %r1823, 17;
	mov.b64 	%rd2088, {%r1825, %r1824};
	shl.b64 	%rd2089, %rd2087, 21;
	xor.b64  	%rd2090, %rd2088, %rd2089;
	xor.b64  	%rd2091, %rd2090, %rd2087;
	mov.b64 	{%r1826, %r1827}, %rd2087;
	shf.l.wrap.b32 	%r1828, %r1826, %r1827, 28;
	shf.l.wrap.b32 	%r1829, %r1827, %r1826, 28;
	mov.b64 	%rd2092, {%r1829, %r1828};
	shr.u64 	%rd2093, %rd2086, 11;
	cvt.rn.f64.u64 	%fd3726, %rd2093;
	mul.f64 	%fd3727, %fd3726, 0d3CA0000000000000;
	mul.f64 	%fd86, %fd3727, 0d4070000000000000;
	add.s64 	%rd2094, %rd2091, %rd2092;
	mov.b64 	{%r1830, %r1831}, %rd2094;
	shf.l.wrap.b32 	%r1832, %r1830, %r1831, 17;
	shf.l.wrap.b32 	%r1833, %r1831, %r1830, 17;
	mov.b64 	%rd2095, {%r1833, %r1832};
	add.s64 	%rd2096, %rd2095, %rd2091;
	xor.b64  	%rd2097, %rd2091, %rd2092;
	mov.b64 	{%r1834, %r1835}, %rd2091;
	shf.l.wrap.b32 	%r1836, %r1835, %r1834, 17;
	shf.l.wrap.b32 	%r1837, %r1834, %r1835, 17;
	mov.b64 	%rd2098, {%r1837, %r1836};
	shl.b64 	%rd2099, %rd2097, 21;
	xor.b64  	%rd2100, %rd2098, %rd2099;
	xor.b64  	%rd61, %rd2100, %rd2097;
	mov.b64 	{%r1838, %r1839}, %rd2097;
	shf.l.wrap.b32 	%r1840, %r1838, %r1839, 28;
	shf.l.wrap.b32 	%r1841, %r1839, %r1838, 28;
	mov.b64 	%rd62, {%r1841, %r1840};
	shr.u64 	%rd2101, %rd2096, 11;
	cvt.rn.f64.u64 	%fd3728, %rd2101;
	mul.f64 	%fd3729, %fd3728, 0d3CA0000000000000;
	mul.f64 	%fd87, %fd3729, 0d4070000000000000;
	xor.b64  	%rd2102, %rd1158, 589938935082149425;
	xor.b64  	%rd2103, %rd1167, 5662732952352513153;
	add.s64 	%rd2104, %rd2103, %rd2102;
	mov.b64 	{%r1842, %r1843}, %rd2104;
	shf.l.wrap.b32 	%r1844, %r1842, %r1843, 17;
	shf.l.wrap.b32 	%r1845, %r1843, %r1842, 17;
	mov.b64 	%rd2105, {%r1845, %r1844};
	add.s64 	%rd2106, %rd2105, %rd2102;
	xor.b64  	%rd2107, %rd2103, %rd2102;
	mov.b64 	{%r1846, %r1847}, %rd2102;
	shf.l.wrap.b32 	%r1848, %r1847, %r1846, 17;
	shf.l.wrap.b32 	%r1849, %r1846, %r1847, 17;
	mov.b64 	%rd2108, {%r1849, %r1848};
	shl.b64 	%rd2109, %rd2107, 21;
	xor.b64  	%rd2110, %rd2108, %rd2109;
	xor.b64  	%rd2111, %rd2110, %rd2107;
	mov.b64 	{%r1850, %r1851}, %rd2107;
	shf.l.wrap.b32 	%r1852, %r1850, %r1851, 28;
	shf.l.wrap.b32 	%r1853, %r1851, %r1850, 28;
	mov.b64 	%rd2112, {%r1853, %r1852};
	shr.u64 	%rd2113, %rd2106, 11;
	cvt.rn.f64.u64 	%fd3730, %rd2113;
	mul.f64 	%fd3731, %fd3730, 0d3CA0000000000000;
	mul.f64 	%fd88, %fd3731, 0d4070000000000000;
	add.s64 	%rd2114, %rd2111, %rd2112;
	mov.b64 	{%r1854, %r1855}, %rd2114;
	shf.l.wrap.b32 	%r1856, %r1854, %r1855, 17;
	shf.l.wrap.b32 	%r1857, %r1855, %r1854, 17;
	mov.b64 	%rd2115, {%r1857, %r1856};
	add.s64 	%rd2116, %rd2115, %rd2111;
	xor.b64  	%rd2117, %rd2111, %rd2112;
	mov.b64 	{%r1858, %r1859}, %rd2111;
	shf.l.wrap.b32 	%r1860, %r1859, %r1858, 17;
	shf.l.wrap.b32 	%r1861, %r1858, %r1859, 17;
	mov.b64 	%rd2118, {%r1861, %r1860};
	shl.b64 	%rd2119, %rd2117, 21;
	xor.b64  	%rd2120, %rd2118, %rd2119;
	xor.b64  	%rd2121, %rd2120, %rd2117;
	mov.b64 	{%r1862, %r1863}, %rd2117;
	shf.l.wrap.b32 	%r1864, %r1862, %r1863, 28;
	shf.l.wrap.b32 	%r1865, %r1863, %r1862, 28;
	mov.b64 	%rd2122, {%r1865, %r1864};
	shr.u64 	%rd2123, %rd2116, 11;
	cvt.rn.f64.u64 	%fd3732, %rd2123;
	mul.f64 	%fd3733, %fd3732, 0d3CA0000000000000;
	mul.f64 	%fd89, %fd3733, 0d4070000000000000;
	add.s64 	%rd2124, %rd2121, %rd2122;
	mov.b64 	{%r1866, %r1867}, %rd2124;
	shf.l.wrap.b32 	%r1868, %r1866, %r1867, 17;
	shf.l.wrap.b32 	%r1869, %r1867, %r1866, 17;
	mov.b64 	%rd2125, {%r1869, %r1868};
	add.s64 	%rd2126, %rd2125, %rd2121;
	xor.b64  	%rd2127, %rd2121, %rd2122;
	mov.b64 	{%r1870, %r1871}, %rd2121;
	shf.l.wrap.b32 	%r1872, %r1871, %r1870, 17;
	shf.l.wrap.b32 	%r1873, %r1870, %r1871, 17;
	mov.b64 	%rd2128, {%r1873, %r1872};
	shl.b64 	%rd2129, %rd2127, 21;
	xor.b64  	%rd2130, %rd2128, %rd2129;
	xor.b64  	%rd63, %rd2130, %rd2127;
	mov.b64 	{%r1874, %r1875}, %rd2127;
	shf.l.wrap.b32 	%r1876, %r1874, %r1875, 28;
	shf.l.wrap.b32 	%r1877, %r1875, %r1874, 28;
	mov.b64 	%rd64, {%r1877, %r1876};
	shr.u64 	%rd2131, %rd2126, 11;
	cvt.rn.f64.u64 	%fd3734, %rd2131;
	mul.f64 	%fd3735, %fd3734, 0d3CA0000000000000;
	mul.f64 	%fd90, %fd3735, 0d4070000000000000;
	xor.b64  	%rd2132, %rd1158, 1078206144088113246;
	xor.b64  	%rd2133, %rd1167, 5239585857299060288;
	add.s64 	%rd2134, %rd2133, %rd2132;
	mov.b64 	{%r1878, %r1879}, %rd2134;
	shf.l.wrap.b32 	%r1880, %r1878, %r1879, 17;
	shf.l.wrap.b32 	%r1881, %r1879, %r1878, 17;
	mov.b64 	%rd2135, {%r1881, %r1880};
	add.s64 	%rd2136, %rd2135, %rd2132;
	xor.b64  	%rd2137, %rd2133, %rd2132;
	mov.b64 	{%r1882, %r1883}, %rd2132;
	shf.l.wrap.b32 	%r1884, %r1883, %r1882, 17;
	shf.l.wrap.b32 	%r1885, %r1882, %r1883, 17;
	mov.b64 	%rd2138, {%r1885, %r1884};
	shl.b64 	%rd2139, %rd2137, 21;
	xor.b64  	%rd2140, %rd2138, %rd2139;
	xor.b64  	%rd2141, %rd2140, %rd2137;
	mov.b64 	{%r1886, %r1887}, %rd2137;
	shf.l.wrap.b32 	%r1888, %r1886, %r1887, 28;
	shf.l.wrap.b32 	%r1889, %r1887, %r1886, 28;
	mov.b64 	%rd2142, {%r1889, %r1888};
	shr.u64 	%rd2143, %rd2136, 11;
	cvt.rn.f64.u64 	%fd3736, %rd2143;
	mul.f64 	%fd3737, %fd3736, 0d3CA0000000000000;
	mul.f64 	%fd91, %fd3737, 0d4070000000000000;
	add.s64 	%rd2144, %rd2141, %rd2142;
	mov.b64 	{%r1890, %r1891}, %rd2144;
	shf.l.wrap.b32 	%r1892, %r1890, %r1891, 17;
	shf.l.wrap.b32 	%r1893, %r1891, %r1890, 17;
	mov.b64 	%rd2145, {%r1893, %r1892};
	add.s64 	%rd2146, %rd2145, %rd2141;
	xor.b64  	%rd2147, %rd2141, %rd2142;
	mov.b64 	{%r1894, %r1895}, %rd2141;
	shf.l.wrap.b32 	%r1896, %r1895, %r1894, 17;
	shf.l.wrap.b32 	%r1897, %r1894, %r1895, 17;
	mov.b64 	%rd2148, {%r1897, %r1896};
	shl.b64 	%rd2149, %rd2147, 21;
	xor.b64  	%rd2150, %rd2148, %rd2149;
	xor.b64  	%rd2151, %rd2150, %rd2147;
	mov.b64 	{%r1898, %r1899}, %rd2147;
	shf.l.wrap.b32 	%r1900, %r1898, %r1899, 28;
	shf.l.wrap.b32 	%r1901, %r1899, %r1898, 28;
	mov.b64 	%rd2152, {%r1901, %r1900};
	shr.u64 	%rd2153, %rd2146, 11;
	cvt.rn.f64.u64 	%fd3738, %rd2153;
	mul.f64 	%fd3739, %fd3738, 0d3CA0000000000000;
	mul.f64 	%fd92, %fd3739, 0d4070000000000000;
	add.s64 	%rd2154, %rd2151, %rd2152;
	mov.b64 	{%r1902, %r1903}, %rd2154;
	shf.l.wrap.b32 	%r1904, %r1902, %r1903, 17;
	shf.l.wrap.b32 	%r1905, %r1903, %r1902, 17;
	mov.b64 	%rd2155, {%r1905, %r1904};
	add.s64 	%rd2156, %rd2155, %rd2151;
	xor.b64  	%rd2157, %rd2151, %rd2152;
	mov.b64 	{%r1906, %r1907}, %rd2151;
	shf.l.wrap.b32 	%r1908, %r1907, %r1906, 17;
	shf.l.wrap.b32 	%r1909, %r1906, %r1907, 17;
	mov.b64 	%rd2158, {%r1909, %r1908};
	shl.b64 	%rd2159, %rd2157, 21;
	xor.b64  	%rd2160, %rd2158, %rd2159;
	xor.b64  	%rd65, %rd2160, %rd2157;
	mov.b64 	{%r1910, %r1911}, %rd2157;
	shf.l.wrap.b32 	%r1912, %r1910, %r1911, 28;
	shf.l.wrap.b32 	%r1913, %r1911, %r1910, 28;
	mov.b64 	%rd66, {%r1913, %r1912};
	shr.u64 	%rd2161, %rd2156, 11;
	cvt.rn.f64.u64 	%fd3740, %rd2161;
	mul.f64 	%fd3741, %fd3740, 0d3CA0000000000000;
	mul.f64 	%fd93, %fd3741, 0d4070000000000000;
	xor.b64  	%rd2162, %rd1158, -1075682932162398897;
	xor.b64  	%rd2163, %rd1167, 2700503254851170474;
	add.s64 	%rd2164, %rd2163, %rd2162;
	mov.b64 	{%r1914, %r1915}, %rd2164;
	shf.l.wrap.b32 	%r1916, %r1914, %r1915, 17;
	shf.l.wrap.b32 	%r1917, %r1915, %r1914, 17;
	mov.b64 	%rd2165, {%r1917, %r1916};
	add.s64 	%rd2166, %rd2165, %rd2162;
	xor.b64  	%rd2167, %rd2163, %rd2162;
	mov.b64 	{%r1918, %r1919}, %rd2162;
	shf.l.wrap.b32 	%r1920, %r1919, %r1918, 17;
	shf.l.wrap.b32 	%r1921, %r1918, %r1919, 17;
	mov.b64 	%rd2168, {%r1921, %r1920};
	shl.b64 	%rd2169, %rd2167, 21;
	xor.b64  	%rd2170, %rd2168, %rd2169;
	xor.b64  	%rd2171, %rd2170, %rd2167;
	mov.b64 	{%r1922, %r1923}, %rd2167;
	shf.l.wrap.b32 	%r1924, %r1922, %r1923, 28;
	shf.l.wrap.b32 	%r1925, %r1923, %r1922, 28;
	mov.b64 	%rd2172, {%r1925, %r1924};
	shr.u64 	%rd2173, %rd2166, 11;
	cvt.rn.f64.u64 	%fd3742, %rd2173;
	mul.f64 	%fd3743, %fd3742, 0d3CA0000000000000;
	mul.f64 	%fd94, %fd3743, 0d4070000000000000;
	add.s64 	%rd2174, %rd2171, %rd2172;
	mov.b64 	{%r1926, %r1927}, %rd2174;
	shf.l.wrap.b32 	%r1928, %r1926, %r1927, 17;
	shf.l.wrap.b32 	%r1929, %r1927, %r1926, 17;
	mov.b64 	%rd2175, {%r1929, %r1928};
	add.s64 	%rd2176, %rd2175, %rd2171;
	xor.b64  	%rd2177, %rd2171, %rd2172;
	mov.b64 	{%r1930, %r1931}, %rd2171;
	shf.l.wrap.b32 	%r1932, %r1931, %r1930, 17;
	shf.l.wrap.b32 	%r1933, %r1930, %r1931, 17;
	mov.b64 	%rd2178, {%r1933, %r1932};
	shl.b64 	%rd2179, %rd2177, 21;
	xor.b64  	%rd2180, %rd2178, %rd2179;
	xor.b64  	%rd2181, %rd2180, %rd2177;
	mov.b64 	{%r1934, %r1935}, %rd2177;
	shf.l.wrap.b32 	%r1936, %r1934, %r1935, 28;
	shf.l.wrap.b32 	%r1937, %r1935, %r1934, 28;
	mov.b64 	%rd2182, {%r1937, %r1936};
	shr.u64 	%rd2183, %rd2176, 11;
	cvt.rn.f64.u64 	%fd3744, %rd2183;
	mul.f64 	%fd3745, %fd3744, 0d3CA0000000000000;
	mul.f64 	%fd95, %fd3745, 0d4070000000000000;
	add.s64 	%rd2184, %rd2181, %rd2182;
	mov.b64 	{%r1938, %r1939}, %rd2184;
	shf.l.wrap.b32 	%r1940, %r1938, %r1939, 17;
	shf.l.wrap.b32 	%r1941, %r1939, %r1938, 17;
	mov.b64 	%rd2185, {%r1941, %r1940};
	add.s64 	%rd2186, %rd2185, %rd2181;
	xor.b64  	%rd2187, %rd2181, %rd2182;
	mov.b64 	{%r1942, %r1943}, %rd2181;
	shf.l.wrap.b32 	%r1944, %r1943, %r1942, 17;
	shf.l.wrap.b32 	%r1945, %r1942, %r1943, 17;
	mov.b64 	%rd2188, {%r1945, %r1944};
	shl.b64 	%rd2189, %rd2187, 21;
	xor.b64  	%rd2190, %rd2188, %rd2189;
	xor.b64  	%rd67, %rd2190, %rd2187;
	mov.b64 	{%r1946, %r1947}, %rd2187;
	shf.l.wrap.b32 	%r1948, %r1946, %r1947, 28;
	shf.l.wrap.b32 	%r1949, %r1947, %r1946, 28;
	mov.b64 	%rd68, {%r1949, %r1948};
	shr.u64 	%rd2191, %rd2186, 11;
	cvt.rn.f64.u64 	%fd3746, %rd2191;
	mul.f64 	%fd3747, %fd3746, 0d3CA0000000000000;
	mul.f64 	%fd96, %fd3747, 0d4070000000000000;
	xor.b64  	%rd2192, %rd1158, -1937505727046359452;
	xor.b64  	%rd2193, %rd1167, 6887262389667105861;
	add.s64 	%rd2194, %rd2193, %rd2192;
	mov.b64 	{%r1950, %r1951}, %rd2194;
	shf.l.wrap.b32 	%r1952, %r1950, %r1951, 17;
	shf.l.wrap.b32 	%r1953, %r1951, %r1950, 17;
	mov.b64 	%rd2195, {%r1953, %r1952};
	add.s64 	%rd2196, %rd2195, %rd2192;
	xor.b64  	%rd2197, %rd2193, %rd2192;
	mov.b64 	{%r1954, %r1955}, %rd2192;
	shf.l.wrap.b32 	%r1956, %r1955, %r1954, 17;
	shf.l.wrap.b32 	%r1957, %r1954, %r1955, 17;
	mov.b64 	%rd2198, {%r1957, %r1956};
	shl.b64 	%rd2199, %rd2197, 21;
	xor.b64  	%rd2200, %rd2198, %rd2199;
	xor.b64  	%rd2201, %rd2200, %rd2197;
	mov.b64 	{%r1958, %r1959}, %rd2197;
	shf.l.wrap.b32 	%r1960, %r1958, %r1959, 28;
	shf.l.wrap.b32 	%r1961, %r1959, %r1958, 28;
	mov.b64 	%rd2202, {%r1961, %r1960};
	shr.u64 	%rd2203, %rd2196, 11;
	cvt.rn.f64.u64 	%fd3748, %rd2203;
	mul.f64 	%fd3749, %fd3748, 0d3CA0000000000000;
	mul.f64 	%fd97, %fd3749, 0d4070000000000000;
	add.s64 	%rd2204, %rd2201, %rd2202;
	mov.b64 	{%r1962, %r1963}, %rd2204;
	shf.l.wrap.b32 	%r1964, %r1962, %r1963, 17;
	shf.l.wrap.b32 	%r1965, %r1963, %r1962, 17;
	mov.b64 	%rd2205, {%r1965, %r1964};
	add.s64 	%rd2206, %rd2205, %rd2201;
	xor.b64  	%rd2207, %rd2201, %rd2202;
	mov.b64 	{%r1966, %r1967}, %rd2201;
	shf.l.wrap.b32 	%r1968, %r1967, %r1966, 17;
	shf.l.wrap.b32 	%r1969, %r1966, %r1967, 17;
	mov.b64 	%rd2208, {%r1969, %r1968};
	shl.b64 	%rd2209, %rd2207, 21;
	xor.b64  	%rd2210, %rd2208, %rd2209;
	xor.b64  	%rd2211, %rd2210, %rd2207;
	mov.b64 	{%r1970, %r1971}, %rd2207;
	shf.l.wrap.b32 	%r1972, %r1970, %r1971, 28;
	shf.l.wrap.b32 	%r1973, %r1971, %r1970, 28;
	mov.b64 	%rd2212, {%r1973, %r1972};
	shr.u64 	%rd2213, %rd2206, 11;
	cvt.rn.f64.u64 	%fd3750, %rd2213;
	mul.f64 	%fd3751, %fd3750, 0d3CA0000000000000;
	mul.f64 	%fd98, %fd3751, 0d4070000000000000;
	add.s64 	%rd2214, %rd2211, %rd2212;
	mov.b64 	{%r1974, %r1975}, %rd2214;
	shf.l.wrap.b32 	%r1976, %r1974, %r1975, 17;
	shf.l.wrap.b32 	%r1977, %r1975, %r1974, 17;
	mov.b64 	%rd2215, {%r1977, %r1976};
	add.s64 	%rd2216, %rd2215, %rd2211;
	xor.b64  	%rd2217, %rd2211, %rd2212;
	mov.b64 	{%r1978, %r1979}, %rd2211;
	shf.l.wrap.b32 	%r1980, %r1979, %r1978, 17;
	shf.l.wrap.b32 	%r1981, %r1978, %r1979, 17;
	mov.b64 	%rd2218, {%r1981, %r1980};
	shl.b64 	%rd2219, %rd2217, 21;
	xor.b64  	%rd2220, %rd2218, %rd2219;
	xor.b64  	%rd69, %rd2220, %rd2217;
	mov.b64 	{%r1982, %r1983}, %rd2217;
	shf.l.wrap.b32 	%r1984, %r1982, %r1983, 28;
	shf.l.wrap.b32 	%r1985, %r1983, %r1982, 28;
	mov.b64 	%rd70, {%r1985, %r1984};
	shr.u64 	%rd2221, %rd2216, 11;
	cvt.rn.f64.u64 	%fd3752, %rd2221;
	mul.f64 	%fd3753, %fd3752, 0d3CA0000000000000;
	mul.f64 	%fd99, %fd3753, 0d4070000000000000;
	xor.b64  	%rd2222, %rd1158, 7888980432583755018;
	xor.b64  	%rd2223, %rd1167, 3328269827262531447;
	add.s64 	%rd2224, %rd2223, %rd2222;
	mov.b64 	{%r1986, %r1987}, %rd2224;
	shf.l.wrap.b32 	%r1988, %r1986, %r1987, 17;
	shf.l.wrap.b32 	%r1989, %r1987, %r1986, 17;
	mov.b64 	%rd2225, {%r1989, %r1988};
	add.s64 	%rd2226, %rd2225, %rd2222;
	xor.b64  	%rd2227, %rd2223, %rd2222;
	mov.b64 	{%r1990, %r1991}, %rd2222;
	shf.l.wrap.b32 	%r1992, %r1991, %r1990, 17;
	shf.l.wrap.b32 	%r1993, %r1990, %r1991, 17;
	mov.b64 	%rd2228, {%r1993, %r1992};
	shl.b64 	%rd2229, %rd2227, 21;
	xor.b64  	%rd2230, %rd2228, %rd2229;
	xor.b64  	%rd2231, %rd2230, %rd2227;
	mov.b64 	{%r1994, %r1995}, %rd2227;
	shf.l.wrap.b32 	%r1996, %r1994, %r1995, 28;
	shf.l.wrap.b32 	%r1997, %r1995, %r1994, 28;
	mov.b64 	%rd2232, {%r1997, %r1996};
	shr.u64 	%rd2233, %rd2226, 11;
	cvt.rn.f64.u64 	%fd3754, %rd2233;
	mul.f64 	%fd3755, %fd3754, 0d3CA0000000000000;
	mul.f64 	%fd100, %fd3755, 0d4070000000000000;
	add.s64 	%rd2234, %rd2231, %rd2232;
	mov.b64 	{%r1998, %r1999}, %rd2234;
	shf.l.wrap.b32 	%r2000, %r1998, %r1999, 17;
	shf.l.wrap.b32 	%r2001, %r1999, %r1998, 17;
	mov.b64 	%rd2235, {%r2001, %r2000};
	add.s64 	%rd2236, %rd2235, %rd2231;
	xor.b64  	%rd2237, %rd2231, %rd2232;
	mov.b64 	{%r2002, %r2003}, %rd2231;
	shf.l.wrap.b32 	%r2004, %r2003, %r2002, 17;
	shf.l.wrap.b32 	%r2005, %r2002, %r2003, 17;
	mov.b64 	%rd2238, {%r2005, %r2004};
	shl.b64 	%rd2239, %rd2237, 21;
	xor.b64  	%rd2240, %rd2238, %rd2239;
	xor.b64  	%rd2241, %rd2240, %rd2237;
	mov.b64 	{%r2006, %r2007}, %rd2237;
	shf.l.wrap.b32 	%r2008, %r2006, %r2007, 28;
	shf.l.wrap.b32 	%r2009, %r2007, %r2006, 28;
	mov.b64 	%rd2242, {%r2009, %r2008};
	shr.u64 	%rd2243, %rd2236, 11;
	cvt.rn.f64.u64 	%fd3756, %rd2243;
	mul.f64 	%fd3757, %fd3756, 0d3CA0000000000000;
	mul.f64 	%fd101, %fd3757, 0d4070000000000000;
	add.s64 	%rd2244, %rd2241, %rd2242;
	mov.b64 	{%r2010, %r2011}, %rd2244;
	shf.l.wrap.b32 	%r2012, %r2010, %r2011, 17;
	shf.l.wrap.b32 	%r2013, %r2011, %r2010, 17;
	mov.b64 	%rd2245, {%r2013, %r2012};
	add.s64 	%rd2246, %rd2245, %rd2241;
	xor.b64  	%rd2247, %rd2241, %rd2242;
	mov.b64 	{%r2014, %r2015}, %rd2241;
	shf.l.wrap.b32 	%r2016, %r2015, %r2014, 17;
	shf.l.wrap.b32 	%r2017, %r2014, %r2015, 17;
	mov.b64 	%rd2248, {%r2017, %r2016};
	shl.b64 	%rd2249, %rd2247, 21;
	xor.b64  	%rd2250, %rd2248, %rd2249;
	xor.b64  	%rd71, %rd2250, %rd2247;
	mov.b64 	{%r2018, %r2019}, %rd2247;
	shf.l.wrap.b32 	%r2020, %r2018, %r2019, 28;
	shf.l.wrap.b32 	%r2021, %r2019, %r2018, 28;
	mov.b64 	%rd72, {%r2021, %r2020};
	shr.u64 	%rd2251, %rd2246, 11;
	cvt.rn.f64.u64 	%fd3758, %rd2251;
	mul.f64 	%fd3759, %fd3758, 0d3CA0000000000000;
	mul.f64 	%fd102, %fd3759, 0d4070000000000000;
	xor.b64  	%rd2252, %rd1158, -4787091969620723870;
	xor.b64  	%rd2253, %rd1167, -4579290196374760307;
	add.s64 	%rd2254, %rd2253, %rd2252;
	mov.b64 	{%r2022, %r2023}, %rd2254;
	shf.l.wrap.b32 	%r2024, %r2022, %r2023, 17;
	shf.l.wrap.b32 	%r2025, %r2023, %r2022, 17;
	mov.b64 	%rd2255, {%r2025, %r2024};
	add.s64 	%rd2256, %rd2255, %rd2252;
	xor.b64  	%rd2257, %rd2253, %rd2252;
	mov.b64 	{%r2026, %r2027}, %rd2252;
	shf.l.wrap.b32 	%r2028, %r2027, %r2026, 17;
	shf.l.wrap.b32 	%r2029, %r2026, %r2027, 17;
	mov.b64 	%rd2258, {%r2029, %r2028};
	shl.b64 	%rd2259, %rd2257, 21;
	xor.b64  	%rd2260, %rd2258, %rd2259;
	xor.b64  	%rd2261, %rd2260, %rd2257;
	mov.b64 	{%r2030, %r2031}, %rd2257;
	shf.l.wrap.b32 	%r2032, %r2030, %r2031, 28;
	shf.l.wrap.b32 	%r2033, %r2031, %r2030, 28;
	mov.b64 	%rd2262, {%r2033, %r2032};
	shr.u64 	%rd2263, %rd2256, 11;
	cvt.rn.f64.u64 	%fd3760, %rd2263;
	mul.f64 	%fd3761, %fd3760, 0d3CA0000000000000;
	mul.f64 	%fd103, %fd3761, 0d4070000000000000;
	add.s64 	%rd2264, %rd2261, %rd2262;
	mov.b64 	{%r2034, %r2035}, %rd2264;
	shf.l.wrap.b32 	%r2036, %r2034, %r2035, 17;
	shf.l.wrap.b32 	%r2037, %r2035, %r2034, 17;
	mov.b64 	%rd2265, {%r2037, %r2036};
	add.s64 	%rd2266, %rd2265, %rd2261;
	xor.b64  	%rd2267, %rd2261, %rd2262;
	mov.b64 	{%r2038, %r2039}, %rd2261;
	shf.l.wrap.b32 	%r2040, %r2039, %r2038, 17;
	shf.l.wrap.b32 	%r2041, %r2038, %r2039, 17;
	mov.b64 	%rd2268, {%r2041, %r2040};
	shl.b64 	%rd2269, %rd2267, 21;
	xor.b64  	%rd2270, %rd2268, %rd2269;
	xor.b64  	%rd2271, %rd2270, %rd2267;
	mov.b64 	{%r2042, %r2043}, %rd2267;
	shf.l.wrap.b32 	%r2044, %r2042, %r2043, 28;
	shf.l.wrap.b32 	%r2045, %r2043, %r2042, 28;
	mov.b64 	%rd2272, {%r2045, %r2044};
	shr.u64 	%rd2273, %rd2266, 11;
	cvt.rn.f64.u64 	%fd3762, %rd2273;
	mul.f64 	%fd3763, %fd3762, 0d3CA0000000000000;
	mul.f64 	%fd104, %fd3763, 0d4070000000000000;
	add.s64 	%rd2274, %rd2271, %rd2272;
	mov.b64 	{%r2046, %r2047}, %rd2274;
	shf.l.wrap.b32 	%r2048, %r2046, %r2047, 17;
	shf.l.wrap.b32 	%r2049, %r2047, %r2046, 17;
	mov.b64 	%rd2275, {%r2049, %r2048};
	add.s64 	%rd2276, %rd2275, %rd2271;
	xor.b64  	%rd2277, %rd2271, %rd2272;
	mov.b64 	{%r2050, %r2051}, %rd2271;
	shf.l.wrap.b32 	%r2052, %r2051, %r2050, 17;
	shf.l.wrap.b32 	%r2053, %r2050, %r2051, 17;
	mov.b64 	%rd2278, {%r2053, %r2052};
	shl.b64 	%rd2279, %rd2277, 21;
	xor.b64  	%rd2280, %rd2278, %rd2279;
	xor.b64  	%rd73, %rd2280, %rd2277;
	mov.b64 	{%r2054, %r2055}, %rd2277;
	shf.l.wrap.b32 	%r2056, %r2054, %r2055, 28;
	shf.l.wrap.b32 	%r2057, %r2055, %r2054, 28;
	mov.b64 	%rd74, {%r2057, %r2056};
	shr.u64 	%rd2281, %rd2276, 11;
	cvt.rn.f64.u64 	%fd3764, %rd2281;
	mul.f64 	%fd3765, %fd3764, 0d3CA0000000000000;
	mul.f64 	%fd105, %fd3765, 0d4070000000000000;
	xor.b64  	%rd2282, %rd1158, 6040343492819601496;
	xor.b64  	%rd2283, %rd1167, -4840870798921671874;
	add.s64 	%rd2284, %rd2283, %rd2282;
	mov.b64 	{%r2058, %r2059}, %rd2284;
	shf.l.wrap.b32 	%r2060, %r2058, %r2059, 17;
	shf.l.wrap.b32 	%r2061, %r2059, %r2058, 17;
	mov.b64 	%rd2285, {%r2061, %r2060};
	add.s64 	%rd2286, %rd2285, %rd2282;
	xor.b64  	%rd2287, %rd2283, %rd2282;
	mov.b64 	{%r2062, %r2063}, %rd2282;
	shf.l.wrap.b32 	%r2064, %r2063, %r2062, 17;
	shf.l.wrap.b32 	%r2065, %r2062, %r2063, 17;
	mov.b64 	%rd2288, {%r2065, %r2064};
	shl.b64 	%rd2289, %rd2287, 21;
	xor.b64  	%rd2290, %rd2288, %rd2289;
	xor.b64  	%rd2291, %rd2290, %rd2287;
	mov.b64 	{%r2066, %r2067}, %rd2287;
	shf.l.wrap.b32 	%r2068, %r2066, %r2067, 28;
	shf.l.wrap.b32 	%r2069, %r2067, %r2066, 28;
	mov.b64 	%rd2292, {%r2069, %r2068};
	shr.u64 	%rd2293, %rd2286, 11;
	cvt.rn.f64.u64 	%fd3766, %rd2293;
	mul.f64 	%fd3767, %fd3766, 0d3CA0000000000000;
	mul.f64 	%fd106, %fd3767, 0d4070000000000000;
	add.s64 	%rd2294, %rd2291, %rd2292;
	mov.b64 	{%r2070, %r2071}, %rd2294;
	shf.l.wrap.b32 	%r2072, %r2070, %r2071, 17;
	shf.l.wrap.b32 	%r2073, %r2071, %r2070, 17;
	mov.b64 	%rd2295, {%r2073, %r2072};
	add.s64 	%rd2296, %rd2295, %rd2291;
	xor.b64  	%rd2297, %rd2291, %rd2292;
	mov.b64 	{%r2074, %r2075}, %rd2291;
	shf.l.wrap.b32 	%r2076, %r2075, %r2074, 17;
	shf.l.wrap.b32 	%r2077, %r2074, %r2075, 17;
	mov.b64 	%rd2298, {%r2077, %r2076};
	shl.b64 	%rd2299, %rd2297, 21;
	xor.b64  	%rd2300, %rd2298, %rd2299;
	xor.b64  	%rd2301, %rd2300, %rd2297;
	mov.b64 	{%r2078, %r2079}, %rd2297;
	shf.l.wrap.b32 	%r2080, %r2078, %r2079, 28;
	shf.l.wrap.b32 	%r2081, %r2079, %r2078, 28;
	mov.b64 	%rd2302, {%r2081, %r2080};
	shr.u64 	%rd2303, %rd2296, 11;
	cvt.rn.f64.u64 	%fd3768, %rd2303;
	mul.f64 	%fd3769, %fd3768, 0d3CA0000000000000;
	mul.f64 	%fd107, %fd3769, 0d4070000000000000;
	add.s64 	%rd2304, %rd2301, %rd2302;
	mov.b64 	{%r2082, %r2083}, %rd2304;
	shf.l.wrap.b32 	%r2084, %r2082, %r2083, 17;
	shf.l.wrap.b32 	%r2085, %r2083, %r2082, 17;
	mov.b64 	%rd2305, {%r2085, %r2084};
	add.s64 	%rd2306, %rd2305, %rd2301;
	xor.b64  	%rd2307, %rd2301, %rd2302;
	mov.b64 	{%r2086, %r2087}, %rd2301;
	shf.l.wrap.b32 	%r2088, %r2087, %r2086, 17;
	shf.l.wrap.b32 	%r2089, %r2086, %r2087, 17;
	mov.b64 	%rd2308, {%r2089, %r2088};
	shl.b64 	%rd2309, %rd2307, 21;
	xor.b64  	%rd2310, %rd2308, %rd2309;
	xor.b64  	%rd75, %rd2310, %rd2307;
	mov.b64 	{%r2090, %r2091}, %rd2307;
	shf.l.wrap.b32 	%r2092, %r2090, %r2091, 28;
	shf.l.wrap.b32 	%r2093, %r2091, %r2090, 28;
	mov.b64 	%rd76, {%r2093, %r2092};
	shr.u64 	%rd2311, %rd2306, 11;
	cvt.rn.f64.u64 	%fd3770, %rd2311;
	mul.f64 	%fd3771, %fd3770, 0d3CA0000000000000;
	mul.f64 	%fd108, %fd3771, 0d4070000000000000;
	xor.b64  	%rd2312, %rd1158, -5430693012044290181;
	xor.b64  	%rd2313, %rd1167, 162122330481997252;
	add.s64 	%rd2314, %rd2313, %rd2312;
	mov.b64 	{%r2094, %r2095}, %rd2314;
	shf.l.wrap.b32 	%r2096, %r2094, %r2095, 17;
	shf.l.wrap.b32 	%r2097, %r2095, %r2094, 17;
	mov.b64 	%rd2315, {%r2097, %r2096};
	add.s64 	%rd2316, %rd2315, %rd2312;
	xor.b64  	%rd2317, %rd2313, %rd2312;
	mov.b64 	{%r2098, %r2099}, %rd2312;
	shf.l.wrap.b32 	%r2100, %r2099, %r2098, 17;
	shf.l.wrap.b32 	%r2101, %r2098, %r2099, 17;
	mov.b64 	%rd2318, {%r2101, %r2100};
	shl.b64 	%rd2319, %rd2317, 21;
	xor.b64  	%rd2320, %rd2318, %rd2319;
	xor.b64  	%rd2321, %rd2320, %rd2317;
	mov.b64 	{%r2102, %r2103}, %rd2317;
	shf.l.wrap.b32 	%r2104, %r2102, %r2103, 28;
	shf.l.wrap.b32 	%r2105, %r2103, %r2102, 28;
	mov.b64 	%rd2322, {%r2105, %r2104};
	shr.u64 	%rd2323, %rd2316, 11;
	cvt.rn.f64.u64 	%fd3772, %rd2323;
	mul.f64 	%fd3773, %fd3772, 0d3CA0000000000000;
	mul.f64 	%fd109, %fd3773, 0d4070000000000000;
	add.s64 	%rd2324, %rd2321, %rd2322;
	mov.b64 	{%r2106, %r2107}, %rd2324;
	shf.l.wrap.b32 	%r2108, %r2106, %r2107, 17;
	shf.l.wrap.b32 	%r2109, %r2107, %r2106, 17;
	mov.b64 	%rd2325, {%r2109, %r2108};
	add.s64 	%rd2326, %rd2325, %rd2321;
	xor.b64  	%rd2327, %rd2321, %rd2322;
	mov.b64 	{%r2110, %r2111}, %rd2321;
	shf.l.wrap.b32 	%r2112, %r2111, %r2110, 17;
	shf.l.wrap.b32 	%r2113, %r2110, %r2111, 17;
	mov.b64 	%rd2328, {%r2113, %r2112};
	shl.b64 	%rd2329, %rd2327, 21;
	xor.b64  	%rd2330, %rd2328, %rd2329;
	xor.b64  	%rd2331, %rd2330, %rd2327;
	mov.b64 	{%r2114, %r2115}, %rd2327;
	shf.l.wrap.b32 	%r2116, %r2114, %r2115, 28;
	shf.l.wrap.b32 	%r2117, %r2115, %r2114, 28;
	mov.b64 	%rd2332, {%r2117, %r2116};
	shr.u64 	%rd2333, %rd2326, 11;
	cvt.rn.f64.u64 	%fd3774, %rd2333;
	mul.f64 	%fd3775, %fd3774, 0d3CA0000000000000;
	mul.f64 	%fd110, %fd3775, 0d4070000000000000;
	add.s64 	%rd2334, %rd2331, %rd2332;
	mov.b64 	{%r2118, %r2119}, %rd2334;
	shf.l.wrap.b32 	%r2120, %r2118, %r2119, 17;
	shf.l.wrap.b32 	%r2121, %r2119, %r2118, 17;
	mov.b64 	%rd2335, {%r2121, %r2120};
	add.s64 	%rd2336, %rd2335, %rd2331;
	xor.b64  	%rd2337, %rd2331, %rd2332;
	mov.b64 	{%r2122, %r2123}, %rd2331;
	shf.l.wrap.b32 	%r2124, %r2123, %r2122, 17;
	shf.l.wrap.b32 	%r2125, %r2122, %r2123, 17;
	mov.b64 	%rd2338, {%r2125, %r2124};
	shl.b64 	%rd2339, %rd2337, 21;
	xor.b64  	%rd2340, %rd2338, %rd2339;
	xor.b64  	%rd77, %rd2340, %rd2337;
	mov.b64 	{%r2126, %r2127}, %rd2337;
	shf.l.wrap.b32 	%r2128, %r2126, %r2127, 28;
	shf.l.wrap.b32 	%r2129, %r2127, %r2126, 28;
	mov.b64 	%rd78, {%r2129, %r2128};
	shr.u64 	%rd2341, %rd2336, 11;
	cvt.rn.f64.u64 	%fd3776, %rd2341;
	mul.f64 	%fd3777, %fd3776, 0d3CA0000000000000;
	mul.f64 	%fd111, %fd3777, 0d4070000000000000;
	xor.b64  	%rd2342, %rd1158, -2307493697404144120;
	xor.b64  	%rd2343, %rd1167, -5064731985740145495;
	add.s64 	%rd2344, %rd2343, %rd2342;
	mov.b64 	{%r2130, %r2131}, %rd2344;
	shf.l.wrap.b32 	%r2132, %r2130, %r2131, 17;
	shf.l.wrap.b32 	%r2133, %r2131, %r2130, 17;
	mov.b64 	%rd2345, {%r2133, %r2132};
	add.s64 	%rd2346, %rd2345, %rd2342;
	xor.b64  	%rd2347, %rd2343, %rd2342;
	mov.b64 	{%r2134, %r2135}, %rd2342;
	shf.l.wrap.b32 	%r2136, %r2135, %r2134, 17;
	shf.l.wrap.b32 	%r2137, %r2134, %r2135, 17;
	mov.b64 	%rd2348, {%r2137, %r2136};
	shl.b64 	%rd2349, %rd2347, 21;
	xor.b64  	%rd2350, %rd2348, %rd2349;
	xor.b64  	%rd2351, %rd2350, %rd2347;
	mov.b64 	{%r2138, %r2139}, %rd2347;
	shf.l.wrap.b32 	%r2140, %r2138, %r2139, 28;
	shf.l.wrap.b32 	%r2141, %r2139, %r2138, 28;
	mov.b64 	%rd2352, {%r2141, %r2140};
	shr.u64 	%rd2353, %rd2346, 11;
	cvt.rn.f64.u64 	%fd3778, %rd2353;
	mul.f64 	%fd3779, %fd3778, 0d3CA0000000000000;
	mul.f64 	%fd112, %fd3779, 0d4070000000000000;
	add.s64 	%rd2354, %rd2351, %rd2352;
	mov.b64 	{%r2142, %r2143}, %rd2354;
	shf.l.wrap.b32 	%r2144, %r2142, %r2143, 17;
	shf.l.wrap.b32 	%r2145, %r2143, %r2142, 17;
	mov.b64 	%rd2355, {%r2145, %r2144};
	add.s64 	%rd2356, %rd2355, %rd2351;
	xor.b64  	%rd2357, %rd2351, %rd2352;
	mov.b64 	{%r2146, %r2147}, %rd2351;
	shf.l.wrap.b32 	%r2148, %r2147, %r2146, 17;
	shf.l.wrap.b32 	%r2149, %r2146, %r2147, 17;
	mov.b64 	%rd2358, {%r2149, %r2148};
	shl.b64 	%rd2359, %rd2357, 21;
	xor.b64  	%rd2360, %rd2358, %rd2359;
	xor.b64  	%rd2361, %rd2360, %rd2357;
	mov.b64 	{%r2150, %r2151}, %rd2357;
	shf.l.wrap.b32 	%r2152, %r2150, %r2151, 28;
	shf.l.wrap.b32 	%r2153, %r2151, %r2150, 28;
	mov.b64 	%rd2362, {%r2153, %r2152};
	shr.u64 	%rd2363, %rd2356, 11;
	cvt.rn.f64.u64 	%fd3780, %rd2363;
	mul.f64 	%fd3781, %fd3780, 0d3CA0000000000000;
	mul.f64 	%fd113, %fd3781, 0d4070000000000000;
	add.s64 	%rd2364, %rd2361, %rd2362;
	mov.b64 	{%r2154, %r2155}, %rd2364;
	shf.l.wrap.b32 	%r2156, %r2154, %r2155, 17;
	shf.l.wrap.b32 	%r2157, %r2155, %r2154, 17;
	mov.b64 	%rd2365, {%r2157, %r2156};
	add.s64 	%rd2366, %rd2365, %rd2361;
	xor.b64  	%rd2367, %rd2361, %rd2362;
	mov.b64 	{%r2158, %r2159}, %rd2361;
	shf.l.wrap.b32 	%r2160, %r2159, %r2158, 17;
	shf.l.wrap.b32 	%r2161, %r2158, %r2159, 17;
	mov.b64 	%rd2368, {%r2161, %r2160};
	shl.b64 	%rd2369, %rd2367, 21;
	xor.b64  	%rd2370, %rd2368, %rd2369;
	xor.b64  	%rd79, %rd2370, %rd2367;
	mov.b64 	{%r2162, %r2163}, %rd2367;
	shf.l.wrap.b32 	%r2164, %r2162, %r2163, 28;
	shf.l.wrap.b32 	%r2165, %r2163, %r2162, 28;
	mov.b64 	%rd80, {%r2165, %r2164};
	shr.u64 	%rd2371, %rd2366, 11;
	cvt.rn.f64.u64 	%fd3782, %rd2371;
	mul.f64 	%fd3783, %fd3782, 0d3CA0000000000000;
	mul.f64 	%fd114, %fd3783, 0d4070000000000000;
	xor.b64  	%rd2372, %rd1172, 1078206144088113246;
	xor.b64  	%rd2373, %rd1181, 5239585857299060288;
	add.s64 	%rd2374, %rd2373, %rd2372;
	mov.b64 	{%r2166, %r2167}, %rd2374;
	shf.l.wrap.b32 	%r2168, %r2166, %r2167, 17;
	shf.l.wrap.b32 	%r2169, %r2167, %r2166, 17;
	mov.b64 	%rd2375, {%r2169, %r2168};
	add.s64 	%rd2376, %rd2375, %rd2372;
	xor.b64  	%rd2377, %rd2373, %rd2372;
	mov.b64 	{%r2170, %r2171}, %rd2372;
	shf.l.wrap.b32 	%r2172, %r2171, %r2170, 17;
	shf.l.wrap.b32 	%r2173, %r2170, %r2171, 17;
	mov.b64 	%rd2378, {%r2173, %r2172};
	shl.b64 	%rd2379, %rd2377, 21;
	xor.b64  	%rd2380, %rd2378, %rd2379;
	xor.b64  	%rd2381, %rd2380, %rd2377;
	mov.b64 	{%r2174, %r2175}, %rd2377;
	shf.l.wrap.b32 	%r2176, %r2174, %r2175, 28;
	shf.l.wrap.b32 	%r2177, %r2175, %r2174, 28;
	mov.b64 	%rd2382, {%r2177, %r2176};
	shr.u64 	%rd2383, %rd2376, 11;
	cvt.rn.f64.u64 	%fd3784, %rd2383;
	mul.f64 	%fd3785, %fd3784, 0d3CA0000000000000;
	mul.f64 	%fd115, %fd3785, 0d4070000000000000;
	add.s64 	%rd2384, %rd2381, %rd2382;
	mov.b64 	{%r2178, %r2179}, %rd2384;
	shf.l.wrap.b32 	%r2180, %r2178, %r2179, 17;
	shf.l.wrap.b32 	%r2181, %r2179, %r2178, 17;
	mov.b64 	%rd2385, {%r2181, %r2180};
	add.s64 	%rd2386, %rd2385, %rd2381;
	xor.b64  	%rd2387, %rd2381, %rd2382;
	mov.b64 	{%r2182, %r2183}, %rd2381;
	shf.l.wrap.b32 	%r2184, %r2183, %r2182, 17;
	shf.l.wrap.b32 	%r2185, %r2182, %r2183, 17;
	mov.b64 	%rd2388, {%r2185, %r2184};
	shl.b64 	%rd2389, %rd2387, 21;
	xor.b64  	%rd2390, %rd2388, %rd2389;
	xor.b64  	%rd2391, %rd2390, %rd2387;
	mov.b64 	{%r2186, %r2187}, %rd2387;
	shf.l.wrap.b32 	%r2188, %r2186, %r2187, 28;
	shf.l.wrap.b32 	%r2189, %r2187, %r2186, 28;
	mov.b64 	%rd2392, {%r2189, %r2188};
	shr.u64 	%rd2393, %rd2386, 11;
	cvt.rn.f64.u64 	%fd3786, %rd2393;
	mul.f64 	%fd3787, %fd3786, 0d3CA0000000000000;
	mul.f64 	%fd116, %fd3787, 0d4070000000000000;
	add.s64 	%rd2394, %rd2391, %rd2392;
	mov.b64 	{%r2190, %r2191}, %rd2394;
	shf.l.wrap.b32 	%r2192, %r2190, %r2191, 17;
	shf.l.wrap.b32 	%r2193, %r2191, %r2190, 17;
	mov.b64 	%rd2395, {%r2193, %r2192};
	add.s64 	%rd2396, %rd2395, %rd2391;
	xor.b64  	%rd2397, %rd2391, %rd2392;
	mov.b64 	{%r2194, %r2195}, %rd2391;
	shf.l.wrap.b32 	%r2196, %r2195, %r2194, 17;
	shf.l.wrap.b32 	%r2197, %r2194, %r2195, 17;
	mov.b64 	%rd2398, {%r2197, %r2196};
	shl.b64 	%rd2399, %rd2397, 21;
	xor.b64  	%rd2400, %rd2398, %rd2399;
	xor.b64  	%rd81, %rd2400, %rd2397;
	mov.b64 	{%r2198, %r2199}, %rd2397;
	shf.l.wrap.b32 	%r2200, %r2198, %r2199, 28;
	shf.l.wrap.b32 	%r2201, %r2199, %r2198, 28;
	mov.b64 	%rd82, {%r2201, %r2200};
	shr.u64 	%rd2401, %rd2396, 11;
	cvt.rn.f64.u64 	%fd3788, %rd2401;
	mul.f64 	%fd3789, %fd3788, 0d3CA0000000000000;
	mul.f64 	%fd117, %fd3789, 0d4070000000000000;
	xor.b64  	%rd2402, %rd1172, -1075682932162398897;
	xor.b64  	%rd2403, %rd1181, 2700503254851170474;
	add.s64 	%rd2404, %rd2403, %rd2402;
	mov.b64 	{%r2202, %r2203}, %rd2404;
	shf.l.wrap.b32 	%r2204, %r2202, %r2203, 17;
	shf.l.wrap.b32 	%r2205, %r2203, %r2202, 17;
	mov.b64 	%rd2405, {%r2205, %r2204};
	add.s64 	%rd2406, %rd2405, %rd2402;
	xor.b64  	%rd2407, %rd2403, %rd2402;
	mov.b64 	{%r2206, %r2207}, %rd2402;
	shf.l.wrap.b32 	%r2208, %r2207, %r2206, 17;
	shf.l.wrap.b32 	%r2209, %r2206, %r2207, 17;
	mov.b64 	%rd2408, {%r2209, %r2208};
	shl.b64 	%rd2409, %rd2407, 21;
	xor.b64  	%rd2410, %rd2408, %rd2409;
	xor.b64  	%rd2411, %rd2410, %rd2407;
	mov.b64 	{%r2210, %r2211}, %rd2407;
	shf.l.wrap.b32 	%r2212, %r2210, %r2211, 28;
	shf.l.wrap.b32 	%r2213, %r2211, %r2210, 28;
	mov.b64 	%rd2412, {%r2213, %r2212};
	shr.u64 	%rd2413, %rd2406, 11;
	cvt.rn.f64.u64 	%fd3790, %rd2413;
	mul.f64 	%fd3791, %fd3790, 0d3CA0000000000000;
	mul.f64 	%fd118, %fd3791, 0d4070000000000000;
	add.s64 	%rd2414, %rd2411, %rd2412;
	mov.b64 	{%r2214, %r2215}, %rd2414;
	shf.l.wrap.b32 	%r2216, %r2214, %r2215, 17;
	shf.l.wrap.b32 	%r2217, %r2215, %r2214, 17;
	mov.b64 	%rd2415, {%r2217, %r2216};
	add.s64 	%rd2416, %rd2415, %rd2411;
	xor.b64  	%rd2417, %rd2411, %rd2412;
	mov.b64 	{%r2218, %r2219}, %rd2411;
	shf.l.wrap.b32 	%r2220, %r2219, %r2218, 17;
	shf.l.wrap.b32 	%r2221, %r2218, %r2219, 17;
	mov.b64 	%rd2418, {%r2221, %r2220};
	shl.b64 	%rd2419, %rd2417, 21;
	xor.b64  	%rd2420, %rd2418, %rd2419;
	xor.b64  	%rd2421, %rd2420, %rd2417;
	mov.b64 	{%r2222, %r2223}, %rd2417;
	shf.l.wrap.b32 	%r2224, %r2222, %r2223, 28;
	shf.l.wrap.b32 	%r2225, %r2223, %r2222, 28;
	mov.b64 	%rd2422, {%r2225, %r2224};
	shr.u64 	%rd2423, %rd2416, 11;
	cvt.rn.f64.u64 	%fd3792, %rd2423;
	mul.f64 	%fd3793, %fd3792, 0d3CA0000000000000;
	mul.f64 	%fd119, %fd3793, 0d4070000000000000;
	add.s64 	%rd2424, %rd2421, %rd2422;
	mov.b64 	{%r2226, %r2227}, %rd2424;
	shf.l.wrap.b32 	%r2228, %r2226, %r2227, 17;
	shf.l.wrap.b32 	%r2229, %r2227, %r2226, 17;
	mov.b64 	%rd2425, {%r2229, %r2228};
	add.s64 	%rd2426, %rd2425, %rd2421;
	xor.b64  	%rd2427, %rd2421, %rd2422;
	mov.b64 	{%r2230, %r2231}, %rd2421;
	shf.l.wrap.b32 	%r2232, %r2231, %r2230, 17;
	shf.l.wrap.b32 	%r2233, %r2230, %r2231, 17;
	mov.b64 	%rd2428, {%r2233, %r2232};
	shl.b64 	%rd2429, %rd2427, 21;
	xor.b64  	%rd2430, %rd2428, %rd2429;
	xor.b64  	%rd83, %rd2430, %rd2427;
	mov.b64 	{%r2234, %r2235}, %rd2427;
	shf.l.wrap.b32 	%r2236, %r2234, %r2235, 28;
	shf.l.wrap.b32 	%r2237, %r2235, %r2234, 28;
	mov.b64 	%rd84, {%r2237, %r2236};
	shr.u64 	%rd2431, %rd2426, 11;
	cvt.rn.f64.u64 	%fd3794, %rd2431;
	mul.f64 	%fd3795, %fd3794, 0d3CA0000000000000;
	mul.f64 	%fd120, %fd3795, 0d4070000000000000;
	xor.b64  	%rd2432, %rd1190, 1078206144088113246;
	xor.b64  	%rd2433, %rd1199, 5239585857299060288;
	add.s64 	%rd2434, %rd2433, %rd2432;
	mov.b64 	{%r2238, %r2239}, %rd2434;
	shf.l.wrap.b32 	%r2240, %r2238, %r2239, 17;
	shf.l.wrap.b32 	%r2241, %r2239, %r2238, 17;
	mov.b64 	%rd2435, {%r2241, %r2240};
	add.s64 	%rd2436, %rd2435, %rd2432;
	xor.b64  	%rd2437, %rd2433, %rd2432;
	mov.b64 	{%r2242, %r2243}, %rd2432;
	shf.l.wrap.b32 	%r2244, %r2243, %r2242, 17;
	shf.l.wrap.b32 	%r2245, %r2242, %r2243, 17;
	mov.b64 	%rd2438, {%r2245, %r2244};
	shl.b64 	%rd2439, %rd2437, 21;
	xor.b64  	%rd2440, %rd2438, %rd2439;
	xor.b64  	%rd2441, %rd2440, %rd2437;
	mov.b64 	{%r2246, %r2247}, %rd2437;
	shf.l.wrap.b32 	%r2248, %r2246, %r2247, 28;
	shf.l.wrap.b32 	%r2249, %r2247, %r2246, 28;
	mov.b64 	%rd2442, {%r2249, %r2248};
	shr.u64 	%rd2443, %rd2436, 11;
	cvt.rn.f64.u64 	%fd3796, %rd2443;
	mul.f64 	%fd3797, %fd3796, 0d3CA0000000000000;
	mul.f64 	%fd121, %fd3797, 0d4070000000000000;
	add.s64 	%rd2444, %rd2441, %rd2442;
	mov.b64 	{%r2250, %r2251}, %rd2444;
	shf.l.wrap.b32 	%r2252, %r2250, %r2251, 17;
	shf.l.wrap.b32 	%r2253, %r2251, %r2250, 17;
	mov.b64 	%rd2445, {%r2253, %r2252};
	add.s64 	%rd2446, %rd2445, %rd2441;
	xor.b64  	%rd2447, %rd2441, %rd2442;
	mov.b64 	{%r2254, %r2255}, %rd2441;
	shf.l.wrap.b32 	%r2256, %r2255, %r2254, 17;
	shf.l.wrap.b32 	%r2257, %r2254, %r2255, 17;
	mov.b64 	%rd2448, {%r2257, %r2256};
	shl.b64 	%rd2449, %rd2447, 21;
	xor.b64  	%rd2450, %rd2448, %rd2449;
	xor.b64  	%rd2451, %rd2450, %rd2447;
	mov.b64 	{%r2258, %r2259}, %rd2447;
	shf.l.wrap.b32 	%r2260, %r2258, %r2259, 28;
	shf.l.wrap.b32 	%r2261, %r2259, %r2258, 28;
	mov.b64 	%rd2452, {%r2261, %r2260};
	shr.u64 	%rd2453, %rd2446, 11;
	cvt.rn.f64.u64 	%fd3798, %rd2453;
	mul.f64 	%fd3799, %fd3798, 0d3CA0000000000000;
	mul.f64 	%fd122, %fd3799, 0d4070000000000000;
	add.s64 	%rd2454, %rd2451, %rd2452;
	mov.b64 	{%r2262, %r2263}, %rd2454;
	shf.l.wrap.b32 	%r2264, %r2262, %r2263, 17;
	shf.l.wrap.b32 	%r2265, %r2263, %r2262, 17;
	mov.b64 	%rd2455, {%r2265, %r2264};
	add.s64 	%rd2456, %rd2455, %rd2451;
	xor.b64  	%rd2457, %rd2451, %rd2452;
	mov.b64 	{%r2266, %r2267}, %rd2451;
	shf.l.wrap.b32 	%r2268, %r2267, %r2266, 17;
	shf.l.wrap.b32 	%r2269, %r2266, %r2267, 17;
	mov.b64 	%rd2458, {%r2269, %r2268};
	shl.b64 	%rd2459, %rd2457, 21;
	xor.b64  	%rd2460, %rd2458, %rd2459;
	xor.b64  	%rd85, %rd2460, %rd2457;
	mov.b64 	{%r2270, %r2271}, %rd2457;
	shf.l.wrap.b32 	%r2272, %r2270, %r2271, 28;
	shf.l.wrap.b32 	%r2273, %r2271, %r2270, 28;
	mov.b64 	%rd86, {%r2273, %r2272};
	shr.u64 	%rd2461, %rd2456, 11;
	cvt.rn.f64.u64 	%fd3800, %rd2461;
	mul.f64 	%fd3801, %fd3800, 0d3CA0000000000000;
	mul.f64 	%fd123, %fd3801, 0d4070000000000000;
	xor.b64  	%rd2462, %rd1190, -1075682932162398897;
	xor.b64  	%rd2463, %rd1199, 2700503254851170474;
	add.s64 	%rd2464, %rd2463, %rd2462;
	mov.b64 	{%r2274, %r2275}, %rd2464;
	shf.l.wrap.b32 	%r2276, %r2274, %r2275, 17;
	shf.l.wrap.b32 	%r2277, %r2275, %r2274, 17;
	mov.b64 	%rd2465, {%r2277, %r2276};
	add.s64 	%rd2466, %rd2465, %rd2462;
	xor.b64  	%rd2467, %rd2463, %rd2462;
	mov.b64 	{%r2278, %r2279}, %rd2462;
	shf.l.wrap.b32 	%r2280, %r2279, %r2278, 17;
	shf.l.wrap.b32 	%r2281, %r2278, %r2279, 17;
	mov.b64 	%rd2468, {%r2281, %r2280};
	shl.b64 	%rd2469, %rd2467, 21;
	xor.b64  	%rd2470, %rd2468, %rd2469;
	xor.b64  	%rd2471, %rd2470, %rd2467;
	mov.b64 	{%r2282, %r2283}, %rd2467;
	shf.l.wrap.b32 	%r2284, %r2282, %r2283, 28;
	shf.l.wrap.b32 	%r2285, %r2283, %r2282, 28;
	mov.b64 	%rd2472, {%r2285, %r2284};
	shr.u64 	%rd2473, %rd2466, 11;
	cvt.rn.f64.u64 	%fd3802, %rd2473;
	mul.f64 	%fd3803, %fd3802, 0d3CA0000000000000;
	mul.f64 	%fd124, %fd3803, 0d4070000000000000;
	add.s64 	%rd2474, %rd2471, %rd2472;
	mov.b64 	{%r2286, %r2287}, %rd2474;
	shf.l.wrap.b32 	%r2288, %r2286, %r2287, 17;
	shf.l.wrap.b32 	%r2289, %r2287, %r2286, 17;
	mov.b64 	%rd2475, {%r2289, %r2288};
	add.s64 	%rd2476, %rd2475, %rd2471;
	xor.b64  	%rd2477, %rd2471, %rd2472;
	mov.b64 	{%r2290, %r2291}, %rd2471;
	shf.l.wrap.b32 	%r2292, %r2291, %r2290, 17;
	shf.l.wrap.b32 	%r2293, %r2290, %r2291, 17;
	mov.b64 	%rd2478, {%r2293, %r2292};
	shl.b64 	%rd2479, %rd2477, 21;
	xor.b64  	%rd2480, %rd2478, %rd2479;
	xor.b64  	%rd2481, %rd2480, %rd2477;
	mov.b64 	{%r2294, %r2295}, %rd2477;
	shf.l.wrap.b32 	%r2296, %r2294, %r2295, 28;
	shf.l.wrap.b32 	%r2297, %r2295, %r2294, 28;
	mov.b64 	%rd2482, {%r2297, %r2296};
	shr.u64 	%rd2483, %rd2476, 11;
	cvt.rn.f64.u64 	%fd3804, %rd2483;
	mul.f64 	%fd3805, %fd3804, 0d3CA0000000000000;
	mul.f64 	%fd125, %fd3805, 0d4070000000000000;
	add.s64 	%rd2484, %rd2481, %rd2482;
	mov.b64 	{%r2298, %r2299}, %rd2484;
	shf.l.wrap.b32 	%r2300, %r2298, %r2299, 17;
	shf.l.wrap.b32 	%r2301, %r2299, %r2298, 17;
	mov.b64 	%rd2485, {%r2301, %r2300};
	add.s64 	%rd2486, %rd2485, %rd2481;
	xor.b64  	%rd2487, %rd2481, %rd2482;
	mov.b64 	{%r2302, %r2303}, %rd2481;
	shf.l.wrap.b32 	%r2304, %r2303, %r2302, 17;
	shf.l.wrap.b32 	%r2305, %r2302, %r2303, 17;
	mov.b64 	%rd2488, {%r2305, %r2304};
	shl.b64 	%rd2489, %rd2487, 21;
	xor.b64  	%rd2490, %rd2488, %rd2489;
	xor.b64  	%rd87, %rd2490, %rd2487;
	mov.b64 	{%r2306, %r2307}, %rd2487;
	shf.l.wrap.b32 	%r2308, %r2306, %r2307, 28;
	shf.l.wrap.b32 	%r2309, %r2307, %r2306, 28;
	mov.b64 	%rd88, {%r2309, %r2308};
	shr.u64 	%rd2491, %rd2486, 11;
	cvt.rn.f64.u64 	%fd3806, %rd2491;
	mul.f64 	%fd3807, %fd3806, 0d3CA0000000000000;
	mul.f64 	%fd126, %fd3807, 0d4070000000000000;
	xor.b64  	%rd2492, %rd1204, 3950544105335881394;
	xor.b64  	%rd2493, %rd1213, 6623051330073944938;
	add.s64 	%rd2494, %rd2493, %rd2492;
	mov.b64 	{%r2310, %r2311}, %rd2494;
	shf.l.wrap.b32 	%r2312, %r2310, %r2311, 17;
	shf.l.wrap.b32 	%r2313, %r2311, %r2310, 17;
	mov.b64 	%rd2495, {%r2313, %r2312};
	add.s64 	%rd2496, %rd2495, %rd2492;
	xor.b64  	%rd2497, %rd2493, %rd2492;
	mov.b64 	{%r2314, %r2315}, %rd2492;
	shf.l.wrap.b32 	%r2316, %r2315, %r2314, 17;
	shf.l.wrap.b32 	%r2317, %r2314, %r2315, 17;
	mov.b64 	%rd2498, {%r2317, %r2316};
	shl.b64 	%rd2499, %rd2497, 21;
	xor.b64  	%rd2500, %rd2498, %rd2499;
	xor.b64  	%rd2501, %rd2500, %rd2497;
	mov.b64 	{%r2318, %r2319}, %rd2497;
	shf.l.wrap.b32 	%r2320, %r2318, %r2319, 28;
	shf.l.wrap.b32 	%r2321, %r2319, %r2318, 28;
	mov.b64 	%rd2502, {%r2321, %r2320};
	shr.u64 	%rd2503, %rd2496, 11;
	cvt.rn.f64.u64 	%fd3808, %rd2503;
	mul.f64 	%fd3809, %fd3808, 0d3CA0000000000000;
	mul.f64 	%fd127, %fd3809, 0d4070000000000000;
	add.s64 	%rd2504, %rd2501, %rd2502;
	mov.b64 	{%r2322, %r2323}, %rd2504;
	shf.l.wrap.b32 	%r2324, %r2322, %r2323, 17;
	shf.l.wrap.b32 	%r2325, %r2323, %r2322, 17;
	mov.b64 	%rd2505, {%r2325, %r2324};
	add.s64 	%rd2506, %rd2505, %rd2501;
	xor.b64  	%rd2507, %rd2501, %rd2502;
	mov.b64 	{%r2326, %r2327}, %rd2501;
	shf.l.wrap.b32 	%r2328, %r2327, %r2326, 17;
	shf.l.wrap.b32 	%r2329, %r2326, %r2327, 17;
	mov.b64 	%rd2508, {%r2329, %r2328};
	shl.b64 	%rd2509, %rd2507, 21;
	xor.b64  	%rd2510, %rd2508, %rd2509;
	xor.b64  	%rd2511, %rd2510, %rd2507;
	mov.b64 	{%r2330, %r2331}, %rd2507;
	shf.l.wrap.b32 	%r2332, %r2330, %r2331, 28;
	shf.l.wrap.b32 	%r2333, %r2331, %r2330, 28;
	mov.b64 	%rd2512, {%r2333, %r2332};
	shr.u64 	%rd2513, %rd2506, 11;
	cvt.rn.f64.u64 	%fd3810, %rd2513;
	mul.f64 	%fd3811, %fd3810, 0d3CA0000000000000;
	mul.f64 	%fd128, %fd3811, 0d4070000000000000;
	add.s64 	%rd2514, %rd2511, %rd2512;
	mov.b64 	{%r2334, %r2335}, %rd2514;
	shf.l.wrap.b32 	%r2336, %r2334, %r2335, 17;
	shf.l.wrap.b32 	%r2337, %r2335, %r2334, 17;
	mov.b64 	%rd2515, {%r2337, %r2336};
	add.s64 	%rd2516, %rd2515, %rd2511;
	xor.b64  	%rd2517, %rd2511, %rd2512;
	mov.b64 	{%r2338, %r2339}, %rd2511;
	shf.l.wrap.b32 	%r2340, %r2339, %r2338, 17;
	shf.l.wrap.b32 	%r2341, %r2338, %r2339, 17;
	mov.b64 	%rd2518, {%r2341, %r2340};
	shl.b64 	%rd2519, %rd2517, 21;
	xor.b64  	%rd2520, %rd2518, %rd2519;
	xor.b64  	%rd89, %rd2520, %rd2517;
	mov.b64 	{%r2342, %r2343}, %rd2517;
	shf.l.wrap.b32 	%r2344, %r2342, %r2343, 28;
	shf.l.wrap.b32 	%r2345, %r2343, %r2342, 28;
	mov.b64 	%rd90, {%r2345, %r2344};
	shr.u64 	%rd2521, %rd2516, 11;
	cvt.rn.f64.u64 	%fd3812, %rd2521;
	mul.f64 	%fd3813, %fd3812, 0d3CA0000000000000;
	mul.f64 	%fd129, %fd3813, 0d4070000000000000;
	xor.b64  	%rd2522, %rd1204, 1078206144088113246;
	xor.b64  	%rd2523, %rd1213, 5239585857299060288;
	add.s64 	%rd2524, %rd2523, %rd2522;
	mov.b64 	{%r2346, %r2347}, %rd2524;
	shf.l.wrap.b32 	%r2348, %r2346, %r2347, 17;
	shf.l.wrap.b32 	%r2349, %r2347, %r2346, 17;
	mov.b64 	%rd2525, {%r2349, %r2348};
	add.s64 	%rd2526, %rd2525, %rd2522;
	xor.b64  	%rd2527, %rd2523, %rd2522;
	mov.b64 	{%r2350, %r2351}, %rd2522;
	shf.l.wrap.b32 	%r2352, %r2351, %r2350, 17;
	shf.l.wrap.b32 	%r2353, %r2350, %r2351, 17;
	mov.b64 	%rd2528, {%r2353, %r2352};
	shl.b64 	%rd2529, %rd2527, 21;
	xor.b64  	%rd2530, %rd2528, %rd2529;
	xor.b64  	%rd2531, %rd2530, %rd2527;
	mov.b64 	{%r2354, %r2355}, %rd2527;
	shf.l.wrap.b32 	%r2356, %r2354, %r2355, 28;
	shf.l.wrap.b32 	%r2357, %r2355, %r2354, 28;
	mov.b64 	%rd2532, {%r2357, %r2356};
	shr.u64 	%rd2533, %rd2526, 11;
	cvt.rn.f64.u64 	%fd3814, %rd2533;
	mul.f64 	%fd3815, %fd3814, 0d3CA0000000000000;
	mul.f64 	%fd130, %fd3815, 0d4070000000000000;
	add.s64 	%rd2534, %rd2531, %rd2532;
	mov.b64 	{%r2358, %r2359}, %rd2534;
	shf.l.wrap.b32 	%r2360, %r2358, %r2359, 17;
	shf.l.wrap.b32 	%r2361, %r2359, %r2358, 17;
	mov.b64 	%rd2535, {%r2361, %r2360};
	add.s64 	%rd2536, %rd2535, %rd2531;
	xor.b64  	%rd2537, %rd2531, %rd2532;
	mov.b64 	{%r2362, %r2363}, %rd2531;
	shf.l.wrap.b32 	%r2364, %r2363, %r2362, 17;
	shf.l.wrap.b32 	%r2365, %r2362, %r2363, 17;
	mov.b64 	%rd2538, {%r2365, %r2364};
	shl.b64 	%rd2539, %rd2537, 21;
	xor.b64  	%rd2540, %rd2538, %rd2539;
	xor.b64  	%rd2541, %rd2540, %rd2537;
	mov.b64 	{%r2366, %r2367}, %rd2537;
	shf.l.wrap.b32 	%r2368, %r2366, %r2367, 28;
	shf.l.wrap.b32 	%r2369, %r2367, %r2366, 28;
	mov.b64 	%rd2542, {%r2369, %r2368};
	shr.u64 	%rd2543, %rd2536, 11;
	cvt.rn.f64.u64 	%fd3816, %rd2543;
	mul.f64 	%fd3817, %fd3816, 0d3CA0000000000000;
	mul.f64 	%fd131, %fd3817, 0d4070000000000000;
	add.s64 	%rd2544, %rd2541, %rd2542;
	mov.b64 	{%r2370, %r2371}, %rd2544;
	shf.l.wrap.b32 	%r2372, %r2370, %r2371, 17;
	shf.l.wrap.b32 	%r2373, %r2371, %r2370, 17;
	mov.b64 	%rd2545, {%r2373, %r2372};
	add.s64 	%rd2546, %rd2545, %rd2541;
	xor.b64  	%rd2547, %rd2541, %rd2542;
	mov.b64 	{%r2374, %r2375}, %rd2541;
	shf.l.wrap.b32 	%r2376, %r2375, %r2374, 17;
	shf.l.wrap.b32 	%r2377, %r2374, %r2375, 17;
	mov.b64 	%rd2548, {%r2377, %r2376};
	shl.b64 	%rd2549, %rd2547, 21;
	xor.b64  	%rd2550, %rd2548, %rd2549;
	xor.b64  	%rd91, %rd2550, %rd2547;
	mov.b64 	{%r2378, %r2379}, %rd2547;
	shf.l.wrap.b32 	%r2380, %r2378, %r2379, 28;
	shf.l.wrap.b32 	%r2381, %r2379, %r2378, 28;
	mov.b64 	%rd92, {%r2381, %r2380};
	shr.u64 	%rd2551, %rd2546, 11;
	cvt.rn.f64.u64 	%fd3818, %rd2551;
	mul.f64 	%fd3819, %fd3818, 0d3CA0000000000000;
	mul.f64 	%fd132, %fd3819, 0d4070000000000000;
	xor.b64  	%rd2552, %rd1222, 3950544105335881394;
	xor.b64  	%rd2553, %rd1231, 6623051330073944938;
	add.s64 	%rd2554, %rd2553, %rd2552;
	mov.b64 	{%r2382, %r2383}, %rd2554;
	shf.l.wrap.b32 	%r2384, %r2382, %r2383, 17;
	shf.l.wrap.b32 	%r2385, %r2383, %r2382, 17;
	mov.b64 	%rd2555, {%r2385, %r2384};
	add.s64 	%rd2556, %rd2555, %rd2552;
	xor.b64  	%rd2557, %rd2553, %rd2552;
	mov.b64 	{%r2386, %r2387}, %rd2552;
	shf.l.wrap.b32 	%r2388, %r2387, %r2386, 17;
	shf.l.wrap.b32 	%r2389, %r2386, %r2387, 17;
	mov.b64 	%rd2558, {%r2389, %r2388};
	shl.b64 	%rd2559, %rd2557, 21;
	xor.b64  	%rd2560, %rd2558, %rd2559;
	xor.b64  	%rd2561, %rd2560, %rd2557;
	mov.b64 	{%r2390, %r2391}, %rd2557;
	shf.l.wrap.b32 	%r2392, %r2390, %r2391, 28;
	shf.l.wrap.b32 	%r2393, %r2391, %r2390, 28;
	mov.b64 	%rd2562, {%r2393, %r2392};
	shr.u64 	%rd2563, %rd2556, 11;
	cvt.rn.f64.u64 	%fd3820, %rd2563;
	mul.f64 	%fd3821, %fd3820, 0d3CA0000000000000;
	mul.f64 	%fd133, %fd3821, 0d4070000000000000;
	add.s64 	%rd2564, %rd2561, %rd2562;
	mov.b64 	{%r2394, %r2395}, %rd2564;
	shf.l.wrap.b32 	%r2396, %r2394, %r2395, 17;
	shf.l.wrap.b32 	%r2397, %r2395, %r2394, 17;
	mov.b64 	%rd2565, {%r2397, %r2396};
	add.s64 	%rd2566, %rd2565, %rd2561;
	xor.b64  	%rd2567, %rd2561, %rd2562;
	mov.b64 	{%r2398, %r2399}, %rd2561;
	shf.l.wrap.b32 	%r2400, %r2399, %r2398, 17;
	shf.l.wrap.b32 	%r2401, %r2398, %r2399, 17;
	mov.b64 	%rd2568, {%r2401, %r2400};
	shl.b64 	%rd2569, %rd2567, 21;
	xor.b64  	%rd2570, %rd2568, %rd2569;
	xor.b64  	%rd2571, %rd2570, %rd2567;
	mov.b64 	{%r2402, %r2403}, %rd2567;
	shf.l.wrap.b32 	%r2404, %r2402, %r2403, 28;
	shf.l.wrap.b32 	%r2405, %r2403, %r2402, 28;
	mov.b64 	%rd2572, {%r2405, %r2404};
	shr.u64 	%rd2573, %rd2566, 11;
	cvt.rn.f64.u64 	%fd3822, %rd2573;
	mul.f64 	%fd3823, %fd3822, 0d3CA0000000000000;
	mul.f64 	%fd134, %fd3823, 0d4070000000000000;
	add.s64 	%rd2574, %rd2571, %rd2572;
	mov.b64 	{%r2406, %r2407}, %rd2574;
	shf.l.wrap.b32 	%r2408, %r2406, %r2407, 17;
	shf.l.wrap.b32 	%r2409, %r2407, %r2406, 17;
	mov.b64 	%rd2575, {%r2409, %r2408};
	add.s64 	%rd2576, %rd2575, %rd2571;
	xor.b64  	%rd2577, %rd2571, %rd2572;
	mov.b64 	{%r2410, %r2411}, %rd2571;
	shf.l.wrap.b32 	%r2412, %r2411, %r2410, 17;
	shf.l.wrap.b32 	%r2413, %r2410, %r2411, 17;
	mov.b64 	%rd2578, {%r2413, %r2412};
	shl.b64 	%rd2579, %rd2577, 21;
	xor.b64  	%rd2580, %rd2578, %rd2579;
	xor.b64  	%rd93, %rd2580, %rd2577;
	mov.b64 	{%r2414, %r2415}, %rd2577;
	shf.l.wrap.b32 	%r2416, %r2414, %r2415, 28;
	shf.l.wrap.b32 	%r2417, %r2415, %r2414, 28;
	mov.b64 	%rd94, {%r2417, %r2416};
	shr.u64 	%rd2581, %rd2576, 11;
	cvt.rn.f64.u64 	%fd3824, %rd2581;
	mul.f64 	%fd3825, %fd3824, 0d3CA0000000000000;
	mul.f64 	%fd135, %fd3825, 0d4070000000000000;
	xor.b64  	%rd2582, %rd1222, 1078206144088113246;
	xor.b64  	%rd2583, %rd1231, 5239585857299060288;
	add.s64 	%rd2584, %rd2583, %rd2582;
	mov.b64 	{%r2418, %r2419}, %rd2584;
	shf.l.wrap.b32 	%r2420, %r2418, %r2419, 17;
	shf.l.wrap.b32 	%r2421, %r2419, %r2418, 17;
	mov.b64 	%rd2585, {%r2421, %r2420};
	add.s64 	%rd2586, %rd2585, %rd2582;
	xor.b64  	%rd2587, %rd2583, %rd2582;
	mov.b64 	{%r2422, %r2423}, %rd2582;
	shf.l.wrap.b32 	%r2424, %r2423, %r2422, 17;
	shf.l.wrap.b32 	%r2425, %r2422, %r2423, 17;
	mov.b64 	%rd2588, {%r2425, %r2424};
	shl.b64 	%rd2589, %rd2587, 21;
	xor.b64  	%rd2590, %rd2588, %rd2589;
	xor.b64  	%rd2591, %rd2590, %rd2587;
	mov.b64 	{%r2426, %r2427}, %rd2587;
	shf.l.wrap.b32 	%r2428, %r2426, %r2427, 28;
	shf.l.wrap.b32 	%r2429, %r2427, %r2426, 28;
	mov.b64 	%rd2592, {%r2429, %r2428};
	shr.u64 	%rd2593, %rd2586, 11;
	cvt.rn.f64.u64 	%fd3826, %rd2593;
	mul.f64 	%fd3827, %fd3826, 0d3CA0000000000000;
	mul.f64 	%fd136, %fd3827, 0d4070000000000000;
	add.s64 	%rd2594, %rd2591, %rd2592;
	mov.b64 	{%r2430, %r2431}, %rd2594;
	shf.l.wrap.b32 	%r2432, %r2430, %r2431, 17;
	shf.l.wrap.b32 	%r2433, %r2431, %r2430, 17;
	mov.b64 	%rd2595, {%r2433, %r2432};
	add.s64 	%rd2596, %rd2595, %rd2591;
	xor.b64  	%rd2597, %rd2591, %rd2592;
	mov.b64 	{%r2434, %r2435}, %rd2591;
	shf.l.wrap.b32 	%r2436, %r2435, %r2434, 17;
	shf.l.wrap.b32 	%r2437, %r2434, %r2435, 17;
	mov.b64 	%rd2598, {%r2437, %r2436};
	shl.b64 	%rd2599, %rd2597, 21;
	xor.b64  	%rd2600, %rd2598, %rd2599;
	xor.b64  	%rd2601, %rd2600, %rd2597;
	mov.b64 	{%r2438, %r2439}, %rd2597;
	shf.l.wrap.b32 	%r2440, %r2438, %r2439, 28;
	shf.l.wrap.b32 	%r2441, %r2439, %r2438, 28;
	mov.b64 	%rd2602, {%r2441, %r2440};
	shr.u64 	%rd2603, %rd2596, 11;
	cvt.rn.f64.u64 	%fd3828, %rd2603;
	mul.f64 	%fd3829, %fd3828, 0d3CA0000000000000;
	mul.f64 	%fd137, %fd3829, 0d4070000000000000;
	add.s64 	%rd2604, %rd2601, %rd2602;
	mov.b64 	{%r2442, %r2443}, %rd2604;
	shf.l.wrap.b32 	%r2444, %r2442, %r2443, 17;
	shf.l.wrap.b32 	%r2445, %r2443, %r2442, 17;
	mov.b64 	%rd2605, {%r2445, %r2444};
	add.s64 	%rd2606, %rd2605, %rd2601;
	xor.b64  	%rd2607, %rd2601, %rd2602;
	mov.b64 	{%r2446, %r2447}, %rd2601;
	shf.l.wrap.b32 	%r2448, %r2447, %r2446, 17;
	shf.l.wrap.b32 	%r2449, %r2446, %r2447, 17;
	mov.b64 	%rd2608, {%r2449, %r2448};
	shl.b64 	%rd2609, %rd2607, 21;
	xor.b64  	%rd2610, %rd2608, %rd2609;
	xor.b64  	%rd95, %rd2610, %rd2607;
	mov.b64 	{%r2450, %r2451}, %rd2607;
	shf.l.wrap.b32 	%r2452, %r2450, %r2451, 28;
	shf.l.wrap.b32 	%r2453, %r2451, %r2450, 28;
	mov.b64 	%rd96, {%r2453, %r2452};
	shr.u64 	%rd2611, %rd2606, 11;
	cvt.rn.f64.u64 	%fd3830, %rd2611;
	mul.f64 	%fd3831, %fd3830, 0d3CA0000000000000;
	mul.f64 	%fd138, %fd3831, 0d4070000000000000;
	mov.u32 	%r5618, %r5617;
$L__BB1_3:
	mov.u32 	%r1, %r5617;
	setp.gt.s32 	%p2, %r1, 2;
	@%p2 bra 	$L__BB1_35;
	setp.eq.s32 	%p5, %r1, 0;
	@%p5 bra 	$L__BB1_68;
	setp.eq.s32 	%p6, %r1, 1;
	@%p6 bra 	$L__BB1_6;
	bra.uni 	$L__BB1_97;
$L__BB1_6:
	mul.wide.u32 	%rd3880, %r5618, 320;
	add.s64 	%rd3881, %rd1, %rd3880;
	st.local.f64 	[%rd3881+536], %fd115;
	st.local.f64 	[%rd3881+544], %fd116;
	st.local.f64 	[%rd3881+552], %fd117;
	mov.b64 	%rd3882, 4607182418800017408;
	st.local.u64 	[%rd3881+560], %rd3882;
	st.local.u64 	[%rd3881+568], %rd3882;
	mov.b32 	%r5633, 0;
$L__BB1_7:
	cvt.u64.u32 	%rd3883, %r5633;
	mul.wide.u32 	%rd3884, %r5618, 320;
	add.s64 	%rd3885, %rd1, %rd3884;
	add.s64 	%rd3886, %rd3885, %rd3883;
	st.local.u8 	[%rd3886+272], %r5633;
	add.s32 	%r42, %r5633, 1;
	setp.lt.u32 	%p179, %r5633, 255;
	mov.u32 	%r5633, %r42;
	@%p179 bra 	$L__BB1_7;
	mov.b32 	%r5634, 0;
	mov.u64 	%rd5264, %rd81;
	mov.u64 	%rd5263, %rd82;
$L__BB1_9:
	mov.u32 	%r43, %r5634;
	sub.s32 	%r4970, 256, %r43;
	add.s64 	%rd3887, %rd5264, %rd5263;
	mov.b64 	{%r4971, %r4972}, %rd3887;
	shf.l.wrap.b32 	%r4973, %r4971, %r4972, 17;
	shf.l.wrap.b32 	%r4974, %r4972, %r4971, 17;
	mov.b64 	%rd3888, {%r4974, %r4973};
	add.s64 	%rd3889, %rd3888, %rd5264;
	xor.b64  	%rd3890, %rd5264, %rd5263;
	mov.b64 	{%r4975, %r4976}, %rd5264;
	shf.l.wrap.b32 	%r4977, %r4976, %r4975, 17;
	shf.l.wrap.b32 	%r4978, %r4975, %r4976, 17;
	mov.b64 	%rd3891, {%r4978, %r4977};
	shl.b64 	%rd3892, %rd3890, 21;
	xor.b64  	%rd3893, %rd3891, %rd3892;
	xor.b64  	%rd5264, %rd3893, %rd3890;
	mov.b64 	{%r4979, %r4980}, %rd3890;
	shf.l.wrap.b32 	%r4981, %r4979, %r4980, 28;
	shf.l.wrap.b32 	%r4982, %r4980, %r4979, 28;
	mov.b64 	%rd5263, {%r4982, %r4981};
	and.b64  	%rd3894, %rd3889, 4294967295;
	cvt.u64.u32 	%rd3895, %r4970;
	mul.lo.s64 	%rd5265, %rd3894, %rd3895;
	cvt.u32.u64 	%r4983, %rd5265;
	setp.le.u32 	%p180, %r4970, %r4983;
	@%p180 bra 	$L__BB1_12;
	sub.s32 	%r4984, 256, %r43;
	add.s32 	%r4985, %r43, -256;
	rem.u32 	%r44, %r4985, %r4984;
	cvt.u32.u64 	%r4986, %rd5265;
	setp.le.u32 	%p181, %r44, %r4986;
	@%p181 bra 	$L__BB1_12;
$L__BB1_11:
	add.s64 	%rd3896, %rd5264, %rd5263;
	mov.b64 	{%r4987, %r4988}, %rd3896;
	shf.l.wrap.b32 	%r4989, %r4987, %r4988, 17;
	shf.l.wrap.b32 	%r4990, %r4988, %r4987, 17;
	mov.b64 	%rd3897, {%r4990, %r4989};
	add.s64 	%rd3898, %rd3897, %rd5264;
	xor.b64  	%rd3899, %rd5264, %rd5263;
	mov.b64 	{%r4991, %r4992}, %rd5264;
	shf.l.wrap.b32 	%r4993, %r4992, %r4991, 17;
	shf.l.wrap.b32 	%r4994, %r4991, %r4992, 17;
	mov.b64 	%rd3900, {%r4994, %r4993};
	shl.b64 	%rd3901, %rd3899, 21;
	xor.b64  	%rd3902, %rd3900, %rd3901;
	xor.b64  	%rd5264, %rd3902, %rd3899;
	mov.b64 	{%r4995, %r4996}, %rd3899;
	shf.l.wrap.b32 	%r4997, %r4995, %r4996, 28;
	shf.l.wrap.b32 	%r4998, %r4996, %r4995, 28;
	mov.b64 	%rd5263, {%r4998, %r4997};
	and.b64  	%rd3903, %rd3898, 4294967295;
	sub.s32 	%r4999, 256, %r43;
	cvt.u64.u32 	%rd3904, %r4999;
	mul.lo.s64 	%rd5265, %rd3903, %rd3904;
	cvt.u32.u64 	%r5000, %rd5265;
	setp.gt.u32 	%p182, %r44, %r5000;
	@%p182 bra 	$L__BB1_11;
$L__BB1_12:
	{ .reg .b32 tmp; mov.b64 {tmp, %r5001}, %rd5265; }
	add.s32 	%r5002, %r43, %r5001;
	cvt.u64.u32 	%rd3905, %r43;
	mul.wide.u32 	%rd3906, %r5618, 320;
	add.s64 	%rd3907, %rd1, %rd3906;
	add.s64 	%rd3908, %rd3907, %rd3905;
	ld.local.u8 	%rs373, [%rd3908+272];
	cvt.u64.u32 	%rd3909, %r5002;
	add.s64 	%rd3910, %rd3907, %rd3909;
	ld.local.u8 	%rs374, [%rd3910+272];
	st.local.u8 	[%rd3908+272], %rs374;
	st.local.u8 	[%rd3910+272], %rs373;
	add.s32 	%r5634, %r43, 1;
	setp.lt.u32 	%p183, %r43, 255;
	@%p183 bra 	$L__BB1_9;
	mul.wide.u32 	%rd3911, %r5618, 320;
	add.s64 	%rd3912, %rd1, %rd3911;
	ld.local.u8 	%rs375, [%rd3912+272];
	ld.local.f64 	%fd4136, [%rd3912+544];
	cvt.rmi.f64.f64 	%fd4137, %fd4136;
	sub.f64 	%fd4138, %fd4136, %fd4137;
	cvt.rzi.s32.f64 	%r5004, %fd4137;
	cvt.u16.u32 	%rs376, %r5004;
	st.local.v2.u8 	[%rd3912+528], {%rs375, %rs376};
	st.local.f64 	[%rd3912+576], %fd4138;
	mul.f64 	%fd4139, %fd4138, %fd4138;
	mul.f64 	%fd4140, %fd4138, %fd4139;
	fma.rn.f64 	%fd4141, %fd4138, 0d4018000000000000, 0dC02E000000000000;
	fma.rn.f64 	%fd4142, %fd4138, %fd4141, 0d4024000000000000;
	mul.f64 	%fd4143, %fd4140, %fd4142;
	st.local.f64 	[%rd3912+584], %fd4143;
	mov.b64 	%rd3913, 4602750304881017872;
	st.local.u64 	[%rd3912+560], %rd3913;
	mov.b64 	%rd3914, 4571153621781053440;
	st.local.u64 	[%rd3912+568], %rd3914;
	st.local.f64 	[%rd3912+856], %fd118;
	st.local.f64 	[%rd3912+864], %fd119;
	st.local.f64 	[%rd3912+872], %fd120;
	mov.b64 	%rd3915, 4607182418800017408;
	st.local.u64 	[%rd3912+880], %rd3915;
	st.local.u64 	[%rd3912+888], %rd3915;
	mov.b32 	%r5635, 0;
$L__BB1_14:
	cvt.u64.u32 	%rd3916, %r5635;
	mul.wide.u32 	%rd3917, %r5618, 320;
	add.s64 	%rd3918, %rd1, %rd3917;
	add.s64 	%rd3919, %rd3918, %rd3916;
	st.local.u8 	[%rd3919+592], %r5635;
	add.s32 	%r47, %r5635, 1;
	setp.lt.u32 	%p184, %r5635, 255;
	mov.u32 	%r5635, %r47;
	@%p184 bra 	$L__BB1_14;
	mov.b32 	%r5636, 0;
	mov.u64 	%rd5271, %rd83;
	mov.u64 	%rd5270, %rd84;
$L__BB1_16:
	mov.u32 	%r48, %r5636;
	sub.s32 	%r5006, 256, %r48;
	add.s64 	%rd3920, %rd5271, %rd5270;
	mov.b64 	{%r5007, %r5008}, %rd3920;
	shf.l.wrap.b32 	%r5009, %r5007, %r5008, 17;
	shf.l.wrap.b32 	%r5010, %r5008, %r5007, 17;
	mov.b64 	%rd3921, {%r5010, %r5009};
	add.s64 	%rd3922, %rd3921, %rd5271;
	xor.b64  	%rd3923, %rd5271, %rd5270;
	mov.b64 	{%r5011, %r5012}, %rd5271;
	shf.l.wrap.b32 	%r5013, %r5012, %r5011, 17;
	shf.l.wrap.b32 	%r5014, %r5011, %r5012, 17;
	mov.b64 	%rd3924, {%r5014, %r5013};
	shl.b64 	%rd3925, %rd3923, 21;
	xor.b64  	%rd3926, %rd3924, %rd3925;
	xor.b64  	%rd5271, %rd3926, %rd3923;
	mov.b64 	{%r5015, %r5016}, %rd3923;
	shf.l.wrap.b32 	%r5017, %r5015, %r5016, 28;
	shf.l.wrap.b32 	%r5018, %r5016, %r5015, 28;
	mov.b64 	%rd5270, {%r5018, %r5017};
	and.b64  	%rd3927, %rd3922, 4294967295;
	cvt.u64.u32 	%rd3928, %r5006;
	mul.lo.s64 	%rd5272, %rd3927, %rd3928;
	cvt.u32.u64 	%r5019, %rd5272;
	setp.le.u32 	%p185, %r5006, %r5019;
	@%p185 bra 	$L__BB1_19;
	sub.s32 	%r5020, 256, %r48;
	add.s32 	%r5021, %r48, -256;
	rem.u32 	%r49, %r5021, %r5020;
	cvt.u32.u64 	%r5022, %rd5272;
	setp.le.u32 	%p186, %r49, %r5022;
	@%p186 bra 	$L__BB1_19;
$L__BB1_18:
	add.s64 	%rd3929, %rd5271, %rd5270;
	mov.b64 	{%r5023, %r5024}, %rd3929;
	shf.l.wrap.b32 	%r5025, %r5023, %r5024, 17;
	shf.l.wrap.b32 	%r5026, %r5024, %r5023, 17;
	mov.b64 	%rd3930, {%r5026, %r5025};
	add.s64 	%rd3931, %rd3930, %rd5271;
	xor.b64  	%rd3932, %rd5271, %rd5270;
	mov.b64 	{%r5027, %r5028}, %rd5271;
	shf.l.wrap.b32 	%r5029, %r5028, %r5027, 17;
	shf.l.wrap.b32 	%r5030, %r5027, %r5028, 17;
	mov.b64 	%rd3933, {%r5030, %r5029};
	shl.b64 	%rd3934, %rd3932, 21;
	xor.b64  	%rd3935, %rd3933, %rd3934;
	xor.b64  	%rd5271, %rd3935, %rd3932;
	mov.b64 	{%r5031, %r5032}, %rd3932;
	shf.l.wrap.b32 	%r5033, %r5031, %r5032, 28;
	shf.l.wrap.b32 	%r5034, %r5032, %r5031, 28;
	mov.b64 	%rd5270, {%r5034, %r5033};
	and.b64  	%rd3936, %rd3931, 4294967295;
	sub.s32 	%r5035, 256, %r48;
	cvt.u64.u32 	%rd3937, %r5035;
	mul.lo.s64 	%rd5272, %rd3936, %rd3937;
	cvt.u32.u64 	%r5036, %rd5272;
	setp.gt.u32 	%p187, %r49, %r5036;
	@%p187 bra 	$L__BB1_18;
$L__BB1_19:
	{ .reg .b32 tmp; mov.b64 {tmp, %r5037}, %rd5272; }
	add.s32 	%r5038, %r48, %r5037;
	cvt.u64.u32 	%rd3938, %r48;
	mul.wide.u32 	%rd3939, %r5618, 320;
	add.s64 	%rd3940, %rd1, %rd3939;
	add.s64 	%rd3941, %rd3940, 272;
	add.s64 	%rd3942, %rd3941, %rd3938;
	ld.local.u8 	%rs377, [%rd3942+320];
	cvt.u64.u32 	%rd3943, %r5038;
	add.s64 	%rd3944, %rd3941, %rd3943;
	ld.local.u8 	%rs378, [%rd3944+320];
	st.local.u8 	[%rd3942+320], %rs378;
	st.local.u8 	[%rd3944+320], %rs377;
	add.s32 	%r5636, %r48, 1;
	setp.lt.u32 	%p188, %r48, 255;
	@%p188 bra 	$L__BB1_16;
	mul.wide.u32 	%rd3945, %r5618, 320;
	add.s64 	%rd3946, %rd1, %rd3945;
	ld.local.u8 	%rs379, [%rd3946+592];
	ld.local.f64 	%fd4144, [%rd3946+864];
	cvt.rmi.f64.f64 	%fd4145, %fd4144;
	sub.f64 	%fd4146, %fd4144, %fd4145;
	cvt.rzi.s32.f64 	%r5040, %fd4145;
	cvt.u16.u32 	%rs380, %r5040;
	st.local.v2.u8 	[%rd3946+848], {%rs379, %rs380};
	st.local.f64 	[%rd3946+896], %fd4146;
	mul.f64 	%fd4147, %fd4146, %fd4146;
	mul.f64 	%fd4148, %fd4146, %fd4147;
	fma.rn.f64 	%fd4149, %fd4146, 0d4018000000000000, 0dC02E000000000000;
	fma.rn.f64 	%fd4150, %fd4146, %fd4149, 0d4024000000000000;
	mul.f64 	%fd4151, %fd4148, %fd4150;
	st.local.f64 	[%rd3946+904], %fd4151;
	mov.b64 	%rd3947, 4598246705253647376;
	st.local.u64 	[%rd3946+880], %rd3947;
	mov.b64 	%rd3948, 4575657221408423936;
	st.local.u64 	[%rd3946+888], %rd3948;
	mul.wide.u32 	%rd3949, %r1, 40;
	add.s64 	%rd3950, %rd1, %rd3949;
	add.u64 	%rd3951, %SP, 1056;
	add.s64 	%rd3952, %rd3951, %rd3945;
	add.s64 	%rd3953, %rd3952, 272;
	st.local.u64 	[%rd3950+48], %rd3953;
	mov.b32 	%r5041, 2;
	st.local.u32 	[%rd3950+40], %r5041;
	st.local.f64 	[%rd3946+1176], %fd121;
	st.local.f64 	[%rd3946+1184], %fd122;
	st.local.f64 	[%rd3946+1192], %fd123;
	mov.b64 	%rd3954, 4607182418800017408;
	st.local.u64 	[%rd3946+1200], %rd3954;
	st.local.u64 	[%rd3946+1208], %rd3954;
	mov.b32 	%r5637, 0;
$L__BB1_21:
	cvt.u64.u32 	%rd3955, %r5637;
	mul.wide.u32 	%rd3956, %r5618, 320;
	add.s64 	%rd3957, %rd1, %rd3956;
	add.s64 	%rd3958, %rd3957, %rd3955;
	st.local.u8 	[%rd3958+912], %r5637;
	add.s32 	%r52, %r5637, 1;
	setp.lt.u32 	%p189, %r5637, 255;
	mov.u32 	%r5637, %r52;
	@%p189 bra 	$L__BB1_21;
	mov.b32 	%r5638, 0;
	mov.u64 	%rd5278, %rd85;
	mov.u64 	%rd5277, %rd86;
$L__BB1_23:
	mov.u32 	%r53, %r5638;
	sub.s32 	%r5043, 256, %r53;
	add.s64 	%rd3959, %rd5278, %rd5277;
	mov.b64 	{%r5044, %r5045}, %rd3959;
	shf.l.wrap.b32 	%r5046, %r5044, %r5045, 17;
	shf.l.wrap.b32 	%r5047, %r5045, %r5044, 17;
	mov.b64 	%rd3960, {%r5047, %r5046};
	add.s64 	%rd3961, %rd3960, %rd5278;
	xor.b64  	%rd3962, %rd5278, %rd5277;
	mov.b64 	{%r5048, %r5049}, %rd5278;
	shf.l.wrap.b32 	%r5050, %r5049, %r5048, 17;
	shf.l.wrap.b32 	%r5051, %r5048, %r5049, 17;
	mov.b64 	%rd3963, {%r5051, %r5050};
	shl.b64 	%rd3964, %rd3962, 21;
	xor.b64  	%rd3965, %rd3963, %rd3964;
	xor.b64  	%rd5278, %rd3965, %rd3962;
	mov.b64 	{%r5052, %r5053}, %rd3962;
	shf.l.wrap.b32 	%r5054, %r5052, %r5053, 28;
	shf.l.wrap.b32 	%r5055, %r5053, %r5052, 28;
	mov.b64 	%rd5277, {%r5055, %r5054};
	and.b64  	%rd3966, %rd3961, 4294967295;
	cvt.u64.u32 	%rd3967, %r5043;
	mul.lo.s64 	%rd5279, %rd3966, %rd3967;
	cvt.u32.u64 	%r5056, %rd5279;
	setp.le.u32 	%p190, %r5043, %r5056;
	@%p190 bra 	$L__BB1_26;
	sub.s32 	%r5057, 256, %r53;
	add.s32 	%r5058, %r53, -256;
	rem.u32 	%r54, %r5058, %r5057;
	cvt.u32.u64 	%r5059, %rd5279;
	setp.le.u32 	%p191, %r54, %r5059;
	@%p191 bra 	$L__BB1_26;
$L__BB1_25:
	add.s64 	%rd3968, %rd5278, %rd5277;
	mov.b64 	{%r5060, %r5061}, %rd3968;
	shf.l.wrap.b32 	%r5062, %r5060, %r5061, 17;
	shf.l.wrap.b32 	%r5063, %r5061, %r5060, 17;
	mov.b64 	%rd3969, {%r5063, %r5062};
	add.s64 	%rd3970, %rd3969, %rd5278;
	xor.b64  	%rd3971, %rd5278, %rd5277;
	mov.b64 	{%r5064, %r5065}, %rd5278;
	shf.l.wrap.b32 	%r5066, %r5065, %r5064, 17;
	shf.l.wrap.b32 	%r5067, %r5064, %r5065, 17;
	mov.b64 	%rd3972, {%r5067, %r5066};
	shl.b64 	%rd3973, %rd3971, 21;
	xor.b64  	%rd3974, %rd3972, %rd3973;
	xor.b64  	%rd5278, %rd3974, %rd3971;
	mov.b64 	{%r5068, %r5069}, %rd3971;
	shf.l.wrap.b32 	%r5070, %r5068, %r5069, 28;
	shf.l.wrap.b32 	%r5071, %r5069, %r5068, 28;
	mov.b64 	%rd5277, {%r5071, %r5070};
	and.b64  	%rd3975, %rd3970, 4294967295;
	sub.s32 	%r5072, 256, %r53;
	cvt.u64.u32 	%rd3976, %r5072;
	mul.lo.s64 	%rd5279, %rd3975, %rd3976;
	cvt.u32.u64 	%r5073, %rd5279;
	setp.gt.u32 	%p192, %r54, %r5073;
	@%p192 bra 	$L__BB1_25;
$L__BB1_26:
	{ .reg .b32 tmp; mov.b64 {tmp, %r5074}, %rd5279; }
	add.s32 	%r5075, %r53, %r5074;
	cvt.u64.u32 	%rd3977, %r53;
	mul.wide.u32 	%rd3978, %r5618, 320;
	add.s64 	%rd3979, %rd1, %rd3978;
	add.s64 	%rd3980, %rd3979, 272;
	add.s64 	%rd3981, %rd3980, %rd3977;
	ld.local.u8 	%rs381, [%rd3981+640];
	cvt.u64.u32 	%rd3982, %r5075;
	add.s64 	%rd3983, %rd3980, %rd3982;
	ld.local.u8 	%rs382, [%rd3983+640];
	st.local.u8 	[%rd3981+640], %rs382;
	st.local.u8 	[%rd3983+640], %rs381;
	add.s32 	%r5638, %r53, 1;
	setp.lt.u32 	%p193, %r53, 255;
	@%p193 bra 	$L__BB1_23;
	mul.wide.u32 	%rd3984, %r5618, 320;
	add.s64 	%rd3985, %rd1, %rd3984;
	ld.local.u8 	%rs383, [%rd3985+912];
	ld.local.f64 	%fd4152, [%rd3985+1184];
	cvt.rmi.f64.f64 	%fd4153, %fd4152;
	sub.f64 	%fd4154, %fd4152, %fd4153;
	cvt.rzi.s32.f64 	%r5077, %fd4153;
	cvt.u16.u32 	%rs384, %r5077;
	st.local.v2.u8 	[%rd3985+1168], {%rs383, %rs384};
	st.local.f64 	[%rd3985+1216], %fd4154;
	mul.f64 	%fd4155, %fd4154, %fd4154;
	mul.f64 	%fd4156, %fd4154, %fd4155;
	fma.rn.f64 	%fd4157, %fd4154, 0d4018000000000000, 0dC02E000000000000;
	fma.rn.f64 	%fd4158, %fd4154, %fd4157, 0d4024000000000000;
	mul.f64 	%fd4159, %fd4156, %fd4158;
	st.local.f64 	[%rd3985+1224], %fd4159;
	mov.b64 	%rd3986, 4602750304881017872;
	st.local.u64 	[%rd3985+1200], %rd3986;
	mov.b64 	%rd3987, 4571153621781053440;
	st.local.u64 	[%rd3985+1208], %rd3987;
	st.local.f64 	[%rd3985+1496], %fd124;
	st.local.f64 	[%rd3985+1504], %fd125;
	st.local.f64 	[%rd3985+1512], %fd126;
	mov.b64 	%rd3988, 4607182418800017408;
	st.local.u64 	[%rd3985+1520], %rd3988;
	st.local.u64 	[%rd3985+1528], %rd3988;
	mov.b32 	%r5639, 0;
$L__BB1_28:
	cvt.u64.u32 	%rd3989, %r5639;
	mul.wide.u32 	%rd3990, %r5618, 320;
	add.s64 	%rd3991, %rd1, %rd3990;
	add.s64 	%rd3992, %rd3991, %rd3989;
	st.local.u8 	[%rd3992+1232], %r5639;
	add.s32 	%r57, %r5639, 1;
	setp.lt.u32 	%p194, %r5639, 255;
	mov.u32 	%r5639, %r57;
	@%p194 bra 	$L__BB1_28;
	mov.b32 	%r5640, 0;
	mov.u64 	%rd5285, %rd87;
	mov.u64 	%rd5284, %rd88;
$L__BB1_30:
	mov.u32 	%r58, %r5640;
	sub.s32 	%r5079, 256, %r58;
	add.s64 	%rd3993, %rd5285, %rd5284;
	mov.b64 	{%r5080, %r5081}, %rd3993;
	shf.l.wrap.b32 	%r5082, %r5080, %r5081, 17;
	shf.l.wrap.b32 	%r5083, %r5081, %r5080, 17;
	mov.b64 	%rd3994, {%r5083, %r5082};
	add.s64 	%rd3995, %rd3994, %rd5285;
	xor.b64  	%rd3996, %rd5285, %rd5284;
	mov.b64 	{%r5084, %r5085}, %rd5285;
	shf.l.wrap.b32 	%r5086, %r5085, %r5084, 17;
	shf.l.wrap.b32 	%r5087, %r5084, %r5085, 17;
	mov.b64 	%rd3997, {%r5087, %r5086};
	shl.b64 	%rd3998, %rd3996, 21;
	xor.b64  	%rd3999, %rd3997, %rd3998;
	xor.b64  	%rd5285, %rd3999, %rd3996;
	mov.b64 	{%r5088, %r5089}, %rd3996;
	shf.l.wrap.b32 	%r5090, %r5088, %r5089, 28;
	shf.l.wrap.b32 	%r5091, %r5089, %r5088, 28;
	mov.b64 	%rd5284, {%r5091, %r5090};
	and.b64  	%rd4000, %rd3995, 4294967295;
	cvt.u64.u32 	%rd4001, %r5079;
	mul.lo.s64 	%rd5286, %rd4000, %rd4001;
	cvt.u32.u64 	%r5092, %rd5286;
	setp.le.u32 	%p195, %r5079, %r5092;
	@%p195 bra 	$L__BB1_33;
	sub.s32 	%r5093, 256, %r58;
	add.s32 	%r5094, %r58, -256;
	rem.u32 	%r59, %r5094, %r5093;
	cvt.u32.u64 	%r5095, %rd5286;
	setp.le.u32 	%p196, %r59, %r5095;
	@%p196 bra 	$L__BB1_33;
$L__BB1_32:
	add.s64 	%rd4002, %rd5285, %rd5284;
	mov.b64 	{%r5096, %r5097}, %rd4002;
	shf.l.wrap.b32 	%r5098, %r5096, %r5097, 17;
	shf.l.wrap.b32 	%r5099, %r5097, %r5096, 17;
	mov.b64 	%rd4003, {%r5099, %r5098};
	add.s64 	%rd4004, %rd4003, %rd5285;
	xor.b64  	%rd4005, %rd5285, %rd5284;
	mov.b64 	{%r5100, %r5101}, %rd5285;
	shf.l.wrap.b32 	%r5102, %r5101, %r5100, 17;
	shf.l.wrap.b32 	%r5103, %r5100, %r5101, 17;
	mov.b64 	%rd4006, {%r5103, %r5102};
	shl.b64 	%rd4007, %rd4005, 21;
	xor.b64  	%rd4008, %rd4006, %rd4007;
	xor.b64  	%rd5285, %rd4008, %rd4005;
	mov.b64 	{%r5104, %r5105}, %rd4005;
	shf.l.wrap.b32 	%r5106, %r5104, %r5105, 28;
	shf.l.wrap.b32 	%r5107, %r5105, %r5104, 28;
	mov.b64 	%rd5284, {%r5107, %r5106};
	and.b64  	%rd4009, %rd4004, 4294967295;
	sub.s32 	%r5108, 256, %r58;
	cvt.u64.u32 	%rd4010, %r5108;
	mul.lo.s64 	%rd5286, %rd4009, %rd4010;
	cvt.u32.u64 	%r5109, %rd5286;
	setp.gt.u32 	%p197, %r59, %r5109;
	@%p197 bra 	$L__BB1_32;
$L__BB1_33:
	{ .reg .b32 tmp; mov.b64 {tmp, %r5110}, %rd5286; }
	add.s32 	%r5111, %r58, %r5110;
	cvt.u64.u32 	%rd4011, %r58;
	mul.wide.u32 	%rd4012, %r5618, 320;
	add.s64 	%rd4013, %rd1, %rd4012;
	add.s64 	%rd4014, %rd4013, 272;
	add.s64 	%rd4015, %rd4014, %rd4011;
	ld.local.u8 	%rs385, [%rd4015+960];
	cvt.u64.u32 	%rd4016, %r5111;
	add.s64 	%rd4017, %rd4014, %rd4016;
	ld.local.u8 	%rs386, [%rd4017+960];
	st.local.u8 	[%rd4015+960], %rs386;
	st.local.u8 	[%rd4017+960], %rs385;
	add.s32 	%r5640, %r58, 1;
	setp.lt.u32 	%p198, %r58, 255;
	@%p198 bra 	$L__BB1_30;
	mul.wide.u32 	%rd4018, %r5618, 320;
	add.s64 	%rd4019, %rd1, %rd4018;
	ld.local.u8 	%rs387, [%rd4019+1232];
	ld.local.f64 	%fd4160, [%rd4019+1504];
	cvt.rmi.f64.f64 	%fd4161, %fd4160;
	sub.f64 	%fd4162, %fd4160, %fd4161;
	cvt.rzi.s32.f64 	%r5113, %fd4161;
	cvt.u16.u32 	%rs388, %r5113;
	st.local.v2.u8 	[%rd4019+1488], {%rs387, %rs388};
	st.local.f64 	[%rd4019+1536], %fd4162;
	mul.f64 	%fd4163, %fd4162, %fd4162;
	mul.f64 	%fd4164, %fd4162, %fd4163;
	fma.rn.f64 	%fd4165, %fd4162, 0d4018000000000000, 0dC02E000000000000;
	fma.rn.f64 	%fd4166, %fd4162, %fd4165, 0d4024000000000000;
	mul.f64 	%fd4167, %fd4164, %fd4166;
	st.local.f64 	[%rd4019+1544], %fd4167;
	mov.b64 	%rd4020, 4598246705253647376;
	st.local.u64 	[%rd4019+1520], %rd4020;
	mov.b64 	%rd4021, 4575657221408423936;
	st.local.u64 	[%rd4019+1528], %rd4021;
	mul.wide.u32 	%rd4022, %r1, 40;
	add.s64 	%rd4023, %rd1, %rd4022;
	add.u64 	%rd4024, %SP, 1056;
	add.s64 	%rd4025, %rd4024, %rd4018;
	add.s64 	%rd4026, %rd4025, 912;
	st.local.u64 	[%rd4023+64], %rd4026;
	mov.b32 	%r5114, 2;
	st.local.u32 	[%rd4023+56], %r5114;
	mov.b64 	%rd4027, 4607682818758614130;
	st.local.u64 	[%rd4023+32], %rd4027;
	mov.b32 	%r5693, 4;
	bra.uni 	$L__BB1_300;
$L__BB1_35:
	setp.eq.s32 	%p3, %r1, 3;
	@%p3 bra 	$L__BB1_224;
	setp.eq.s32 	%p4, %r1, 5;
	@%p4 bra 	$L__BB1_269;
	mul.wide.u32 	%rd2804, %r5618, 320;
	add.s64 	%rd2805, %rd1, %rd2804;
	st.local.f64 	[%rd2805+536], %fd19;
	st.local.f64 	[%rd2805+544], %fd20;
	st.local.f64 	[%rd2805+552], %fd21;
	mov.b64 	%rd2806, 4607182418800017408;
	st.local.u64 	[%rd2805+560], %rd2806;
	st.local.u64 	[%rd2805+568], %rd2806;
	mov.b32 	%r3052, 117835012;
	mov.b32 	%r3053, 50462976;
	st.local.v2.b32 	[%rd2805+272], {%r3053, %r3052};
	mov.b32 	%r3054, 252579084;
	mov.b32 	%r3055, 185207048;
	st.local.v2.b32 	[%rd2805+280], {%r3055, %r3054};
	mov.b32 	%r3056, 387323156;
	mov.b32 	%r3057, 319951120;
	st.local.v2.b32 	[%rd2805+288], {%r3057, %r3056};
	mov.b32 	%r3058, 522067228;
	mov.b32 	%r3059, 454695192;
	st.local.v2.b32 	[%rd2805+296], {%r3059, %r3058};
	mov.b32 	%r3060, 656811300;
	mov.b32 	%r3061, 589439264;
	st.local.v2.b32 	[%rd2805+304], {%r3061, %r3060};
	mov.b32 	%r3062, 791555372;
	mov.b32 	%r3063, 724183336;
	st.local.v2.b32 	[%rd2805+312], {%r3063, %r3062};
	mov.b32 	%r3064, 926299444;
	mov.b32 	%r3065, 858927408;
	st.local.v2.b32 	[%rd2805+320], {%r3065, %r3064};
	mov.b32 	%r3066, 1061043516;
	mov.b32 	%r3067, 993671480;
	st.local.v2.b32 	[%rd2805+328], {%r3067, %r3066};
	mov.b32 	%r3068, 1195787588;
	mov.b32 	%r3069, 1128415552;
	st.local.v2.b32 	[%rd2805+336], {%r3069, %r3068};
	mov.b32 	%r3070, 1330531660;
	mov.b32 	%r3071, 1263159624;
	st.local.v2.b32 	[%rd2805+344], {%r3071, %r3070};
	mov.b32 	%r3072, 1465275732;
	mov.b32 	%r3073, 1397903696;
	st.local.v2.b32 	[%rd2805+352], {%r3073, %r3072};
	mov.b32 	%r3074, 1600019804;
	mov.b32 	%r3075, 1532647768;
	st.local.v2.b32 	[%rd2805+360], {%r3075, %r3074};
	mov.b32 	%r3076, 1734763876;
	mov.b32 	%r3077, 1667391840;
	st.local.v2.b32 	[%rd2805+368], {%r3077, %r3076};
	mov.b32 	%r3078, 1869507948;
	mov.b32 	%r3079, 1802135912;
	st.local.v2.b32 	[%rd2805+376], {%r3079, %r3078};
	mov.b32 	%r3080, 2004252020;
	mov.b32 	%r3081, 1936879984;
	st.local.v2.b32 	[%rd2805+384], {%r3081, %r3080};
	mov.b32 	%r3082, 2138996092;
	mov.b32 	%r3083, 2071624056;
	st.local.v2.b32 	[%rd2805+392], {%r3083, %r3082};
	mov.b32 	%r3084, -2021227132;
	mov.b32 	%r3085, -2088599168;
	st.local.v2.b32 	[%rd2805+400], {%r3085, %r3084};
	mov.b32 	%r3086, -1886483060;
	mov.b32 	%r3087, -1953855096;
	st.local.v2.b32 	[%rd2805+408], {%r3087, %r3086};
	mov.b32 	%r3088, -1751738988;
	mov.b32 	%r3089, -1819111024;
	st.local.v2.b32 	[%rd2805+416], {%r3089, %r3088};
	mov.b32 	%r3090, -1616994916;
	mov.b32 	%r3091, -1684366952;
	st.local.v2.b32 	[%rd2805+424], {%r3091, %r3090};
	mov.b32 	%r3092, -1482250844;
	mov.b32 	%r3093, -1549622880;
	st.local.v2.b32 	[%rd2805+432], {%r3093, %r3092};
	mov.b32 	%r3094, -1347506772;
	mov.b32 	%r3095, -1414878808;
	st.local.v2.b32 	[%rd2805+440], {%r3095, %r3094};
	mov.b32 	%r3096, -1212762700;
	mov.b32 	%r3097, -1280134736;
	st.local.v2.b32 	[%rd2805+448], {%r3097, %r3096};
	mov.b32 	%r3098, -1078018628;
	mov.b32 	%r3099, -1145390664;
	st.local.v2.b32 	[%rd2805+456], {%r3099, %r3098};
	mov.b32 	%r3100, -943274556;
	mov.b32 	%r3101, -1010646592;
	st.local.v2.b32 	[%rd2805+464], {%r3101, %r3100};
	mov.b32 	%r3102, -808530484;
	mov.b32 	%r3103, -875902520;
	st.local.v2.b32 	[%rd2805+472], {%r3103, %r3102};
	mov.b32 	%r3104, -673786412;
	mov.b32 	%r3105, -741158448;
	st.local.v2.b32 	[%rd2805+480], {%r3105, %r3104};
	mov.b32 	%r3106, -539042340;
	mov.b32 	%r3107, -606414376;
	st.local.v2.b32 	[%rd2805+488], {%r3107, %r3106};
	mov.b32 	%r3108, -404298268;
	mov.b32 	%r3109, -471670304;
	st.local.v2.b32 	[%rd2805+496], {%r3109, %r3108};
	mov.b32 	%r3110, -269554196;
	mov.b32 	%r3111, -336926232;
	st.local.v2.b32 	[%rd2805+504], {%r3111, %r3110};
	mov.b32 	%r3112, -134810124;
	mov.b32 	%r3113, -202182160;
	st.local.v2.b32 	[%rd2805+512], {%r3113, %r3112};
	mov.b32 	%r3114, -66052;
	mov.b32 	%r3115, -67438088;
	st.local.v2.b32 	[%rd2805+520], {%r3115, %r3114};
	mov.b32 	%r5619, 0;
	mov.u64 	%rd5194, %rd17;
	mov.u64 	%rd5193, %rd18;
$L__BB1_38:
	sub.s32 	%r3116, 256, %r5619;
	add.s64 	%rd2807, %rd5194, %rd5193;
	mov.b64 	{%r3117, %r3118}, %rd2807;
	shf.l.wrap.b32 	%r3119, %r3117, %r3118, 17;
	shf.l.wrap.b32 	%r3120, %r3118, %r3117, 17;
	mov.b64 	%rd2808, {%r3120, %r3119};
	add.s64 	%rd2809, %rd2808, %rd5194;
	xor.b64  	%rd2810, %rd5194, %rd5193;
	mov.b64 	{%r3121, %r3122}, %rd5194;
	shf.l.wrap.b32 	%r3123, %r3122, %r3121, 17;
	shf.l.wrap.b32 	%r3124, %r3121, %r3122, 17;
	mov.b64 	%rd2811, {%r3124, %r3123};
	shl.b64 	%rd2812, %rd2810, 21;
	xor.b64  	%rd2813, %rd2811, %rd2812;
	xor.b64  	%rd5194, %rd2813, %rd2810;
	mov.b64 	{%r3125, %r3126}, %rd2810;
	shf.l.wrap.b32 	%r3127, %r3125, %r3126, 28;
	shf.l.wrap.b32 	%r3128, %r3126, %r3125, 28;
	mov.b64 	%rd5193, {%r3128, %r3127};
	and.b64  	%rd2814, %rd2809, 4294967295;
	cvt.u64.u32 	%rd2815, %r3116;
	mul.lo.s64 	%rd5195, %rd2814, %rd2815;
	cvt.u32.u64 	%r3129, %rd5195;
	setp.le.u32 	%p31, %r3116, %r3129;
	@%p31 bra 	$L__BB1_41;
	sub.s32 	%r3130, 256, %r5619;
	add.s32 	%r3131, %r5619, -256;
	rem.u32 	%r4, %r3131, %r3130;
	cvt.u32.u64 	%r3132, %rd5195;
	setp.le.u32 	%p32, %r4, %r3132;
	@%p32 bra 	$L__BB1_41;
$L__BB1_40:
	add.s64 	%rd2816, %rd5194, %rd5193;
	mov.b64 	{%r3133, %r3134}, %rd2816;
	shf.l.wrap.b32 	%r3135, %r3133, %r3134, 17;
	shf.l.wrap.b32 	%r3136, %r3134, %r3133, 17;
	mov.b64 	%rd2817, {%r3136, %r3135};
	add.s64 	%rd2818, %rd2817, %rd5194;
	xor.b64  	%rd2819, %rd5194, %rd5193;
	mov.b64 	{%r3137, %r3138}, %rd5194;
	shf.l.wrap.b32 	%r3139, %r3138, %r3137, 17;
	shf.l.wrap.b32 	%r3140, %r3137, %r3138, 17;
	mov.b64 	%rd2820, {%r3140, %r3139};
	shl.b64 	%rd2821, %rd2819, 21;
	xor.b64  	%rd2822, %rd2820, %rd2821;
	xor.b64  	%rd5194, %rd2822, %rd2819;
	mov.b64 	{%r3141, %r3142}, %rd2819;
	shf.l.wrap.b32 	%r3143, %r3141, %r3142, 28;
	shf.l.wrap.b32 	%r3144, %r3142, %r3141, 28;
	mov.b64 	%rd5193, {%r3144, %r3143};
	and.b64  	%rd2823, %rd2818, 4294967295;
	sub.s32 	%r3145, 256, %r5619;
	cvt.u64.u32 	%rd2824, %r3145;
	mul.lo.s64 	%rd5195, %rd2823, %rd2824;
	cvt.u32.u64 	%r3146, %rd5195;
	setp.gt.u32 	%p33, %r4, %r3146;
	@%p33 bra 	$L__BB1_40;
$L__BB1_41:
	{ .reg .b32 tmp; mov.b64 {tmp, %r3147}, %rd5195; }
	add.s32 	%r3148, %r5619, %r3147;
	cvt.u64.u32 	%rd2825, %r5619;
	mul.wide.u32 	%rd2826, %r5618, 320;
	add.s64 	%rd2827, %rd1, %rd2826;
	add.s64 	%rd2828, %rd2827, %rd2825;
	ld.local.u8 	%rs245, [%rd2828+272];
	cvt.u64.u32 	%rd2829, %r3148;
	add.s64 	%rd2830, %rd2827, %rd2829;
	ld.local.u8 	%rs246, [%rd2830+272];
	st.local.u8 	[%rd2828+272], %rs246;
	st.local.u8 	[%rd2830+272], %rs245;
	add.s32 	%r5619, %r5619, 1;
	setp.ne.s32 	%p34, %r5619, 256;
	@%p34 bra 	$L__BB1_38;
	mul.wide.u32 	%rd2831, %r5618, 320;
	add.s64 	%rd2832, %rd1, %rd2831;
	ld.local.u8 	%rs247, [%rd2832+272];
	ld.local.f64 	%fd3880, [%rd2832+544];
	cvt.rmi.f64.f64 	%fd3881, %fd3880;
	sub.f64 	%fd3882, %fd3880, %fd3881;
	cvt.rzi.s32.f64 	%r3150, %fd3881;
	cvt.u16.u32 	%rs248, %r3150;
	st.local.v2.u8 	[%rd2832+528], {%rs247, %rs248};
	st.local.f64 	[%rd2832+576], %fd3882;
	mul.f64 	%fd3883, %fd3882, %fd3882;
	mul.f64 	%fd3884, %fd3882, %fd3883;
	fma.rn.f64 	%fd3885, %fd3882, 0d4018000000000000, 0dC02E000000000000;
	fma.rn.f64 	%fd3886, %fd3882, %fd3885, 0d4024000000000000;
	mul.f64 	%fd3887, %fd3884, %fd3886;
	st.local.f64 	[%rd2832+584], %fd3887;
	mov.b64 	%rd2833, 4602979059147804945;
	st.local.u64 	[%rd2832+560], %rd2833;
	mov.b64 	%rd2834, 4593671619917905920;
	st.local.u64 	[%rd2832+568], %rd2834;
	st.local.f64 	[%rd2832+856], %fd22;
	st.local.f64 	[%rd2832+864], %fd23;
	st.local.f64 	[%rd2832+872], %fd24;
	mov.b64 	%rd2835, 4607182418800017408;
	st.local.u64 	[%rd2832+880], %rd2835;
	st.local.u64 	[%rd2832+888], %rd2835;
	mov.b32 	%r3151, 117835012;
	mov.b32 	%r3152, 50462976;
	st.local.v2.b32 	[%rd2832+592], {%r3152, %r3151};
	mov.b32 	%r3153, 252579084;
	mov.b32 	%r3154, 185207048;
	st.local.v2.b32 	[%rd2832+600], {%r3154, %r3153};
	mov.b32 	%r3155, 387323156;
	mov.b32 	%r3156, 319951120;
	st.local.v2.b32 	[%rd2832+608], {%r3156, %r3155};
	mov.b32 	%r3157, 522067228;
	mov.b32 	%r3158, 454695192;
	st.local.v2.b32 	[%rd2832+616], {%r3158, %r3157};
	mov.b32 	%r3159, 656811300;
	mov.b32 	%r3160, 589439264;
	st.local.v2.b32 	[%rd2832+624], {%r3160, %r3159};
	mov.b32 	%r3161, 791555372;
	mov.b32 	%r3162, 724183336;
	st.local.v2.b32 	[%rd2832+632], {%r3162, %r3161};
	mov.b32 	%r3163, 926299444;
	mov.b32 	%r3164, 858927408;
	st.local.v2.b32 	[%rd2832+640], {%r3164, %r3163};
	mov.b32 	%r3165, 1061043516;
	mov.b32 	%r3166, 993671480;
	st.local.v2.b32 	[%rd2832+648], {%r3166, %r3165};
	mov.b32 	%r3167, 1195787588;
	mov.b32 	%r3168, 1128415552;
	st.local.v2.b32 	[%rd2832+656], {%r3168, %r3167};
	mov.b32 	%r3169, 1330531660;
	mov.b32 	%r3170, 1263159624;
	st.local.v2.b32 	[%rd2832+664], {%r3170, %r3169};
	mov.b32 	%r3171, 1465275732;
	mov.b32 	%r3172, 1397903696;
	st.local.v2.b32 	[%rd2832+672], {%r3172, %r3171};
	mov.b32 	%r3173, 1600019804;
	mov.b32 	%r3174, 1532647768;
	st.local.v2.b32 	[%rd2832+680], {%r3174, %r3173};
	mov.b32 	%r3175, 1734763876;
	mov.b32 	%r3176, 1667391840;
	st.local.v2.b32 	[%rd2832+688], {%r3176, %r3175};
	mov.b32 	%r3177, 1869507948;
	mov.b32 	%r3178, 1802135912;
	st.local.v2.b32 	[%rd2832+696], {%r3178, %r3177};
	mov.b32 	%r3179, 2004252020;
	mov.b32 	%r3180, 1936879984;
	st.local.v2.b32 	[%rd2832+704], {%r3180, %r3179};
	mov.b32 	%r3181, 2138996092;
	mov.b32 	%r3182, 2071624056;
	st.local.v2.b32 	[%rd2832+712], {%r3182, %r3181};
	mov.b32 	%r3183, -2021227132;
	mov.b32 	%r3184, -2088599168;
	st.local.v2.b32 	[%rd2832+720], {%r3184, %r3183};
	mov.b32 	%r3185, -1886483060;
	mov.b32 	%r3186, -1953855096;
	st.local.v2.b32 	[%rd2832+728], {%r3186, %r3185};
	mov.b32 	%r3187, -1751738988;
	mov.b32 	%r3188, -1819111024;
	st.local.v2.b32 	[%rd2832+736], {%r3188, %r3187};
	mov.b32 	%r3189, -1616994916;
	mov.b32 	%r3190, -1684366952;
	st.local.v2.b32 	[%rd2832+744], {%r3190, %r3189};
	mov.b32 	%r3191, -1482250844;
	mov.b32 	%r3192, -1549622880;
	st.local.v2.b32 	[%rd2832+752], {%r3192, %r3191};
	mov.b32 	%r3193, -1347506772;
	mov.b32 	%r3194, -1414878808;
	st.local.v2.b32 	[%rd2832+760], {%r3194, %r3193};
	mov.b32 	%r3195, -1212762700;
	mov.b32 	%r3196, -1280134736;
	st.local.v2.b32 	[%rd2832+768], {%r3196, %r3195};
	mov.b32 	%r3197, -1078018628;
	mov.b32 	%r3198, -1145390664;
	st.local.v2.b32 	[%rd2832+776], {%r3198, %r3197};
	mov.b32 	%r3199, -943274556;
	mov.b32 	%r3200, -1010646592;
	st.local.v2.b32 	[%rd2832+784], {%r3200, %r3199};
	mov.b32 	%r3201, -808530484;
	mov.b32 	%r3202, -875902520;
	st.local.v2.b32 	[%rd2832+792], {%r3202, %r3201};
	mov.b32 	%r3203, -673786412;
	mov.b32 	%r3204, -741158448;
	st.local.v2.b32 	[%rd2832+800], {%r3204, %r3203};
	mov.b32 	%r3205, -539042340;
	mov.b32 	%r3206, -606414376;
	st.local.v2.b32 	[%rd2832+808], {%r3206, %r3205};
	mov.b32 	%r3207, -404298268;
	mov.b32 	%r3208, -471670304;
	st.local.v2.b32 	[%rd2832+816], {%r3208, %r3207};
	mov.b32 	%r3209, -269554196;
	mov.b32 	%r3210, -336926232;
	st.local.v2.b32 	[%rd2832+824], {%r3210, %r3209};
	mov.b32 	%r3211, -134810124;
	mov.b32 	%r3212, -202182160;
	st.local.v2.b32 	[%rd2832+832], {%r3212, %r3211};
	mov.b32 	%r3213, -66052;
	mov.b32 	%r3214, -67438088;
	st.local.v2.b32 	[%rd2832+840], {%r3214, %r3213};
	mov.b32 	%r5620, 0;
	mov.u64 	%rd5201, %rd19;
	mov.u64 	%rd5200, %rd20;
$L__BB1_43:
	sub.s32 	%r3215, 256, %r5620;
	add.s64 	%rd2836, %rd5201, %rd5200;
	mov.b64 	{%r3216, %r3217}, %rd2836;
	shf.l.wrap.b32 	%r3218, %r3216, %r3217, 17;
	shf.l.wrap.b32 	%r3219, %r3217, %r3216, 17;
	mov.b64 	%rd2837, {%r3219, %r3218};
	add.s64 	%rd2838, %rd2837, %rd5201;
	xor.b64  	%rd2839, %rd5201, %rd5200;
	mov.b64 	{%r3220, %r3221}, %rd5201;
	shf.l.wrap.b32 	%r3222, %r3221, %r3220, 17;
	shf.l.wrap.b32 	%r3223, %r3220, %r3221, 17;
	mov.b64 	%rd2840, {%r3223, %r3222};
	shl.b64 	%rd2841, %rd2839, 21;
	xor.b64  	%rd2842, %rd2840, %rd2841;
	xor.b64  	%rd5201, %rd2842, %rd2839;
	mov.b64 	{%r3224, %r3225}, %rd2839;
	shf.l.wrap.b32 	%r3226, %r3224, %r3225, 28;
	shf.l.wrap.b32 	%r3227, %r3225, %r3224, 28;
	mov.b64 	%rd5200, {%r3227, %r3226};
	and.b64  	%rd2843, %rd2838, 4294967295;
	cvt.u64.u32 	%rd2844, %r3215;
	mul.lo.s64 	%rd5202, %rd2843, %rd2844;
	cvt.u32.u64 	%r3228, %rd5202;
	setp.le.u32 	%p35, %r3215, %r3228;
	@%p35 bra 	$L__BB1_46;
	sub.s32 	%r3229, 256, %r5620;
	add.s32 	%r3230, %r5620, -256;
	rem.u32 	%r7, %r3230, %r3229;
	cvt.u32.u64 	%r3231, %rd5202;
	setp.le.u32 	%p36, %r7, %r3231;
	@%p36 bra 	$L__BB1_46;
$L__BB1_45:
	add.s64 	%rd2845, %rd5201, %rd5200;
	mov.b64 	{%r3232, %r3233}, %rd2845;
	shf.l.wrap.b32 	%r3234, %r3232, %r3233, 17;
	shf.l.wrap.b32 	%r3235, %r3233, %r3232, 17;
	mov.b64 	%rd2846, {%r3235, %r3234};
	add.s64 	%rd2847, %rd2846, %rd5201;
	xor.b64  	%rd2848, %rd5201, %rd5200;
	mov.b64 	{%r3236, %r3237}, %rd5201;
	shf.l.wrap.b32 	%r3238, %r3237, %r3236, 17;
	shf.l.wrap.b32 	%r3239, %r3236, %r3237, 17;
	mov.b64 	%rd2849, {%r3239, %r3238};
	shl.b64 	%rd2850, %rd2848, 21;
	xor.b64  	%rd2851, %rd2849, %rd2850;
	xor.b64  	%rd5201, %rd2851, %rd2848;
	mov.b64 	{%r3240, %r3241}, %rd2848;
	shf.l.wrap.b32 	%r3242, %r3240, %r3241, 28;
	shf.l.wrap.b32 	%r3243, %r3241, %r3240, 28;
	mov.b64 	%rd5200, {%r3243, %r3242};
	and.b64  	%rd2852, %rd2847, 4294967295;
	sub.s32 	%r3244, 256, %r5620;
	cvt.u64.u32 	%rd2853, %r3244;
	mul.lo.s64 	%rd5202, %rd2852, %rd2853;
	cvt.u32.u64 	%r3245, %rd5202;
	setp.gt.u32 	%p37, %r7, %r3245;
	@%p37 bra 	$L__BB1_45;
$L__BB1_46:
	{ .reg .b32 tmp; mov.b64 {tmp, %r3246}, %rd5202; }
	add.s32 	%r3247, %r5620, %r3246;
	cvt.u64.u32 	%rd2854, %r5620;
	mul.wide.u32 	%rd2855, %r5618, 320;
	add.s64 	%rd2856, %rd1, %rd2855;
	add.s64 	%rd2857, %rd2856, 272;
	add.s64 	%rd2858, %rd2857, %rd2854;
	ld.local.u8 	%rs249, [%rd2858+320];
	cvt.u64.u32 	%rd2859, %r3247;
	add.s64 	%rd2860, %rd2857, %rd2859;
	ld.local.u8 	%rs250, [%rd2860+320];
	st.local.u8 	[%rd2858+320], %rs250;
	st.local.u8 	[%rd2860+320], %rs249;
	add.s32 	%r5620, %r5620, 1;
	setp.ne.s32 	%p38, %r5620, 256;
	@%p38 bra 	$L__BB1_43;
	mul.wide.u32 	%rd2861, %r5618, 320;
	add.s64 	%rd2862, %rd1, %rd2861;
	ld.local.u8 	%rs251, [%rd2862+592];
	ld.local.f64 	%fd3888, [%rd2862+864];
	cvt.rmi.f64.f64 	%fd3889, %fd3888;
	sub.f64 	%fd3890, %fd3888, %fd3889;
	cvt.rzi.s32.f64 	%r3249, %fd3889;
	cvt.u16.u32 	%rs252, %r3249;
	st.local.v2.u8 	[%rd2862+848], {%rs251, %rs252};
	st.local.f64 	[%rd2862+896], %fd3890;
	mul.f64 	%fd3891, %fd3890, %fd3890;
	mul.f64 	%fd3892, %fd3890, %fd3891;
	fma.rn.f64 	%fd3893, %fd3890, 0d4018000000000000, 0dC02E000000000000;
	fma.rn.f64 	%fd3894, %fd3890, %fd3893, 0d4024000000000000;
	mul.f64 	%fd3895, %fd3892, %fd3894;
	st.local.f64 	[%rd2862+904], %fd3895;
	mov.b64 	%rd2863, 4598475459520434449;
	st.local.u64 	[%rd2862+880], %rd2863;
	mov.b64 	%rd2864, 4598175219545276416;
	st.local.u64 	[%rd2862+888], %rd2864;
	st.local.f64 	[%rd2862+1176], %fd25;
	st.local.f64 	[%rd2862+1184], %fd26;
	st.local.f64 	[%rd2862+1192], %fd27;
	mov.b64 	%rd2865, 4607182418800017408;
	st.local.u64 	[%rd2862+1200], %rd2865;
	st.local.u64 	[%rd2862+1208], %rd2865;
	mov.b32 	%r3250, 117835012;
	mov.b32 	%r3251, 50462976;
	st.local.v2.b32 	[%rd2862+912], {%r3251, %r3250};
	mov.b32 	%r3252, 252579084;
	mov.b32 	%r3253, 185207048;
	st.local.v2.b32 	[%rd2862+920], {%r3253, %r3252};
	mov.b32 	%r3254, 387323156;
	mov.b32 	%r3255, 319951120;
	st.local.v2.b32 	[%rd2862+928], {%r3255, %r3254};
	mov.b32 	%r3256, 522067228;
	mov.b32 	%r3257, 454695192;
	st.local.v2.b32 	[%rd2862+936], {%r3257, %r3256};
	mov.b32 	%r3258, 656811300;
	mov.b32 	%r3259, 589439264;
	st.local.v2.b32 	[%rd2862+944], {%r3259, %r3258};
	mov.b32 	%r3260, 791555372;
	mov.b32 	%r3261, 724183336;
	st.local.v2.b32 	[%rd2862+952], {%r3261, %r3260};
	mov.b32 	%r3262, 926299444;
	mov.b32 	%r3263, 858927408;
	st.local.v2.b32 	[%rd2862+960], {%r3263, %r3262};
	mov.b32 	%r3264, 1061043516;
	mov.b32 	%r3265, 993671480;
	st.local.v2.b32 	[%rd2862+968], {%r3265, %r3264};
	mov.b32 	%r3266, 1195787588;
	mov.b32 	%r3267, 1128415552;
	st.local.v2.b32 	[%rd2862+976], {%r3267, %r3266};
	mov.b32 	%r3268, 1330531660;
	mov.b32 	%r3269, 1263159624;
	st.local.v2.b32 	[%rd2862+984], {%r3269, %r3268};
	mov.b32 	%r3270, 1465275732;
	mov.b32 	%r3271, 1397903696;
	st.local.v2.b32 	[%rd2862+992], {%r3271, %r3270};
	mov.b32 	%r3272, 1600019804;
	mov.b32 	%r3273, 1532647768;
	st.local.v2.b32 	[%rd2862+1000], {%r3273, %r3272};
	mov.b32 	%r3274, 1734763876;
	mov.b32 	%r3275, 1667391840;
	st.local.v2.b32 	[%rd2862+1008], {%r3275, %r3274};
	mov.b32 	%r3276, 1869507948;
	mov.b32 	%r3277, 1802135912;
	st.local.v2.b32 	[%rd2862+1016], {%r3277, %r3276};
	mov.b32 	%r3278, 2004252020;
	mov.b32 	%r3279, 1936879984;
	st.local.v2.b32 	[%rd2862+1024], {%r3279, %r3278};
	mov.b32 	%r3280, 2138996092;
	mov.b32 	%r3281, 2071624056;
	st.local.v2.b32 	[%rd2862+1032], {%r3281, %r3280};
	mov.b32 	%r3282, -2021227132;
	mov.b32 	%r3283, -2088599168;
	st.local.v2.b32 	[%rd2862+1040], {%r3283, %r3282};
	mov.b32 	%r3284, -1886483060;
	mov.b32 	%r3285, -1953855096;
	st.local.v2.b32 	[%rd2862+1048], {%r3285, %r3284};
	mov.b32 	%r3286, -1751738988;
	mov.b32 	%r3287, -1819111024;
	st.local.v2.b32 	[%rd2862+1056], {%r3287, %r3286};
	mov.b32 	%r3288, -1616994916;
	mov.b32 	%r3289, -1684366952;
	st.local.v2.b32 	[%rd2862+1064], {%r3289, %r3288};
	mov.b32 	%r3290, -1482250844;
	mov.b32 	%r3291, -1549622880;
	st.local.v2.b32 	[%rd2862+1072], {%r3291, %r3290};
	mov.b32 	%r3292, -1347506772;
	mov.b32 	%r3293, -1414878808;
	st.local.v2.b32 	[%rd2862+1080], {%r3293, %r3292};
	mov.b32 	%r3294, -1212762700;
	mov.b32 	%r3295, -1280134736;
	st.local.v2.b32 	[%rd2862+1088], {%r3295, %r3294};
	mov.b32 	%r3296, -1078018628;
	mov.b32 	%r3297, -1145390664;
	st.local.v2.b32 	[%rd2862+1096], {%r3297, %r3296};
	mov.b32 	%r3298, -943274556;
	mov.b32 	%r3299, -1010646592;
	st.local.v2.b32 	[%rd2862+1104], {%r3299, %r3298};
	mov.b32 	%r3300, -808530484;
	mov.b32 	%r3301, -875902520;
	st.local.v2.b32 	[%rd2862+1112], {%r3301, %r3300};
	mov.b32 	%r3302, -673786412;
	mov.b32 	%r3303, -741158448;
	st.local.v2.b32 	[%rd2862+1120], {%r3303, %r3302};
	mov.b32 	%r3304, -539042340;
	mov.b32 	%r3305, -606414376;
	st.local.v2.b32 	[%rd2862+1128], {%r3305, %r3304};
	mov.b32 	%r3306, -404298268;
	mov.b32 	%r3307, -471670304;
	st.local.v2.b32 	[%rd2862+1136], {%r3307, %r3306};
	mov.b32 	%r3308, -269554196;
	mov.b32 	%r3309, -336926232;
	st.local.v2.b32 	[%rd2862+1144], {%r3309, %r3308};
	mov.b32 	%r3310, -134810124;
	mov.b32 	%r3311, -202182160;
	st.local.v2.b32 	[%rd2862+1152], {%r3311, %r3310};
	mov.b32 	%r3312, -66052;
	mov.b32 	%r3313, -67438088;
	st.local.v2.b32 	[%rd2862+1160], {%r3313, %r3312};
	mov.b32 	%r5621, 0;
	mov.u64 	%rd5208, %rd21;
	mov.u64 	%rd5207, %rd22;
$L__BB1_48:
	sub.s32 	%r3314, 256, %r5621;
	add.s64 	%rd2866, %rd5208, %rd5207;
	mov.b64 	{%r3315, %r3316}, %rd2866;
	shf.l.wrap.b32 	%r3317, %r3315, %r3316, 17;
	shf.l.wrap.b32 	%r3318, %r3316, %r3315, 17;
	mov.b64 	%rd2867, {%r3318, %r3317};
	add.s64 	%rd2868, %rd2867, %rd5208;
	xor.b64  	%rd2869, %rd5208, %rd5207;
	mov.b64 	{%r3319, %r3320}, %rd5208;
	shf.l.wrap.b32 	%r3321, %r3320, %r3319, 17;
	shf.l.wrap.b32 	%r3322, %r3319, %r3320, 17;
	mov.b64 	%rd2870, {%r3322, %r3321};
	shl.b64 	%rd2871, %rd2869, 21;
	xor.b64  	%rd2872, %rd2870, %rd2871;
	xor.b64  	%rd5208, %rd2872, %rd2869;
	mov.b64 	{%r3323, %r3324}, %rd2869;
	shf.l.wrap.b32 	%r3325, %r3323, %r3324, 28;
	shf.l.wrap.b32 	%r3326, %r3324, %r3323, 28;
	mov.b64 	%rd5207, {%r3326, %r3325};
	and.b64  	%rd2873, %rd2868, 4294967295;
	cvt.u64.u32 	%rd2874, %r3314;
	mul.lo.s64 	%rd5209, %rd2873, %rd2874;
	cvt.u32.u64 	%r3327, %rd5209;
	setp.le.u32 	%p39, %r3314, %r3327;
	@%p39 bra 	$L__BB1_51;
	sub.s32 	%r3328, 256, %r5621;
	add.s32 	%r3329, %r5621, -256;
	rem.u32 	%r10, %r3329, %r3328;
	cvt.u32.u64 	%r3330, %rd5209;
	setp.le.u32 	%p40, %r10, %r3330;
	@%p40 bra 	$L__BB1_51;
$L__BB1_50:
	add.s64 	%rd2875, %rd5208, %rd5207;
	mov.b64 	{%r3331, %r3332}, %rd2875;
	shf.l.wrap.b32 	%r3333, %r3331, %r3332, 17;
	shf.l.wrap.b32 	%r3334, %r3332, %r3331, 17;
	mov.b64 	%rd2876, {%r3334, %r3333};
	add.s64 	%rd2877, %rd2876, %rd5208;
	xor.b64  	%rd2878, %rd5208, %rd5207;
	mov.b64 	{%r3335, %r3336}, %rd5208;
	shf.l.wrap.b32 	%r3337, %r3336, %r3335, 17;
	shf.l.wrap.b32 	%r3338, %r3335, %r3336, 17;
	mov.b64 	%rd2879, {%r3338, %r3337};
	shl.b64 	%rd2880, %rd2878, 21;
	xor.b64  	%rd2881, %rd2879, %rd2880;
	xor.b64  	%rd5208, %rd2881, %rd2878;
	mov.b64 	{%r3339, %r3340}, %rd2878;
	shf.l.wrap.b32 	%r3341, %r3339, %r3340, 28;
	shf.l.wrap.b32 	%r3342, %r3340, %r3339, 28;
	mov.b64 	%rd5207, {%r3342, %r3341};
	and.b64  	%rd2882, %rd2877, 4294967295;
	sub.s32 	%r3343, 256, %r5621;
	cvt.u64.u32 	%rd2883, %r3343;
	mul.lo.s64 	%rd5209, %rd2882, %rd2883;
	cvt.u32.u64 	%r3344, %rd5209;
	setp.gt.u32 	%p41, %r10, %r3344;
	@%p41 bra 	$L__BB1_50;
$L__BB1_51:
	{ .reg .b32 tmp; mov.b64 {tmp, %r3345}, %rd5209; }
	add.s32 	%r3346, %r5621, %r3345;
	cvt.u64.u32 	%rd2884, %r5621;
	mul.wide.u32 	%rd2885, %r5618, 320;
	add.s64 	%rd2886, %rd1, %rd2885;
	add.s64 	%rd2887, %rd2886, 272;
	add.s64 	%rd2888, %rd2887, %rd2884;
	ld.local.u8 	%rs253, [%rd2888+640];
	cvt.u64.u32 	%rd2889, %r3346;
	add.s64 	%rd2890, %rd2887, %rd2889;
	ld.local.u8 	%rs254, [%rd2890+640];
	st.local.u8 	[%rd2888+640], %rs254;
	st.local.u8 	[%rd2890+640], %rs253;
	add.s32 	%r5621, %r5621, 1;
	setp.ne.s32 	%p42, %r5621, 256;
	@%p42 bra 	$L__BB1_48;
	mul.wide.u32 	%rd2891, %r5618, 320;
	add.s64 	%rd2892, %rd1, %rd2891;
	ld.local.u8 	%rs255, [%rd2892+912];
	ld.local.f64 	%fd3896, [%rd2892+1184];
	cvt.rmi.f64.f64 	%fd3897, %fd3896;
	sub.f64 	%fd3898, %fd3896, %fd3897;
	cvt.rzi.s32.f64 	%r3348, %fd3897;
	cvt.u16.u32 	%rs256, %r3348;
	st.local.v2.u8 	[%rd2892+1168], {%rs255, %rs256};
	st.local.f64 	[%rd2892+1216], %fd3898;
	mul.f64 	%fd3899, %fd3898, %fd3898;
	mul.f64 	%fd3900, %fd3898, %fd3899;
	fma.rn.f64 	%fd3901, %fd3898, 0d4018000000000000, 0dC02E000000000000;
	fma.rn.f64 	%fd3902, %fd3898, %fd3901, 0d4024000000000000;
	mul.f64 	%fd3903, %fd3900, %fd3902;
	st.local.f64 	[%rd2892+1224], %fd3903;
	mov.b64 	%rd2893, 4593971859893063953;
	st.local.u64 	[%rd2892+1200], %rd2893;
	mov.b64 	%rd2894, 4602678819172646912;
	st.local.u64 	[%rd2892+1208], %rd2894;
	mul.wide.u32 	%rd2895, %r1, 40;
	add.s64 	%rd2896, %rd1, %rd2895;
	add.u64 	%rd2897, %SP, 1056;
	add.s64 	%rd2898, %rd2897, %rd2891;
	add.s64 	%rd2899, %rd2898, 272;
	st.local.u64 	[%rd2896+48], %rd2899;
	mov.b32 	%r3349, 3;
	st.local.u32 	[%rd2896+40], %r3349;
	st.local.f64 	[%rd2892+1496], %fd28;
	st.local.f64 	[%rd2892+1504], %fd29;
	st.local.f64 	[%rd2892+1512], %fd30;
	mov.b64 	%rd2900, 4607182418800017408;
	st.local.u64 	[%rd2892+1520], %rd2900;
	st.local.u64 	[%rd2892+1528], %rd2900;
	mov.b32 	%r3350, 117835012;
	mov.b32 	%r3351, 50462976;
	st.local.v2.b32 	[%rd2892+1232], {%r3351, %r3350};
	mov.b32 	%r3352, 252579084;
	mov.b32 	%r3353, 185207048;
	st.local.v2.b32 	[%rd2892+1240], {%r3353, %r3352};
	mov.b32 	%r3354, 387323156;
	mov.b32 	%r3355, 319951120;
	st.local.v2.b32 	[%rd2892+1248], {%r3355, %r3354};
	mov.b32 	%r3356, 522067228;
	mov.b32 	%r3357, 454695192;
	st.local.v2.b32 	[%rd2892+1256], {%r3357, %r3356};
	mov.b32 	%r3358, 656811300;
	mov.b32 	%r3359, 589439264;
	st.local.v2.b32 	[%rd2892+1264], {%r3359, %r3358};
	mov.b32 	%r3360, 791555372;
	mov.b32 	%r3361, 724183336;
	st.local.v2.b32 	[%rd2892+1272], {%r3361, %r3360};
	mov.b32 	%r3362, 926299444;
	mov.b32 	%r3363, 858927408;
	st.local.v2.b32 	[%rd2892+1280], {%r3363, %r3362};
	mov.b32 	%r3364, 1061043516;
	mov.b32 	%r3365, 993671480;
	st.local.v2.b32 	[%rd2892+1288], {%r3365, %r3364};
	mov.b32 	%r3366, 1195787588;
	mov.b32 	%r3367, 1128415552;
	st.local.v2.b32 	[%rd2892+1296], {%r3367, %r3366};
	mov.b32 	%r3368, 1330531660;
	mov.b32 	%r3369, 1263159624;
	st.local.v2.b32 	[%rd2892+1304], {%r3369, %r3368};
	mov.b32 	%r3370, 1465275732;
	mov.b32 	%r3371, 1397903696;
	st.local.v2.b32 	[%rd2892+1312], {%r3371, %r3370};
	mov.b32 	%r3372, 1600019804;
	mov.b32 	%r3373, 1532647768;
	st.local.v2.b32 	[%rd2892+1320], {%r3373, %r3372};
	mov.b32 	%r3374, 1734763876;
	mov.b32 	%r3375, 1667391840;
	st.local.v2.b32 	[%rd2892+1328], {%r3375, %r3374};
	mov.b32 	%r3376, 1869507948;
	mov.b32 	%r3377, 1802135912;
	st.local.v2.b32 	[%rd2892+1336], {%r3377, %r3376};
	mov.b32 	%r3378, 2004252020;
	mov.b32 	%r3379, 1936879984;
	st.local.v2.b32 	[%rd2892+1344], {%r3379, %r3378};
	mov.b32 	%r3380, 2138996092;
	mov.b32 	%r3381, 2071624056;
	st.local.v2.b32 	[%rd2892+1352], {%r3381, %r3380};
	mov.b32 	%r3382, -2021227132;
	mov.b32 	%r3383, -2088599168;
	st.local.v2.b32 	[%rd2892+1360], {%r3383, %r3382};
	mov.b32 	%r3384, -1886483060;
	mov.b32 	%r3385, -1953855096;
	st.local.v2.b32 	[%rd2892+1368], {%r3385, %r3384};
	mov.b32 	%r3386, -1751738988;
	mov.b32 	%r3387, -1819111024;
	st.local.v2.b32 	[%rd2892+1376], {%r3387, %r3386};
	mov.b32 	%r3388, -1616994916;
	mov.b32 	%r3389, -1684366952;
	st.local.v2.b32 	[%rd2892+1384], {%r3389, %r3388};
	mov.b32 	%r3390, -1482250844;
	mov.b32 	%r3391, -1549622880;
	st.local.v2.b32 	[%rd2892+1392], {%r3391, %r3390};
	mov.b32 	%r3392, -1347506772;
	mov.b32 	%r3393, -1414878808;
	st.local.v2.b32 	[%rd2892+1400], {%r3393, %r3392};
	mov.b32 	%r3394, -1212762700;
	mov.b32 	%r3395, -1280134736;
	st.local.v2.b32 	[%rd2892+1408], {%r3395, %r3394};
	mov.b32 	%r3396, -1078018628;
	mov.b32 	%r3397, -1145390664;
	st.local.v2.b32 	[%rd2892+1416], {%r3397, %r3396};
	mov.b32 	%r3398, -943274556;
	mov.b32 	%r3399, -1010646592;
	st.local.v2.b32 	[%rd2892+1424], {%r3399, %r3398};
	mov.b32 	%r3400, -808530484;
	mov.b32 	%r3401, -875902520;
	st.local.v2.b32 	[%rd2892+1432], {%r3401, %r3400};
	mov.b32 	%r3402, -673786412;
	mov.b32 	%r3403, -741158448;
	st.local.v2.b32 	[%rd2892+1440], {%r3403, %r3402};
	mov.b32 	%r3404, -539042340;
	mov.b32 	%r3405, -606414376;
	st.local.v2.b32 	[%rd2892+1448], {%r3405, %r3404};
	mov.b32 	%r3406, -404298268;
	mov.b32 	%r3407, -471670304;
	st.local.v2.b32 	[%rd2892+1456], {%r3407, %r3406};
	mov.b32 	%r3408, -269554196;
	mov.b32 	%r3409, -336926232;
	st.local.v2.b32 	[%rd2892+1464], {%r3409, %r3408};
	mov.b32 	%r3410, -134810124;
	mov.b32 	%r3411, -202182160;
	st.local.v2.b32 	[%rd2892+1472], {%r3411, %r3410};
	mov.b32 	%r3412, -66052;
	mov.b32 	%r3413, -67438088;
	st.local.v2.b32 	[%rd2892+1480], {%r3413, %r3412};
	mov.b32 	%r5622, 0;
	mov.u64 	%rd5215, %rd23;
	mov.u64 	%rd5214, %rd24;
$L__BB1_53:
	sub.s32 	%r3414, 256, %r5622;
	add.s64 	%rd2901, %rd5215, %rd5214;
	mov.b64 	{%r3415, %r3416}, %rd2901;
	shf.l.wrap.b32 	%r3417, %r3415, %r3416, 17;
	shf.l.wrap.b32 	%r3418, %r3416, %r3415, 17;
	mov.b64 	%rd2902, {%r3418, %r3417};
	add.s64 	%rd2903, %rd2902, %rd5215;
	xor.b64  	%rd2904, %rd5215, %rd5214;
	mov.b64 	{%r3419, %r3420}, %rd5215;
	shf.l.wrap.b32 	%r3421, %r3420, %r3419, 17;
	shf.l.wrap.b32 	%r3422, %r3419, %r3420, 17;
	mov.b64 	%rd2905, {%r3422, %r3421};
	shl.b64 	%rd2906, %rd2904, 21;
	xor.b64  	%rd2907, %rd2905, %rd2906;
	xor.b64  	%rd5215, %rd2907, %rd2904;
	mov.b64 	{%r3423, %r3424}, %rd2904;
	shf.l.wrap.b32 	%r3425, %r3423, %r3424, 28;
	shf.l.wrap.b32 	%r3426, %r3424, %r3423, 28;
	mov.b64 	%rd5214, {%r3426, %r3425};
	and.b64  	%rd2908, %rd2903, 4294967295;
	cvt.u64.u32 	%rd2909, %r3414;
	mul.lo.s64 	%rd5216, %rd2908, %rd2909;
	cvt.u32.u64 	%r3427, %rd5216;
	setp.le.u32 	%p43, %r3414, %r3427;
	@%p43 bra 	$L__BB1_56;
	sub.s32 	%r3428, 256, %r5622;
	add.s32 	%r3429, %r5622, -256;
	rem.u32 	%r13, %r3429, %r3428;
	cvt.u32.u64 	%r3430, %rd5216;
	setp.le.u32 	%p44, %r13, %r3430;
	@%p44 bra 	$L__BB1_56;
$L__BB1_55:
	add.s64 	%rd2910, %rd5215, %rd5214;
	mov.b64 	{%r3431, %r3432}, %rd2910;
	shf.l.wrap.b32 	%r3433, %r3431, %r3432, 17;
	shf.l.wrap.b32 	%r3434, %r3432, %r3431, 17;
	mov.b64 	%rd2911, {%r3434, %r3433};
	add.s64 	%rd2912, %rd2911, %rd5215;
	xor.b64  	%rd2913, %rd5215, %rd5214;
	mov.b64 	{%r3435, %r3436}, %rd5215;
	shf.l.wrap.b32 	%r3437, %r3436, %r3435, 17;
	shf.l.wrap.b32 	%r3438, %r3435, %r3436, 17;
	mov.b64 	%rd2914, {%r3438, %r3437};
	shl.b64 	%rd2915, %rd2913, 21;
	xor.b64  	%rd2916, %rd2914, %rd2915;
	xor.b64  	%rd5215, %rd2916, %rd2913;
	mov.b64 	{%r3439, %r3440}, %rd2913;
	shf.l.wrap.b32 	%r3441, %r3439, %r3440, 28;
	shf.l.wrap.b32 	%r3442, %r3440, %r3439, 28;
	mov.b64 	%rd5214, {%r3442, %r3441};
	and.b64  	%rd2917, %rd2912, 4294967295;
	sub.s32 	%r3443, 256, %r5622;
	cvt.u64.u32 	%rd2918, %r3443;
	mul.lo.s64 	%rd5216, %rd2917, %rd2918;
	cvt.u32.u64 	%r3444, %rd5216;
	setp.gt.u32 	%p45, %r13, %r3444;
	@%p45 bra 	$L__BB1_55;
$L__BB1_56:
	{ .reg .b32 tmp; mov.b64 {tmp, %r3445}, %rd5216; }
	add.s32 	%r3446, %r5622, %r3445;
	cvt.u64.u32 	%rd2919, %r5622;
	mul.wide.u32 	%rd2920, %r5618, 320;
	add.s64 	%rd2921, %rd1, %rd2920;
	add.s64 	%rd2922, %rd2921, 272;
	add.s64 	%rd2923, %rd2922, %rd2919;
	ld.local.u8 	%rs257, [%rd2923+960];
	cvt.u64.u32 	%rd2924, %r3446;
	add.s64 	%rd2925, %rd2922, %rd2924;
	ld.local.u8 	%rs258, [%rd2925+960];
	st.local.u8 	[%rd2923+960], %rs258;
	st.local.u8 	[%rd2925+960], %rs257;
	add.s32 	%r5622, %r5622, 1;
	setp.ne.s32 	%p46, %r5622, 256;
	@%p46 bra 	$L__BB1_53;
	mul.wide.u32 	%rd2926, %r5618, 320;
	add.s64 	%rd2927, %rd1, %rd2926;
	ld.local.u8 	%rs259, [%rd2927+1232];
	ld.local.f64 	%fd3904, [%rd2927+1504];
	cvt.rmi.f64.f64 	%fd3905, %fd3904;
	sub.f64 	%fd3906, %fd3904, %fd3905;
	cvt.rzi.s32.f64 	%r3448, %fd3905;
	cvt.u16.u32 	%rs260, %r3448;
	st.local.v2.u8 	[%rd2927+1488], {%rs259, %rs260};
	st.local.f64 	[%rd2927+1536], %fd3906;
	mul.f64 	%fd3907, %fd3906, %fd3906;
	mul.f64 	%fd3908, %fd3906, %fd3907;
	fma.rn.f64 	%fd3909, %fd3906, 0d4018000000000000, 0dC02E000000000000;
	fma.rn.f64 	%fd3910, %fd3906, %fd3909, 0d4024000000000000;
	mul.f64 	%fd3911, %fd3908, %fd3910;
	st.local.f64 	[%rd2927+1544], %fd3911;
	mov.b64 	%rd2928, 4602979059147804945;
	st.local.u64 	[%rd2927+1520], %rd2928;
	mov.b64 	%rd2929, 4593671619917905920;
	st.local.u64 	[%rd2927+1528], %rd2929;
	st.local.f64 	[%rd2927+1816], %fd31;
	st.local.f64 	[%rd2927+1824], %fd32;
	st.local.f64 	[%rd2927+1832], %fd33;
	mov.b64 	%rd2930, 4607182418800017408;
	st.local.u64 	[%rd2927+1840], %rd2930;
	st.local.u64 	[%rd2927+1848], %rd2930;
	mov.b32 	%r3449, 117835012;
	mov.b32 	%r3450, 50462976;
	st.local.v2.b32 	[%rd2927+1552], {%r3450, %r3449};
	mov.b32 	%r3451, 252579084;
	mov.b32 	%r3452, 185207048;
	st.local.v2.b32 	[%rd2927+1560], {%r3452, %r3451};
	mov.b32 	%r3453, 387323156;
	mov.b32 	%r3454, 319951120;
	st.local.v2.b32 	[%rd2927+1568], {%r3454, %r3453};
	mov.b32 	%r3455, 522067228;
	mov.b32 	%r3456, 454695192;
	st.local.v2.b32 	[%rd2927+1576], {%r3456, %r3455};
	mov.b32 	%r3457, 656811300;
	mov.b32 	%r3458, 589439264;
	st.local.v2.b32 	[%rd2927+1584], {%r3458, %r3457};
	mov.b32 	%r3459, 791555372;
	mov.b32 	%r3460, 724183336;
	st.local.v2.b32 	[%rd2927+1592], {%r3460, %r3459};
	mov.b32 	%r3461, 926299444;
	mov.b32 	%r3462, 858927408;
	st.local.v2.b32 	[%rd2927+1600], {%r3462, %r3461};
	mov.b32 	%r3463, 1061043516;
	mov.b32 	%r3464, 993671480;
	st.local.v2.b32 	[%rd2927+1608], {%r3464, %r3463};
	mov.b32 	%r3465, 1195787588;
	mov.b32 	%r3466, 1128415552;
	st.local.v2.b32 	[%rd2927+1616], {%r3466, %r3465};
	mov.b32 	%r3467, 1330531660;
	mov.b32 	%r3468, 1263159624;
	st.local.v2.b32 	[%rd2927+1624], {%r3468, %r3467};
	mov.b32 	%r3469, 1465275732;
	mov.b32 	%r3470, 1397903696;
	st.local.v2.b32 	[%rd2927+1632], {%r3470, %r3469};
	mov.b32 	%r3471, 1600019804;
	mov.b32 	%r3472, 1532647768;
	st.local.v2.b32 	[%rd2927+1640], {%r3472, %r3471};
	mov.b32 	%r3473, 1734763876;
	mov.b32 	%r3474, 1667391840;
	st.local.v2.b32 	[%rd2927+1648], {%r3474, %r3473};
	mov.b32 	%r3475, 1869507948;
	mov.b32 	%r3476, 1802135912;
	st.local.v2.b32 	[%rd2927+1656], {%r3476, %r3475};
	mov.b32 	%r3477, 2004252020;
	mov.b32 	%r3478, 1936879984;
	st.local.v2.b32 	[%rd2927+1664], {%r3478, %r3477};
	mov.b32 	%r3479, 2138996092;
	mov.b32 	%r3480, 2071624056;
	st.local.v2.b32 	[%rd2927+1672], {%r3480, %r3479};
	mov.b32 	%r3481, -2021227132;
	mov.b32 	%r3482, -2088599168;
	st.local.v2.b32 	[%rd2927+1680], {%r3482, %r3481};
	mov.b32 	%r3483, -1886483060;
	mov.b32 	%r3484, -1953855096;
	st.local.v2.b32 	[%rd2927+1688], {%r3484, %r3483};
	mov.b32 	%r3485, -1751738988;
	mov.b32 	%r3486, -1819111024;
	st.local.v2.b32 	[%rd2927+1696], {%r3486, %r3485};
	mov.b32 	%r3487, -1616994916;
	mov.b32 	%r3488, -1684366952;
	st.local.v2.b32 	[%rd2927+1704], {%r3488, %r3487};
	mov.b32 	%r3489, -1482250844;
	mov.b32 	%r3490, -1549622880;
	st.local.v2.b32 	[%rd2927+1712], {%r3490, %r3489};
	mov.b32 	%r3491, -1347506772;
	mov.b32 	%r3492, -1414878808;
	st.local.v2.b32 	[%rd2927+1720], {%r3492, %r3491};
	mov.b32 	%r3493, -1212762700;
	mov.b32 	%r3494, -1280134736;
	st.local.v2.b32 	[%rd2927+1728], {%r3494, %r3493};
	mov.b32 	%r3495, -1078018628;
	mov.b32 	%r3496, -1145390664;
	st.local.v2.b32 	[%rd2927+1736], {%r3496, %r3495};
	mov.b32 	%r3497, -943274556;
	mov.b32 	%r3498, -1010646592;
	st.local.v2.b32 	[%rd2927+1744], {%r3498, %r3497};
	mov.b32 	%r3499, -808530484;
	mov.b32 	%r3500, -875902520;
	st.local.v2.b32 	[%rd2927+1752], {%r3500, %r3499};
	mov.b32 	%r3501, -673786412;
	mov.b32 	%r3502, -741158448;
	st.local.v2.b32 	[%rd2927+1760], {%r3502, %r3501};
	mov.b32 	%r3503, -539042340;
	mov.b32 	%r3504, -606414376;
	st.local.v2.b32 	[%rd2927+1768], {%r3504, %r3503};
	mov.b32 	%r3505, -404298268;
	mov.b32 	%r3506, -471670304;
	st.local.v2.b32 	[%rd2927+1776], {%r3506, %r3505};
	mov.b32 	%r3507, -269554196;
	mov.b32 	%r3508, -336926232;
	st.local.v2.b32 	[%rd2927+1784], {%r3508, %r3507};
	mov.b32 	%r3509, -134810124;
	mov.b32 	%r3510, -202182160;
	st.local.v2.b32 	[%rd2927+1792], {%r3510, %r3509};
	mov.b32 	%r3511, -66052;
	mov.b32 	%r3512, -67438088;
	st.local.v2.b32 	[%rd2927+1800], {%r3512, %r3511};
	mov.b32 	%r5623, 0;
	mov.u64 	%rd5222, %rd25;
	mov.u64 	%rd5221, %rd26;
$L__BB1_58:
	sub.s32 	%r3513, 256, %r5623;
	add.s64 	%rd2931, %rd5222, %rd5221;
	mov.b64 	{%r3514, %r3515}, %rd2931;
	shf.l.wrap.b32 	%r3516, %r3514, %r3515, 17;
	shf.l.wrap.b32 	%r3517, %r3515, %r3514, 17;
	mov.b64 	%rd2932, {%r3517, %r3516};
	add.s64 	%rd2933, %rd2932, %rd5222;
	xor.b64  	%rd2934, %rd5222, %rd5221;
	mov.b64 	{%r3518, %r3519}, %rd5222;
	shf.l.wrap.b32 	%r3520, %r3519, %r3518, 17;
	shf.l.wrap.b32 	%r3521, %r3518, %r3519, 17;
	mov.b64 	%rd2935, {%r3521, %r3520};
	shl.b64 	%rd2936, %rd2934, 21;
	xor.b64  	%rd2937, %rd2935, %rd2936;
	xor.b64  	%rd5222, %rd2937, %rd2934;
	mov.b64 	{%r3522, %r3523}, %rd2934;
	shf.l.wrap.b32 	%r3524, %r3522, %r3523, 28;
	shf.l.wrap.b32 	%r3525, %r3523, %r3522, 28;
	mov.b64 	%rd5221, {%r3525, %r3524};
	and.b64  	%rd2938, %rd2933, 4294967295;
	cvt.u64.u32 	%rd2939, %r3513;
	mul.lo.s64 	%rd5223, %rd2938, %rd2939;
	cvt.u32.u64 	%r3526, %rd5223;
	setp.le.u32 	%p47, %r3513, %r3526;
	@%p47 bra 	$L__BB1_61;
	sub.s32 	%r3527, 256, %r5623;
	add.s32 	%r3528, %r5623, -256;
	rem.u32 	%r16, %r3528, %r3527;
	cvt.u32.u64 	%r3529, %rd5223;
	setp.le.u32 	%p48, %r16, %r3529;
	@%p48 bra 	$L__BB1_61;
$L__BB1_60:
	add.s64 	%rd2940, %rd5222, %rd5221;
	mov.b64 	{%r3530, %r3531}, %rd2940;
	shf.l.wrap.b32 	%r3532, %r3530, %r3531, 17;
	shf.l.wrap.b32 	%r3533, %r3531, %r3530, 17;
	mov.b64 	%rd2941, {%r3533, %r3532};
	add.s64 	%rd2942, %rd2941, %rd5222;
	xor.b64  	%rd2943, %rd5222, %rd5221;
	mov.b64 	{%r3534, %r3535}, %rd5222;
	shf.l.wrap.b32 	%r3536, %r3535, %r3534, 17;
	shf.l.wrap.b32 	%r3537, %r3534, %r3535, 17;
	mov.b64 	%rd2944, {%r3537, %r3536};
	shl.b64 	%rd2945, %rd2943, 21;
	xor.b64  	%rd2946, %rd2944, %rd2945;
	xor.b64  	%rd5222, %rd2946, %rd2943;
	mov.b64 	{%r3538, %r3539}, %rd2943;
	shf.l.wrap.b32 	%r3540, %r3538, %r3539, 28;
	shf.l.wrap.b32 	%r3541, %r3539, %r3538, 28;
	mov.b64 	%rd5221, {%r3541, %r3540};
	and.b64  	%rd2947, %rd2942, 4294967295;
	sub.s32 	%r3542, 256, %r5623;
	cvt.u64.u32 	%rd2948, %r3542;
	mul.lo.s64 	%rd5223, %rd2947, %rd2948;
	cvt.u32.u64 	%r3543, %rd5223;
	setp.gt.u32 	%p49, %r16, %r3543;
	@%p49 bra 	$L__BB1_60;
$L__BB1_61:
	{ .reg .b32 tmp; mov.b64 {tmp, %r3544}, %rd5223; }
	add.s32 	%r3545, %r5623, %r3544;
	cvt.u64.u32 	%rd2949, %r5623;
	mul.wide.u32 	%rd2950, %r5618, 320;
	add.s64 	%rd2951, %rd1, %rd2950;
	add.s64 	%rd2952, %rd2951, 272;
	add.s64 	%rd2953, %rd2952, %rd2949;
	ld.local.u8 	%rs261, [%rd2953+1280];
	cvt.u64.u32 	%rd2954, %r3545;
	add.s64 	%rd2955, %rd2952, %rd2954;
	ld.local.u8 	%rs262, [%rd2955+1280];
	st.local.u8 	[%rd2953+1280], %rs262;
	st.local.u8 	[%rd2955+1280], %rs261;
	add.s32 	%r5623, %r5623, 1;
	setp.ne.s32 	%p50, %r5623, 256;
	@%p50 bra 	$L__BB1_58;
	mul.wide.u32 	%rd2956, %r5618, 320;
	add.s64 	%rd2957, %rd1, %rd2956;
	ld.local.u8 	%rs263, [%rd2957+1552];
	ld.local.f64 	%fd3912, [%rd2957+1824];
	cvt.rmi.f64.f64 	%fd3913, %fd3912;
	sub.f64 	%fd3914, %fd3912, %fd3913;
	cvt.rzi.s32.f64 	%r3547, %fd3913;
	cvt.u16.u32 	%rs264, %r3547;
	st.local.v2.u8 	[%rd2957+1808], {%rs263, %rs264};
	st.local.f64 	[%rd2957+1856], %fd3914;
	mul.f64 	%fd3915, %fd3914, %fd3914;
	mul.f64 	%fd3916, %fd3914, %fd3915;
	fma.rn.f64 	%fd3917, %fd3914, 0d4018000000000000, 0dC02E000000000000;
	fma.rn.f64 	%fd3918, %fd3914, %fd3917, 0d4024000000000000;
	mul.f64 	%fd3919, %fd3916, %fd3918;
	st.local.f64 	[%rd2957+1864], %fd3919;
	mov.b64 	%rd2958, 4598475459520434449;
	st.local.u64 	[%rd2957+1840], %rd2958;
	mov.b64 	%rd2959, 4598175219545276416;
	st.local.u64 	[%rd2957+1848], %rd2959;
	st.local.f64 	[%rd2957+2136], %fd34;
	st.local.f64 	[%rd2957+2144], %fd35;
	st.local.f64 	[%rd2957+2152], %fd36;
	mov.b64 	%rd2960, 4607182418800017408;
	st.local.u64 	[%rd2957+2160], %rd2960;
	st.local.u64 	[%rd2957+2168], %rd2960;
	mov.b32 	%r3548, 117835012;
	mov.b32 	%r3549, 50462976;
	st.local.v2.b32 	[%rd2957+1872], {%r3549, %r3548};
	mov.b32 	%r3550, 252579084;
	mov.b32 	%r3551, 185207048;
	st.local.v2.b32 	[%rd2957+1880], {%r3551, %r3550};
	mov.b32 	%r3552, 387323156;
	mov.b32 	%r3553, 319951120;
	st.local.v2.b32 	[%rd2957+1888], {%r3553, %r3552};
	mov.b32 	%r3554, 522067228;
	mov.b32 	%r3555, 454695192;
	st.local.v2.b32 	[%rd2957+1896], {%r3555, %r3554};
	mov.b32 	%r3556, 656811300;
	mov.b32 	%r3557, 589439264;
	st.local.v2.b32 	[%rd2957+1904], {%r3557, %r3556};
	mov.b32 	%r3558, 791555372;
	mov.b32 	%r3559, 724183336;
	st.local.v2.b32 	[%rd2957+1912], {%r3559, %r3558};
	mov.b32 	%r3560, 926299444;
	mov.b32 	%r3561, 858927408;
	st.local.v2.b32 	[%rd2957+1920], {%r3561, %r3560};
	mov.b32 	%r3562, 1061043516;
	mov.b32 	%r3563, 993671480;
	st.local.v2.b32 	[%rd2957+1928], {%r3563, %r3562};
	mov.b32 	%r3564, 1195787588;
	mov.b32 	%r3565, 1128415552;
	st.local.v2.b32 	[%rd2957+1936], {%r3565, %r3564};
	mov.b32 	%r3566, 1330531660;
	mov.b32 	%r3567, 1263159624;
	st.local.v2.b32 	[%rd2957+1944], {%r3567, %r3566};
	mov.b32 	%r3568, 1465275732;
	mov.b32 	%r3569, 1397903696;
	st.local.v2.b32 	[%rd2957+1952], {%r3569, %r3568};
	mov.b32 	%r3570, 1600019804;
	mov.b32 	%r3571, 1532647768;
	st.local.v2.b32 	[%rd2957+1960], {%r3571, %r3570};
	mov.b32 	%r3572, 1734763876;
	mov.b32 	%r3573, 1667391840;
	st.local.v2.b32 	[%rd2957+1968], {%r3573, %r3572};
	mov.b32 	%r3574, 1869507948;
	mov.b32 	%r3575, 1802135912;
	st.local.v2.b32 	[%rd2957+1976], {%r3575, %r3574};
	mov.b32 	%r3576, 2004252020;
	mov.b32 	%r3577, 1936879984;
	st.local.v2.b32 	[%rd2957+1984], {%r3577, %r3576};
	mov.b32 	%r3578, 2138996092;
	mov.b32 	%r3579, 2071624056;
	st.local.v2.b32 	[%rd2957+1992], {%r3579, %r3578};
	mov.b32 	%r3580, -2021227132;
	mov.b32 	%r3581, -2088599168;
	st.local.v2.b32 	[%rd2957+2000], {%r3581, %r3580};
	mov.b32 	%r3582, -1886483060;
	mov.b32 	%r3583, -1953855096;
	st.local.v2.b32 	[%rd2957+2008], {%r3583, %r3582};
	mov.b32 	%r3584, -1751738988;
	mov.b32 	%r3585, -1819111024;
	st.local.v2.b32 	[%rd2957+2016], {%r3585, %r3584};
	mov.b32 	%r3586, -1616994916;
	mov.b32 	%r3587, -1684366952;
	st.local.v2.b32 	[%rd2957+2024], {%r3587, %r3586};
	mov.b32 	%r3588, -1482250844;
	mov.b32 	%r3589, -1549622880;
	st.local.v2.b32 	[%rd2957+2032], {%r3589, %r3588};
	mov.b32 	%r3590, -1347506772;
	mov.b32 	%r3591, -1414878808;
	st.local.v2.b32 	[%rd2957+2040], {%r3591, %r3590};
	mov.b32 	%r3592, -1212762700;
	mov.b32 	%r3593, -1280134736;
	st.local.v2.b32 	[%rd2957+2048], {%r3593, %r3592};
	mov.b32 	%r3594, -1078018628;
	mov.b32 	%r3595, -1145390664;
	st.local.v2.b32 	[%rd2957+2056], {%r3595, %r3594};
	mov.b32 	%r3596, -943274556;
	mov.b32 	%r3597, -1010646592;
	st.local.v2.b32 	[%rd2957+2064], {%r3597, %r3596};
	mov.b32 	%r3598, -808530484;
	mov.b32 	%r3599, -875902520;
	st.local.v2.b32 	[%rd2957+2072], {%r3599, %r3598};
	mov.b32 	%r3600, -673786412;
	mov.b32 	%r3601, -741158448;
	st.local.v2.b32 	[%rd2957+2080], {%r3601, %r3600};
	mov.b32 	%r3602, -539042340;
	mov.b32 	%r3603, -606414376;
	st.local.v2.b32 	[%rd2957+2088], {%r3603, %r3602};
	mov.b32 	%r3604, -404298268;
	mov.b32 	%r3605, -471670304;
	st.local.v2.b32 	[%rd2957+2096], {%r3605, %r3604};
	mov.b32 	%r3606, -269554196;
	mov.b32 	%r3607, -336926232;
	st.local.v2.b32 	[%rd2957+2104], {%r3607, %r3606};
	mov.b32 	%r3608, -134810124;
	mov.b32 	%r3609, -202182160;
	st.local.v2.b32 	[%rd2957+2112], {%r3609, %r3608};
	mov.b32 	%r3610, -66052;
	mov.b32 	%r3611, -67438088;
	st.local.v2.b32 	[%rd2957+2120], {%r3611, %r3610};
	mov.b32 	%r5624, 0;
	mov.u64 	%rd5229, %rd27;
	mov.u64 	%rd5228, %rd28;
$L__BB1_63:
	sub.s32 	%r3612, 256, %r5624;
	add.s64 	%rd2961, %rd5229, %rd5228;
	mov.b64 	{%r3613, %r3614}, %rd2961;
	shf.l.wrap.b32 	%r3615, %r3613, %r3614, 17;
	shf.l.wrap.b32 	%r3616, %r3614, %r3613, 17;
	mov.b64 	%rd2962, {%r3616, %r3615};
	add.s64 	%rd2963, %rd2962, %rd5229;
	xor.b64  	%rd2964, %rd5229, %rd5228;
	mov.b64 	{%r3617, %r3618}, %rd5229;
	shf.l.wrap.b32 	%r3619, %r3618, %r3617, 17;
	shf.l.wrap.b32 	%r3620, %r3617, %r3618, 17;
	mov.b64 	%rd2965, {%r3620, %r3619};
	shl.b64 	%rd2966, %rd2964, 21;
	xor.b64  	%rd2967, %rd2965, %rd2966;
	xor.b64  	%rd5229, %rd2967, %rd2964;
	mov.b64 	{%r3621, %r3622}, %rd2964;
	shf.l.wrap.b32 	%r3623, %r3621, %r3622, 28;
	shf.l.wrap.b32 	%r3624, %r3622, %r3621, 28;
	mov.b64 	%rd5228, {%r3624, %r3623};
	and.b64  	%rd2968, %rd2963, 4294967295;
	cvt.u64.u32 	%rd2969, %r3612;
	mul.lo.s64 	%rd5230, %rd2968, %rd2969;
	cvt.u32.u64 	%r3625, %rd5230;
	setp.le.u32 	%p51, %r3612, %r3625;
	@%p51 bra 	$L__BB1_66;
	sub.s32 	%r3626, 256, %r5624;
	add.s32 	%r3627, %r5624, -256;
	rem.u32 	%r19, %r3627, %r3626;
	cvt.u32.u64 	%r3628, %rd5230;
	setp.le.u32 	%p52, %r19, %r3628;
	@%p52 bra 	$L__BB1_66;
$L__BB1_65:
	add.s64 	%rd2970, %rd5229, %rd5228;
	mov.b64 	{%r3629, %r3630}, %rd2970;
	shf.l.wrap.b32 	%r3631, %r3629, %r3630, 17;
	shf.l.wrap.b32 	%r3632, %r3630, %r3629, 17;
	mov.b64 	%rd2971, {%r3632, %r3631};
	add.s64 	%rd2972, %rd2971, %rd5229;
	xor.b64  	%rd2973, %rd5229, %rd5228;
	mov.b64 	{%r3633, %r3634}, %rd5229;
	shf.l.wrap.b32 	%r3635, %r3634, %r3633, 17;
	shf.l.wrap.b32 	%r3636, %r3633, %r3634, 17;
	mov.b64 	%rd2974, {%r3636, %r3635};
	shl.b64 	%rd2975, %rd2973, 21;
	xor.b64  	%rd2976, %rd2974, %rd2975;
	xor.b64  	%rd5229, %rd2976, %rd2973;
	mov.b64 	{%r3637, %r3638}, %rd2973;
	shf.l.wrap.b32 	%r3639, %r3637, %r3638, 28;
	shf.l.wrap.b32 	%r3640, %r3638, %r3637, 28;
	mov.b64 	%rd5228, {%r3640, %r3639};
	and.b64  	%rd2977, %rd2972, 4294967295;
	sub.s32 	%r3641, 256, %r5624;
	cvt.u64.u32 	%rd2978, %r3641;
	mul.lo.s64 	%rd5230, %rd2977, %rd2978;
	cvt.u32.u64 	%r3642, %rd5230;
	setp.gt.u32 	%p53, %r19, %r3642;
	@%p53 bra 	$L__BB1_65;
$L__BB1_66:
	{ .reg .b32 tmp; mov.b64 {tmp, %r3643}, %rd5230; }
	add.s32 	%r3644, %r5624, %r3643;
	cvt.u64.u32 	%rd2979, %r5624;
	mul.wide.u32 	%rd2980, %r5618, 320;
	add.s64 	%rd2981, %rd1, %rd2980;
	add.s64 	%rd2982, %rd2981, 272;
	add.s64 	%rd2983, %rd2982, %rd2979;
	ld.local.u8 	%rs265, [%rd2983+1600];
	cvt.u64.u32 	%rd2984, %r3644;
	add.s64 	%rd2985, %rd2982, %rd2984;
	ld.local.u8 	%rs266, [%rd2985+1600];
	st.local.u8 	[%rd2983+1600], %rs266;
	st.local.u8 	[%rd2985+1600], %rs265;
	add.s32 	%r5624, %r5624, 1;
	setp.ne.s32 	%p54, %r5624, 256;
	@%p54 bra 	$L__BB1_63;
	mul.wide.u32 	%rd2986, %r5618, 320;
	add.s64 	%rd2987, %rd1, %rd2986;
	ld.local.u8 	%rs267, [%rd2987+1872];
	ld.local.f64 	%fd3920, [%rd2987+2144];
	cvt.rmi.f64.f64 	%fd3921, %fd3920;
	sub.f64 	%fd3922, %fd3920, %fd3921;
	cvt.rzi.s32.f64 	%r3646, %fd3921;
	cvt.u16.u32 	%rs268, %r3646;
	st.local.v2.u8 	[%rd2987+2128], {%rs267, %rs268};
	st.local.f64 	[%rd2987+2176], %fd3922;
	mul.f64 	%fd3923, %fd3922, %fd3922;
	mul.f64 	%fd3924, %fd3922, %fd3923;
	fma.rn.f64 	%fd3925, %fd3922, 0d4018000000000000, 0dC02E000000000000;
	fma.rn.f64 	%fd3926, %fd3922, %fd3925, 0d4024000000000000;
	mul.f64 	%fd3927, %fd3924, %fd3926;
	st.local.f64 	[%rd2987+2184], %fd3927;
	mov.b64 	%rd2988, 4593971859893063953;
	st.local.u64 	[%rd2987+2160], %rd2988;
	mov.b64 	%rd2989, 4602678819172646912;
	st.local.u64 	[%rd2987+2168], %rd2989;
	mul.wide.u32 	%rd2990, %r1, 40;
	add.s64 	%rd2991, %rd1, %rd2990;
	add.u64 	%rd2992, %SP, 1056;
	add.s64 	%rd2993, %rd2992, %rd2986;
	add.s64 	%rd2994, %rd2993, 1232;
	st.local.u64 	[%rd2991+64], %rd2994;
	mov.b32 	%r3647, 3;
	st.local.u32 	[%rd2991+56], %r3647;
	mov.b64 	%rd2995, 4608308318706860032;
	st.local.u64 	[%rd2991+32], %rd2995;
	mov.b32 	%r5693, 6;
	bra.uni 	$L__BB1_300;
$L__BB1_68:
	mul.wide.u32 	%rd4028, %r5618, 320;
	add.s64 	%rd4029, %rd1, %rd4028;
	st.local.f64 	[%rd4029+536], %fd127;
	st.local.f64 	[%rd4029+544], %fd128;
	st.local.f64 	[%rd4029+552], %fd129;
	mov.b64 	%rd4030, 4607182418800017408;
	st.local.u64 	[%rd4029+560], %rd4030;
	st.local.u64 	[%rd4029+568], %rd4030;
	mov.b32 	%r5625, 0;
$L__BB1_69:
	cvt.u64.u32 	%rd4031, %r5625;
	mul.wide.u32 	%rd4032, %r5618, 320;
	add.s64 	%rd4033, %rd1, %rd4032;
	add.s64 	%rd4034, %rd4033, %rd4031;
	st.local.u8 	[%rd4034+272], %r5625;
	add.s32 	%r22, %r5625, 1;
	setp.lt.u32 	%p199, %r5625, 255;
	mov.u32 	%r5625, %r22;
	@%p199 bra 	$L__BB1_69;
	mov.b32 	%r5626, 0;
	mov.u64 	%rd5236, %rd89;
	mov.u64 	%rd5235, %rd90;
$L__BB1_71:
	mov.u32 	%r23, %r5626;
	sub.s32 	%r5117, 256, %r23;
	add.s64 	%rd4035, %rd5236, %rd5235;
	mov.b64 	{%r5118, %r5119}, %rd4035;
	shf.l.wrap.b32 	%r5120, %r5118, %r5119, 17;
	shf.l.wrap.b32 	%r5121, %r5119, %r5118, 17;
	mov.b64 	%rd4036, {%r5121, %r5120};
	add.s64 	%rd4037, %rd4036, %rd5236;
	xor.b64  	%rd4038, %rd5236, %rd5235;
	mov.b64 	{%r5122, %r5123}, %rd5236;
	shf.l.wrap.b32 	%r5124, %r5123, %r5122, 17;
	shf.l.wrap.b32 	%r5125, %r5122, %r5123, 17;
	mov.b64 	%rd4039, {%r5125, %r5124};
	shl.b64 	%rd4040, %rd4038, 21;
	xor.b64  	%rd4041, %rd4039, %rd4040;
	xor.b64  	%rd5236, %rd4041, %rd4038;
	mov.b64 	{%r5126, %r5127}, %rd4038;
	shf.l.wrap.b32 	%r5128, %r5126, %r5127, 28;
	shf.l.wrap.b32 	%r5129, %r5127, %r5126, 28;
	mov.b64 	%rd5235, {%r5129, %r5128};
	and.b64  	%rd4042, %rd4037, 4294967295;
	cvt.u64.u32 	%rd4043, %r5117;
	mul.lo.s64 	%rd5237, %rd4042, %rd4043;
	cvt.u32.u64 	%r5130, %rd5237;
	setp.le.u32 	%p200, %r5117, %r5130;
	@%p200 bra 	$L__BB1_74;
	sub.s32 	%r5131, 256, %r23;
	add.s32 	%r5132, %r23, -256;
	rem.u32 	%r24, %r5132, %r5131;
	cvt.u32.u64 	%r5133, %rd5237;
	setp.le.u32 	%p201, %r24, %r5133;
	@%p201 bra 	$L__BB1_74;
$L__BB1_73:
	add.s64 	%rd4044, %rd5236, %rd5235;
	mov.b64 	{%r5134, %r5135}, %rd4044;
	shf.l.wrap.b32 	%r5136, %r5134, %r5135, 17;
	shf.l.wrap.b32 	%r5137, %r5135, %r5134, 17;
	mov.b64 	%rd4045, {%r5137, %r5136};
	add.s64 	%rd4046, %rd4045, %rd5236;
	xor.b64  	%rd4047, %rd5236, %rd5235;
	mov.b64 	{%r5138, %r5139}, %rd5236;
	shf.l.wrap.b32 	%r5140, %r5139, %r5138, 17;
	shf.l.wrap.b32 	%r5141, %r5138, %r5139, 17;
	mov.b64 	%rd4048, {%r5141, %r5140};
	shl.b64 	%rd4049, %rd4047, 21;
	xor.b64  	%rd4050, %rd4048, %rd4049;
	xor.b64  	%rd5236, %rd4050, %rd4047;
	mov.b64 	{%r5142, %r5143}, %rd4047;
	shf.l.wrap.b32 	%r5144, %r5142, %r5143, 28;
	shf.l.wrap.b32 	%r5145, %r5143, %r5142, 28;
	mov.b64 	%rd5235, {%r5145, %r5144};
	and.b64  	%rd4051, %rd4046, 4294967295;
	sub.s32 	%r5146, 256, %r23;
	cvt.u64.u32 	%rd4052, %r5146;
	mul.lo.s64 	%rd5237, %rd4051, %rd4052;
	cvt.u32.u64 	%r5147, %rd5237;
	setp.gt.u32 	%p202, %r24, %r5147;
	@%p202 bra 	$L__BB1_73;
$L__BB1_74:
	{ .reg .b32 tmp; mov.b64 {tmp, %r5148}, %rd5237; }
	add.s32 	%r5149, %r23, %r5148;
	cvt.u64.u32 	%rd4053, %r23;
	mul.wide.u32 	%rd4054, %r5618, 320;
	add.s64 	%rd4055, %rd1, %rd4054;
	add.s64 	%rd4056, %rd4055, %rd4053;
	ld.local.u8 	%rs389, [%rd4056+272];
	cvt.u64.u32 	%rd4057, %r5149;
	add.s64 	%rd4058, %rd4055, %rd4057;
	ld.local.u8 	%rs390, [%rd4058+272];
	st.local.u8 	[%rd4056+272], %rs390;
	st.local.u8 	[%rd4058+272], %rs389;
	add.s32 	%r5626, %r23, 1;
	setp.lt.u32 	%p203, %r23, 255;
	@%p203 bra 	$L__BB1_71;
	mul.wide.u32 	%rd4059, %r5618, 320;
	add.s64 	%rd4060, %rd1, %rd4059;
	ld.local.u8 	%rs391, [%rd4060+272];
	ld.local.f64 	%fd4168, [%rd4060+544];
	cvt.rmi.f64.f64 	%fd4169, %fd4168;
	sub.f64 	%fd4170, %fd4168, %fd4169;
	cvt.rzi.s32.f64 	%r5151, %fd4169;
	cvt.u16.u32 	%rs392, %r5151;
	st.local.v2.u8 	[%rd4060+528], {%rs391, %rs392};
	st.local.f64 	[%rd4060+576], %fd4170;
	mul.f64 	%fd4171, %fd4170, %fd4170;
	mul.f64 	%fd4172, %fd4170, %fd4171;
	fma.rn.f64 	%fd4173, %fd4170, 0d4018000000000000, 0dC02E000000000000;
	fma.rn.f64 	%fd4174, %fd4170, %fd4173, 0d4024000000000000;
	mul.f64 	%fd4175, %fd4172, %fd4174;
	st.local.f64 	[%rd4060+584], %fd4175;
	mov.b64 	%rd4061, 4605037847548888600;
	st.local.u64 	[%rd4060+560], %rd4061;
	mov.b64 	%rd4062, 4562146422526312448;
	st.local.u64 	[%rd4060+568], %rd4062;
	st.local.f64 	[%rd4060+856], %fd130;
	st.local.f64 	[%rd4060+864], %fd131;
	st.local.f64 	[%rd4060+872], %fd132;
	mov.b64 	%rd4063, 4607182418800017408;
	st.local.u64 	[%rd4060+880], %rd4063;
	st.local.u64 	[%rd4060+888], %rd4063;
	mov.b32 	%r5627, 0;
$L__BB1_76:
	cvt.u64.u32 	%rd4064, %r5627;
	mul.wide.u32 	%rd4065, %r5618, 320;
	add.s64 	%rd4066, %rd1, %rd4065;
	add.s64 	%rd4067, %rd4066, %rd4064;
	st.local.u8 	[%rd4067+592], %r5627;
	add.s32 	%r27, %r5627, 1;
	setp.lt.u32 	%p204, %r5627, 255;
	mov.u32 	%r5627, %r27;
	@%p204 bra 	$L__BB1_76;
	mov.b32 	%r5628, 0;
	mov.u64 	%rd5243, %rd91;
	mov.u64 	%rd5242, %rd92;
$L__BB1_78:
	mov.u32 	%r28, %r5628;
	sub.s32 	%r5153, 256, %r28;
	add.s64 	%rd4068, %rd5243, %rd5242;
	mov.b64 	{%r5154, %r5155}, %rd4068;
	shf.l.wrap.b32 	%r5156, %r5154, %r5155, 17;
	shf.l.wrap.b32 	%r5157, %r5155, %r5154, 17;
	mov.b64 	%rd4069, {%r5157, %r5156};
	add.s64 	%rd4070, %rd4069, %rd5243;
	xor.b64  	%rd4071, %rd5243, %rd5242;
	mov.b64 	{%r5158, %r5159}, %rd5243;
	shf.l.wrap.b32 	%r5160, %r5159, %r5158, 17;
	shf.l.wrap.b32 	%r5161, %r5158, %r5159, 17;
	mov.b64 	%rd4072, {%r5161, %r5160};
	shl.b64 	%rd4073, %rd4071, 21;
	xor.b64  	%rd4074, %rd4072, %rd4073;
	xor.b64  	%rd5243, %rd4074, %rd4071;
	mov.b64 	{%r5162, %r5163}, %rd4071;
	shf.l.wrap.b32 	%r5164, %r5162, %r5163, 28;
	shf.l.wrap.b32 	%r5165, %r5163, %r5162, 28;
	mov.b64 	%rd5242, {%r5165, %r5164};
	and.b64  	%rd4075, %rd4070, 4294967295;
	cvt.u64.u32 	%rd4076, %r5153;
	mul.lo.s64 	%rd5244, %rd4075, %rd4076;
	cvt.u32.u64 	%r5166, %rd5244;
	setp.le.u32 	%p205, %r5153, %r5166;
	@%p205 bra 	$L__BB1_81;
	sub.s32 	%r5167, 256, %r28;
	add.s32 	%r5168, %r28, -256;
	rem.u32 	%r29, %r5168, %r5167;
	cvt.u32.u64 	%r5169, %rd5244;
	setp.le.u32 	%p206, %r29, %r5169;
	@%p206 bra 	$L__BB1_81;
$L__BB1_80:
	add.s64 	%rd4077, %rd5243, %rd5242;
	mov.b64 	{%r5170, %r5171}, %rd4077;
	shf.l.wrap.b32 	%r5172, %r5170, %r5171, 17;
	shf.l.wrap.b32 	%r5173, %r5171, %r5170, 17;
	mov.b64 	%rd4078, {%r5173, %r5172};
	add.s64 	%rd4079, %rd4078, %rd5243;
	xor.b64  	%rd4080, %rd5243, %rd5242;
	mov.b64 	{%r5174, %r5175}, %rd5243;
	shf.l.wrap.b32 	%r5176, %r5175, %r5174, 17;
	shf.l.wrap.b32 	%r5177, %r5174, %r5175, 17;
	mov.b64 	%rd4081, {%r5177, %r5176};
	shl.b64 	%rd4082, %rd4080, 21;
	xor.b64  	%rd4083, %rd4081, %rd4082;
	xor.b64  	%rd5243, %rd4083, %rd4080;
	mov.b64 	{%r5178, %r5179}, %rd4080;
	shf.l.wrap.b32 	%r5180, %r5178, %r5179, 28;
	shf.l.wrap.b32 	%r5181, %r5179, %r5178, 28;
	mov.b64 	%rd5242, {%r5181, %r5180};
	and.b64  	%rd4084, %rd4079, 4294967295;
	sub.s32 	%r5182, 256, %r28;
	cvt.u64.u32 	%rd4085, %r5182;
	mul.lo.s64 	%rd5244, %rd4084, %rd4085;
	cvt.u32.u64 	%r5183, %rd5244;
	setp.gt.u32 	%p207, %r29, %r5183;
	@%p207 bra 	$L__BB1_80;
$L__BB1_81:
	{ .reg .b32 tmp; mov.b64 {tmp, %r5184}, %rd5244; }
	add.s32 	%r5185, %r28, %r5184;
	cvt.u64.u32 	%rd4086, %r28;
	mul.wide.u32 	%rd4087, %r5618, 320;
	add.s64 	%rd4088, %rd1, %rd4087;
	add.s64 	%rd4089, %rd4088, 272;
	add.s64 	%rd4090, %rd4089, %rd4086;
	ld.local.u8 	%rs393, [%rd4090+320];
	cvt.u64.u32 	%rd4091, %r5185;
	add.s64 	%rd4092, %rd4089, %rd4091;
	ld.local.u8 	%rs394, [%rd4092+320];
	st.local.u8 	[%rd4090+320], %rs394;
	st.local.u8 	[%rd4092+320], %rs393;
	add.s32 	%r5628, %r28, 1;
	setp.lt.u32 	%p208, %r28, 255;
	@%p208 bra 	$L__BB1_78;
	mul.wide.u32 	%rd4093, %r5618, 320;
	add.s64 	%rd4094, %rd1, %rd4093;
	ld.local.u8 	%rs395, [%rd4094+592];
	ld.local.f64 	%fd4176, [%rd4094+864];
	cvt.rmi.f64.f64 	%fd4177, %fd4176;
	sub.f64 	%fd4178, %fd4176, %fd4177;
	cvt.rzi.s32.f64 	%r5187, %fd4177;
	cvt.u16.u32 	%rs396, %r5187;
	st.local.v2.u8 	[%rd4094+848], {%rs395, %rs396};
	st.local.f64 	[%rd4094+896], %fd4178;
	mul.f64 	%fd4179, %fd4178, %fd4178;
	mul.f64 	%fd4180, %fd4178, %fd4179;
	fma.rn.f64 	%fd4181, %fd4178, 0d4018000000000000, 0dC02E000000000000;
	fma.rn.f64 	%fd4182, %fd4178, %fd4181, 0d4024000000000000;
	mul.f64 	%fd4183, %fd4180, %fd4182;
	st.local.f64 	[%rd4094+904], %fd4183;
	mov.b64 	%rd4095, 4593743105626276880;
	st.local.u64 	[%rd4094+880], %rd4095;
	mov.b64 	%rd4096, 4571153621781053440;
	st.local.u64 	[%rd4094+888], %rd4096;
	mul.wide.u32 	%rd4097, %r1, 40;
	add.s64 	%rd4098, %rd1, %rd4097;
	add.u64 	%rd4099, %SP, 1056;
	add.s64 	%rd4100, %rd4099, %rd4093;
	add.s64 	%rd4101, %rd4100, 272;
	st.local.u64 	[%rd4098+48], %rd4101;
	mov.b32 	%r5188, 2;
	st.local.u32 	[%rd4098+40], %r5188;
	st.local.f64 	[%rd4094+1176], %fd133;
	st.local.f64 	[%rd4094+1184], %fd134;
	st.local.f64 	[%rd4094+1192], %fd135;
	mov.b64 	%rd4102, 4607182418800017408;
	st.local.u64 	[%rd4094+1200], %rd4102;
	st.local.u64 	[%rd4094+1208], %rd4102;
	mov.b32 	%r5629, 0;
$L__BB1_83:
	cvt.u64.u32 	%rd4103, %r5629;
	mul.wide.u32 	%rd4104, %r5618, 320;
	add.s64 	%rd4105, %rd1, %rd4104;
	add.s64 	%rd4106, %rd4105, %rd4103;
	st.local.u8 	[%rd4106+912], %r5629;
	add.s32 	%r32, %r5629, 1;
	setp.lt.u32 	%p209, %r5629, 255;
	mov.u32 	%r5629, %r32;
	@%p209 bra 	$L__BB1_83;
	mov.b32 	%r5630, 0;
	mov.u64 	%rd5250, %rd93;
	mov.u64 	%rd5249, %rd94;
$L__BB1_85:
	mov.u32 	%r33, %r5630;
	sub.s32 	%r5190, 256, %r33;
	add.s64 	%rd4107, %rd5250, %rd5249;
	mov.b64 	{%r5191, %r5192}, %rd4107;
	shf.l.wrap.b32 	%r5193, %r5191, %r5192, 17;
	shf.l.wrap.b32 	%r5194, %r5192, %r5191, 17;
	mov.b64 	%rd4108, {%r5194, %r5193};
	add.s64 	%rd4109, %rd4108, %rd5250;
	xor.b64  	%rd4110, %rd5250, %rd5249;
	mov.b64 	{%r5195, %r5196}, %rd5250;
	shf.l.wrap.b32 	%r5197, %r5196, %r5195, 17;
	shf.l.wrap.b32 	%r5198, %r5195, %r5196, 17;
	mov.b64 	%rd4111, {%r5198, %r5197};
	shl.b64 	%rd4112, %rd4110, 21;
	xor.b64  	%rd4113, %rd4111, %rd4112;
	xor.b64  	%rd5250, %rd4113, %rd4110;
	mov.b64 	{%r5199, %r5200}, %rd4110;
	shf.l.wrap.b32 	%r5201, %r5199, %r5200, 28;
	shf.l.wrap.b32 	%r5202, %r5200, %r5199, 28;
	mov.b64 	%rd5249, {%r5202, %r5201};
	and.b64  	%rd4114, %rd4109, 4294967295;
	cvt.u64.u32 	%rd4115, %r5190;
	mul.lo.s64 	%rd5251, %rd4114, %rd4115;
	cvt.u32.u64 	%r5203, %rd5251;
	setp.le.u32 	%p210, %r5190, %r5203;
	@%p210 bra 	$L__BB1_88;
	sub.s32 	%r5204, 256, %r33;
	add.s32 	%r5205, %r33, -256;
	rem.u32 	%r34, %r5205, %r5204;
	cvt.u32.u64 	%r5206, %rd5251;
	setp.le.u32 	%p211, %r34, %r5206;
	@%p211 bra 	$L__BB1_88;
$L__BB1_87:
	add.s64 	%rd4116, %rd5250, %rd5249;
	mov.b64 	{%r5207, %r5208}, %rd4116;
	shf.l.wrap.b32 	%r5209, %r5207, %r5208, 17;
	shf.l.wrap.b32 	%r5210, %r5208, %r5207, 17;
	mov.b64 	%rd4117, {%r5210, %r5209};
	add.s64 	%rd4118, %rd4117, %rd5250;
	xor.b64  	%rd4119, %rd5250, %rd5249;
	mov.b64 	{%r5211, %r5212}, %rd5250;
	shf.l.wrap.b32 	%r5213, %r5212, %r5211, 17;
	shf.l.wrap.b32 	%r5214, %r5211, %r5212, 17;
	mov.b64 	%rd4120, {%r5214, %r5213};
	shl.b64 	%rd4121, %rd4119, 21;
	xor.b64  	%rd4122, %rd4120, %rd4121;
	xor.b64  	%rd5250, %rd4122, %rd4119;
	mov.b64 	{%r5215, %r5216}, %rd4119;
	shf.l.wrap.b32 	%r5217, %r5215, %r5216, 28;
	shf.l.wrap.b32 	%r5218, %r5216, %r5215, 28;
	mov.b64 	%rd5249, {%r5218, %r5217};
	and.b64  	%rd4123, %rd4118, 4294967295;
	sub.s32 	%r5219, 256, %r33;
	cvt.u64.u32 	%rd4124, %r5219;
	mul.lo.s64 	%rd5251, %rd4123, %rd4124;
	cvt.u32.u64 	%r5220, %rd5251;
	setp.gt.u32 	%p212, %r34, %r5220;
	@%p212 bra 	$L__BB1_87;
$L__BB1_88:
	{ .reg .b32 tmp; mov.b64 {tmp, %r5221}, %rd5251; }
	add.s32 	%r5222, %r33, %r5221;
	cvt.u64.u32 	%rd4125, %r33;
	mul.wide.u32 	%rd4126, %r5618, 320;
	add.s64 	%rd4127, %rd1, %rd4126;
	add.s64 	%rd4128, %rd4127, 272;
	add.s64 	%rd4129, %rd4128, %rd4125;
	ld.local.u8 	%rs397, [%rd4129+640];
	cvt.u64.u32 	%rd4130, %r5222;
	add.s64 	%rd4131, %rd4128, %rd4130;
	ld.local.u8 	%rs398, [%rd4131+640];
	st.local.u8 	[%rd4129+640], %rs398;
	st.local.u8 	[%rd4131+640], %rs397;
	add.s32 	%r5630, %r33, 1;
	setp.lt.u32 	%p213, %r33, 255;
	@%p213 bra 	$L__BB1_85;
	mul.wide.u32 	%rd4132, %r5618, 320;
	add.s64 	%rd4133, %rd1, %rd4132;
	ld.local.u8 	%rs399, [%rd4133+912];
	ld.local.f64 	%fd4184, [%rd4133+1184];
	cvt.rmi.f64.f64 	%fd4185, %fd4184;
	sub.f64 	%fd4186, %fd4184, %fd4185;
	cvt.rzi.s32.f64 	%r5224, %fd4185;
	cvt.u16.u32 	%rs400, %r5224;
	st.local.v2.u8 	[%rd4133+1168], {%rs399, %rs400};
	st.local.f64 	[%rd4133+1216], %fd4186;
	mul.f64 	%fd4187, %fd4186, %fd4186;
	mul.f64 	%fd4188, %fd4186, %fd4187;
	fma.rn.f64 	%fd4189, %fd4186, 0d4018000000000000, 0dC02E000000000000;
	fma.rn.f64 	%fd4190, %fd4186, %fd4189, 0d4024000000000000;
	mul.f64 	%fd4191, %fd4188, %fd4190;
	st.local.f64 	[%rd4133+1224], %fd4191;
	mov.b64 	%rd4134, 4605037847548888600;
	st.local.u64 	[%rd4133+1200], %rd4134;
	mov.b64 	%rd4135, 4562146422526312448;
	st.local.u64 	[%rd4133+1208], %rd4135;
	st.local.f64 	[%rd4133+1496], %fd136;
	st.local.f64 	[%rd4133+1504], %fd137;
	st.local.f64 	[%rd4133+1512], %fd138;
	mov.b64 	%rd4136, 4607182418800017408;
	st.local.u64 	[%rd4133+1520], %rd4136;
	st.local.u64 	[%rd4133+1528], %rd4136;
	mov.b32 	%r5631, 0;
$L__BB1_90:
	cvt.u64.u32 	%rd4137, %r5631;
	mul.wide.u32 	%rd4138, %r5618, 320;
	add.s64 	%rd4139, %rd1, %rd4138;
	add.s64 	%rd4140, %rd4139, %rd4137;
	st.local.u8 	[%rd4140+1232], %r5631;
	add.s32 	%r37, %r5631, 1;
	setp.lt.u32 	%p214, %r5631, 255;
	mov.u32 	%r5631, %r37;
	@%p214 bra 	$L__BB1_90;
	mov.b32 	%r5632, 0;
	mov.u64 	%rd5257, %rd95;
	mov.u64 	%rd5256, %rd96;
$L__BB1_92:
	mov.u32 	%r38, %r5632;
	sub.s32 	%r5226, 256, %r38;
	add.s64 	%rd4141, %rd5257, %rd5256;
	mov.b64 	{%r5227, %r5228}, %rd4141;
	shf.l.wrap.b32 	%r5229, %r5227, %r5228, 17;
	shf.l.wrap.b32 	%r5230, %r5228, %r5227, 17;
	mov.b64 	%rd4142, {%r5230, %r5229};
	add.s64 	%rd4143, %rd4142, %rd5257;
	xor.b64  	%rd4144, %rd5257, %rd5256;
	mov.b64 	{%r5231, %r5232}, %rd5257;
	shf.l.wrap.b32 	%r5233, %r5232, %r5231, 17;
	shf.l.wrap.b32 	%r5234, %r5231, %r5232, 17;
	mov.b64 	%rd4145, {%r5234, %r5233};
	shl.b64 	%rd4146, %rd4144, 21;
	xor.b64  	%rd4147, %rd4145, %rd4146;
	xor.b64  	%rd5257, %rd4147, %rd4144;
	mov.b64 	{%r5235, %r5236}, %rd4144;
	shf.l.wrap.b32 	%r5237, %r5235, %r5236, 28;
	shf.l.wrap.b32 	%r5238, %r5236, %r5235, 28;
	mov.b64 	%rd5256, {%r5238, %r5237};
	and.b64  	%rd4148, %rd4143, 4294967295;
	cvt.u64.u32 	%rd4149, %r5226;
	mul.lo.s64 	%rd5258, %rd4148, %rd4149;
	cvt.u32.u64 	%r5239, %rd5258;
	setp.le.u32 	%p215, %r5226, %r5239;
	@%p215 bra 	$L__BB1_95;
	sub.s32 	%r5240, 256, %r38;
	add.s32 	%r5241, %r38, -256;
	rem.u32 	%r39, %r5241, %r5240;
	cvt.u32.u64 	%r5242, %rd5258;
	setp.le.u32 	%p216, %r39, %r5242;
	@%p216 bra 	$L__BB1_95;
$L__BB1_94:
	add.s64 	%rd4150, %rd5257, %rd5256;
	mov.b64 	{%r5243, %r5244}, %rd4150;
	shf.l.wrap.b32 	%r5245, %r5243, %r5244, 17;
	shf.l.wrap.b32 	%r5246, %r5244, %r5243, 17;
	mov.b64 	%rd4151, {%r5246, %r5245};
	add.s64 	%rd4152, %rd4151, %rd5257;
	xor.b64  	%rd4153, %rd5257, %rd5256;
	mov.b64 	{%r5247, %r5248}, %rd5257;
	shf.l.wrap.b32 	%r5249, %r5248, %r5247, 17;
	shf.l.wrap.b32 	%r5250, %r5247, %r5248, 17;
	mov.b64 	%rd4154, {%r5250, %r5249};
	shl.b64 	%rd4155, %rd4153, 21;
	xor.b64  	%rd4156, %rd4154, %rd4155;
	xor.b64  	%rd5257, %rd4156, %rd4153;
	mov.b64 	{%r5251, %r5252}, %rd4153;
	shf.l.wrap.b32 	%r5253, %r5251, %r5252, 28;
	shf.l.wrap.b32 	%r5254, %r5252, %r5251, 28;
	mov.b64 	%rd5256, {%r5254, %r5253};
	and.b64  	%rd4157, %rd4152, 4294967295;
	sub.s32 	%r5255, 256, %r38;
	cvt.u64.u32 	%rd4158, %r5255;
	mul.lo.s64 	%rd5258, %rd4157, %rd4158;
	cvt.u32.u64 	%r5256, %rd5258;
	setp.gt.u32 	%p217, %r39, %r5256;
	@%p217 bra 	$L__BB1_94;
$L__BB1_95:
	{ .reg .b32 tmp; mov.b64 {tmp, %r5257}, %rd5258; }
	add.s32 	%r5258, %r38, %r5257;
	cvt.u64.u32 	%rd4159, %r38;
	mul.wide.u32 	%rd4160, %r5618, 320;
	add.s64 	%rd4161, %rd1, %rd4160;
	add.s64 	%rd4162, %rd4161, 272;
	add.s64 	%rd4163, %rd4162, %rd4159;
	ld.local.u8 	%rs401, [%rd4163+960];
	cvt.u64.u32 	%rd4164, %r5258;
	add.s64 	%rd4165, %rd4162, %rd4164;
	ld.local.u8 	%rs402, [%rd4165+960];
	st.local.u8 	[%rd4163+960], %rs402;
	st.local.u8 	[%rd4165+960], %rs401;
	add.s32 	%r5632, %r38, 1;
	setp.lt.u32 	%p218, %r38, 255;
	@%p218 bra 	$L__BB1_92;
	mul.wide.u32 	%rd4166, %r5618, 320;
	add.s64 	%rd4167, %rd1, %rd4166;
	ld.local.u8 	%rs403, [%rd4167+1232];
	ld.local.f64 	%fd4192, [%rd4167+1504];
	cvt.rmi.f64.f64 	%fd4193, %fd4192;
	sub.f64 	%fd4194, %fd4192, %fd4193;
	cvt.rzi.s32.f64 	%r5260, %fd4193;
	cvt.u16.u32 	%rs404, %r5260;
	st.local.v2.u8 	[%rd4167+1488], {%rs403, %rs404};
	st.local.f64 	[%rd4167+1536], %fd4194;
	mul.f64 	%fd4195, %fd4194, %fd4194;
	mul.f64 	%fd4196, %fd4194, %fd4195;
	fma.rn.f64 	%fd4197, %fd4194, 0d4018000000000000, 0dC02E000000000000;
	fma.rn.f64 	%fd4198, %fd4194, %fd4197, 0d4024000000000000;
	mul.f64 	%fd4199, %fd4196, %fd4198;
	st.local.f64 	[%rd4167+1544], %fd4199;
	mov.b64 	%rd4168, 4593743105626276880;
	st.local.u64 	[%rd4167+1520], %rd4168;
	mov.b64 	%rd4169, 4571153621781053440;
	st.local.u64 	[%rd4167+1528], %rd4169;
	mul.wide.u32 	%rd4170, %r1, 40;
	add.s64 	%rd4171, %rd1, %rd4170;
	add.u64 	%rd4172, %SP, 1056;
	add.s64 	%rd4173, %rd4172, %rd4166;
	add.s64 	%rd4174, %rd4173, 912;
	st.local.u64 	[%rd4171+64], %rd4174;
	mov.b32 	%r5261, 2;
	st.local.u32 	[%rd4171+56], %r5261;
	mov.b64 	%rd4175, 4608308318706860032;
	st.local.u64 	[%rd4171+32], %rd4175;
	mov.b32 	%r5693, 4;
	bra.uni 	$L__BB1_300;
$L__BB1_97:
	mul.wide.u32 	%rd3256, %r5618, 320;
	add.s64 	%rd3257, %rd1, %rd3256;
	st.local.f64 	[%rd3257+536], %fd61;
	st.local.f64 	[%rd3257+544], %fd62;
	st.local.f64 	[%rd3257+552], %fd63;
	mov.b64 	%rd3258, 4607182418800017408;
	st.local.u64 	[%rd3257+560], %rd3258;
	st.local.u64 	[%rd3257+568], %rd3258;
	mov.b32 	%r5641, 0;
$L__BB1_98:
	cvt.u64.u32 	%rd3259, %r5641;
	mul.wide.u32 	%rd3260, %r5618, 320;
	add.s64 	%rd3261, %rd1, %rd3260;
	add.s64 	%rd3262, %rd3261, %rd3259;
	st.local.u8 	[%rd3262+272], %r5641;
	add.s32 	%r62, %r5641, 1;
	setp.lt.u32 	%p89, %r5641, 255;
	mov.u32 	%r5641, %r62;
	@%p89 bra 	$L__BB1_98;
	mov.b32 	%r5642, 0;
	mov.u64 	%rd5292, %rd45;
	mov.u64 	%rd5291, %rd46;
$L__BB1_100:
	mov.u32 	%r63, %r5642;
	sub.s32 	%r4319, 256, %r63;
	add.s64 	%rd3263, %rd5292, %rd5291;
	mov.b64 	{%r4320, %r4321}, %rd3263;
	shf.l.wrap.b32 	%r4322, %r4320, %r4321, 17;
	shf.l.wrap.b32 	%r4323, %r4321, %r4320, 17;
	mov.b64 	%rd3264, {%r4323, %r4322};
	add.s64 	%rd3265, %rd3264, %rd5292;
	xor.b64  	%rd3266, %rd5292, %rd5291;
	mov.b64 	{%r4324, %r4325}, %rd5292;
	shf.l.wrap.b32 	%r4326, %r4325, %r4324, 17;
	shf.l.wrap.b32 	%r4327, %r4324, %r4325, 17;
	mov.b64 	%rd3267, {%r4327, %r4326};
	shl.b64 	%rd3268, %rd3266, 21;
	xor.b64  	%rd3269, %rd3267, %rd3268;
	xor.b64  	%rd5292, %rd3269, %rd3266;
	mov.b64 	{%r4328, %r4329}, %rd3266;
	shf.l.wrap.b32 	%r4330, %r4328, %r4329, 28;
	shf.l.wrap.b32 	%r4331, %r4329, %r4328, 28;
	mov.b64 	%rd5291, {%r4331, %r4330};
	and.b64  	%rd3270, %rd3265, 4294967295;
	cvt.u64.u32 	%rd3271, %r4319;
	mul.lo.s64 	%rd5293, %rd3270, %rd3271;
	cvt.u32.u64 	%r4332, %rd5293;
	setp.le.u32 	%p90, %r4319, %r4332;
	@%p90 bra 	$L__BB1_103;
	sub.s32 	%r4333, 256, %r63;
	add.s32 	%r4334, %r63, -256;
	rem.u32 	%r64, %r4334, %r4333;
	cvt.u32.u64 	%r4335, %rd5293;
	setp.le.u32 	%p91, %r64, %r4335;
	@%p91 bra 	$L__BB1_103;
$L__BB1_102:
	add.s64 	%rd3272, %rd5292, %rd5291;
	mov.b64 	{%r4336, %r4337}, %rd3272;
	shf.l.wrap.b32 	%r4338, %r4336, %r4337, 17;
	shf.l.wrap.b32 	%r4339, %r4337, %r4336, 17;
	mov.b64 	%rd3273, {%r4339, %r4338};
	add.s64 	%rd3274, %rd3273, %rd5292;
	xor.b64  	%rd3275, %rd5292, %rd5291;
	mov.b64 	{%r4340, %r4341}, %rd5292;
	shf.l.wrap.b32 	%r4342, %r4341, %r4340, 17;
	shf.l.wrap.b32 	%r4343, %r4340, %r4341, 17;
	mov.b64 	%rd3276, {%r4343, %r4342};
	shl.b64 	%rd3277, %rd3275, 21;
	xor.b64  	%rd3278, %rd3276, %rd3277;
	xor.b64  	%rd5292, %rd3278, %rd3275;
	mov.b64 	{%r4344, %r4345}, %rd3275;
	shf.l.wrap.b32 	%r4346, %r4344, %r4345, 28;
	shf.l.wrap.b32 	%r4347, %r4345, %r4344, 28;
	mov.b64 	%rd5291, {%r4347, %r4346};
	and.b64  	%rd3279, %rd3274, 4294967295;
	sub.s32 	%r4348, 256, %r63;
	cvt.u64.u32 	%rd3280, %r4348;
	mul.lo.s64 	%rd5293, %rd3279, %rd3280;
	cvt.u32.u64 	%r4349, %rd5293;
	setp.gt.u32 	%p92, %r64, %r4349;
	@%p92 bra 	$L__BB1_102;
$L__BB1_103:
	{ .reg .b32 tmp; mov.b64 {tmp, %r4350}, %rd5293; }
	add.s32 	%r4351, %r63, %r4350;
	cvt.u64.u32 	%rd3281, %r63;
	mul.wide.u32 	%rd3282, %r5618, 320;
	add.s64 	%rd3283, %rd1, %rd3282;
	add.s64 	%rd3284, %rd3283, %rd3281;
	ld.local.u8 	%rs301, [%rd3284+272];
	cvt.u64.u32 	%rd3285, %r4351;
	add.s64 	%rd3286, %rd3283, %rd3285;
	ld.local.u8 	%rs302, [%rd3286+272];
	st.local.u8 	[%rd3284+272], %rs302;
	st.local.u8 	[%rd3286+272], %rs301;
	add.s32 	%r5642, %r63, 1;
	setp.lt.u32 	%p93, %r63, 255;
	@%p93 bra 	$L__BB1_100;
	mul.wide.u32 	%rd3287, %r5618, 320;
	add.s64 	%rd3288, %rd1, %rd3287;
	ld.local.u8 	%rs303, [%rd3288+272];
	ld.local.f64 	%fd3992, [%rd3288+544];
	cvt.rmi.f64.f64 	%fd3993, %fd3992;
	sub.f64 	%fd3994, %fd3992, %fd3993;
	cvt.rzi.s32.f64 	%r4353, %fd3993;
	cvt.u16.u32 	%rs304, %r4353;
	st.local.v2.u8 	[%rd3288+528], {%rs303, %rs304};
	st.local.f64 	[%rd3288+576], %fd3994;
	mul.f64 	%fd3995, %fd3994, %fd3994;
	mul.f64 	%fd3996, %fd3994, %fd3995;
	fma.rn.f64 	%fd3997, %fd3994, 0d4018000000000000, 0dC02E000000000000;
	fma.rn.f64 	%fd3998, %fd3994, %fd3997, 0d4024000000000000;
	mul.f64 	%fd3999, %fd3996, %fd3998;
	st.local.f64 	[%rd3288+584], %fd3999;
	mov.b64 	%rd3289, 4602687632479158400;
	st.local.u64 	[%rd3288+560], %rd3289;
	mov.b64 	%rd3290, 4566650022153682944;
	st.local.u64 	[%rd3288+568], %rd3290;
	st.local.f64 	[%rd3288+856], %fd64;
	st.local.f64 	[%rd3288+864], %fd65;
	st.local.f64 	[%rd3288+872], %fd66;
	mov.b64 	%rd3291, 4607182418800017408;
	st.local.u64 	[%rd3288+880], %rd3291;
	st.local.u64 	[%rd3288+888], %rd3291;
	mov.b32 	%r5643, 0;
$L__BB1_105:
	cvt.u64.u32 	%rd3292, %r5643;
	mul.wide.u32 	%rd3293, %r5618, 320;
	add.s64 	%rd3294, %rd1, %rd3293;
	add.s64 	%rd3295, %rd3294, %rd3292;
	st.local.u8 	[%rd3295+592], %r5643;
	add.s32 	%r67, %r5643, 1;
	setp.lt.u32 	%p94, %r5643, 255;
	mov.u32 	%r5643, %r67;
	@%p94 bra 	$L__BB1_105;
	mov.b32 	%r5644, 0;
	mov.u64 	%rd5299, %rd47;
	mov.u64 	%rd5298, %rd48;
$L__BB1_107:
	mov.u32 	%r68, %r5644;
	sub.s32 	%r4355, 256, %r68;
	add.s64 	%rd3296, %rd5299, %rd5298;
	mov.b64 	{%r4356, %r4357}, %rd3296;
	shf.l.wrap.b32 	%r4358, %r4356, %r4357, 17;
	shf.l.wrap.b32 	%r4359, %r4357, %r4356, 17;
	mov.b64 	%rd3297, {%r4359, %r4358};
	add.s64 	%rd3298, %rd3297, %rd5299;
	xor.b64  	%rd3299, %rd5299, %rd5298;
	mov.b64 	{%r4360, %r4361}, %rd5299;
	shf.l.wrap.b32 	%r4362, %r4361, %r4360, 17;
	shf.l.wrap.b32 	%r4363, %r4360, %r4361, 17;
	mov.b64 	%rd3300, {%r4363, %r4362};
	shl.b64 	%rd3301, %rd3299, 21;
	xor.b64  	%rd3302, %rd3300, %rd3301;
	xor.b64  	%rd5299, %rd3302, %rd3299;
	mov.b64 	{%r4364, %r4365}, %rd3299;
	shf.l.wrap.b32 	%r4366, %r4364, %r4365, 28;
	shf.l.wrap.b32 	%r4367, %r4365, %r4364, 28;
	mov.b64 	%rd5298, {%r4367, %r4366};
	and.b64  	%rd3303, %rd3298, 4294967295;
	cvt.u64.u32 	%rd3304, %r4355;
	mul.lo.s64 	%rd5300, %rd3303, %rd3304;
	cvt.u32.u64 	%r4368, %rd5300;
	setp.le.u32 	%p95, %r4355, %r4368;
	@%p95 bra 	$L__BB1_110;
	sub.s32 	%r4369, 256, %r68;
	add.s32 	%r4370, %r68, -256;
	rem.u32 	%r69, %r4370, %r4369;
	cvt.u32.u64 	%r4371, %rd5300;
	setp.le.u32 	%p96, %r69, %r4371;
	@%p96 bra 	$L__BB1_110;
$L__BB1_109:
	add.s64 	%rd3305, %rd5299, %rd5298;
	mov.b64 	{%r4372, %r4373}, %rd3305;
	shf.l.wrap.b32 	%r4374, %r4372, %r4373, 17;
	shf.l.wrap.b32 	%r4375, %r4373, %r4372, 17;
	mov.b64 	%rd3306, {%r4375, %r4374};
	add.s64 	%rd3307, %rd3306, %rd5299;
	xor.b64  	%rd3308, %rd5299, %rd5298;
	mov.b64 	{%r4376, %r4377}, %rd5299;
	shf.l.wrap.b32 	%r4378, %r4377, %r4376, 17;
	shf.l.wrap.b32 	%r4379, %r4376, %r4377, 17;
	mov.b64 	%rd3309, {%r4379, %r4378};
	shl.b64 	%rd3310, %rd3308, 21;
	xor.b64  	%rd3311, %rd3309, %rd3310;
	xor.b64  	%rd5299, %rd3311, %rd3308;
	mov.b64 	{%r4380, %r4381}, %rd3308;
	shf.l.wrap.b32 	%r4382, %r4380, %r4381, 28;
	shf.l.wrap.b32 	%r4383, %r4381, %r4380, 28;
	mov.b64 	%rd5298, {%r4383, %r4382};
	and.b64  	%rd3312, %rd3307, 4294967295;
	sub.s32 	%r4384, 256, %r68;
	cvt.u64.u32 	%rd3313, %r4384;
	mul.lo.s64 	%rd5300, %rd3312, %rd3313;
	cvt.u32.u64 	%r4385, %rd5300;
	setp.gt.u32 	%p97, %r69, %r4385;
	@%p97 bra 	$L__BB1_109;
$L__BB1_110:
	{ .reg .b32 tmp; mov.b64 {tmp, %r4386}, %rd5300; }
	add.s32 	%r4387, %r68, %r4386;
	cvt.u64.u32 	%rd3314, %r68;
	mul.wide.u32 	%rd3315, %r5618, 320;
	add.s64 	%rd3316, %rd1, %rd3315;
	add.s64 	%rd3317, %rd3316, 272;
	add.s64 	%rd3318, %rd3317, %rd3314;
	ld.local.u8 	%rs305, [%rd3318+320];
	cvt.u64.u32 	%rd3319, %r4387;
	add.s64 	%rd3320, %rd3317, %rd3319;
	ld.local.u8 	%rs306, [%rd3320+320];
	st.local.u8 	[%rd3318+320], %rs306;
	st.local.u8 	[%rd3320+320], %rs305;
	add.s32 	%r5644, %r68, 1;
	setp.lt.u32 	%p98, %r68, 255;
	@%p98 bra 	$L__BB1_107;
	mul.wide.u32 	%rd3321, %r5618, 320;
	add.s64 	%rd3322, %rd1, %rd3321;
	ld.local.u8 	%rs307, [%rd3322+592];
	ld.local.f64 	%fd4000, [%rd3322+864];
	cvt.rmi.f64.f64 	%fd4001, %fd4000;
	sub.f64 	%fd4002, %fd4000, %fd4001;
	cvt.rzi.s32.f64 	%r4389, %fd4001;
	cvt.u16.u32 	%rs308, %r4389;
	st.local.v2.u8 	[%rd3322+848], {%rs307, %rs308};
	st.local.f64 	[%rd3322+896], %fd4002;
	mul.f64 	%fd4003, %fd4002, %fd4002;
	mul.f64 	%fd4004, %fd4002, %fd4003;
	fma.rn.f64 	%fd4005, %fd4002, 0d4018000000000000, 0dC02E000000000000;
	fma.rn.f64 	%fd4006, %fd4002, %fd4005, 0d4024000000000000;
	mul.f64 	%fd4007, %fd4004, %fd4006;
	st.local.f64 	[%rd3322+904], %fd4007;
	mov.b64 	%rd3323, 4598184032851787904;
	st.local.u64 	[%rd3322+880], %rd3323;
	mov.b64 	%rd3324, 4571153621781053440;
	st.local.u64 	[%rd3322+888], %rd3324;
	st.local.f64 	[%rd3322+1176], %fd67;
	st.local.f64 	[%rd3322+1184], %fd68;
	st.local.f64 	[%rd3322+1192], %fd69;
	mov.b64 	%rd3325, 4607182418800017408;
	st.local.u64 	[%rd3322+1200], %rd3325;
	st.local.u64 	[%rd3322+1208], %rd3325;
	mov.b32 	%r5645, 0;
$L__BB1_112:
	cvt.u64.u32 	%rd3326, %r5645;
	mul.wide.u32 	%rd3327, %r5618, 320;
	add.s64 	%rd3328, %rd1, %rd3327;
	add.s64 	%rd3329, %rd3328, %rd3326;
	st.local.u8 	[%rd3329+912], %r5645;
	add.s32 	%r72, %r5645, 1;
	setp.lt.u32 	%p99, %r5645, 255;
	mov.u32 	%r5645, %r72;
	@%p99 bra 	$L__BB1_112;
	mov.b32 	%r5646, 0;
	mov.u64 	%rd5306, %rd49;
	mov.u64 	%rd5305, %rd50;
$L__BB1_114:
	mov.u32 	%r73, %r5646;
	sub.s32 	%r4391, 256, %r73;
	add.s64 	%rd3330, %rd5306, %rd5305;
	mov.b64 	{%r4392, %r4393}, %rd3330;
	shf.l.wrap.b32 	%r4394, %r4392, %r4393, 17;
	shf.l.wrap.b32 	%r4395, %r4393, %r4392, 17;
	mov.b64 	%rd3331, {%r4395, %r4394};
	add.s64 	%rd3332, %rd3331, %rd5306;
	xor.b64  	%rd3333, %rd5306, %rd5305;
	mov.b64 	{%r4396, %r4397}, %rd5306;
	shf.l.wrap.b32 	%r4398, %r4397, %r4396, 17;
	shf.l.wrap.b32 	%r4399, %r4396, %r4397, 17;
	mov.b64 	%rd3334, {%r4399, %r4398};
	shl.b64 	%rd3335, %rd3333, 21;
	xor.b64  	%rd3336, %rd3334, %rd3335;
	xor.b64  	%rd5306, %rd3336, %rd3333;
	mov.b64 	{%r4400, %r4401}, %rd3333;
	shf.l.wrap.b32 	%r4402, %r4400, %r4401, 28;
	shf.l.wrap.b32 	%r4403, %r4401, %r4400, 28;
	mov.b64 	%rd5305, {%r4403, %r4402};
	and.b64  	%rd3337, %rd3332, 4294967295;
	cvt.u64.u32 	%rd3338, %r4391;
	mul.lo.s64 	%rd5307, %rd3337, %rd3338;
	cvt.u32.u64 	%r4404, %rd5307;
	setp.le.u32 	%p100, %r4391, %r4404;
	@%p100 bra 	$L__BB1_117;
	sub.s32 	%r4405, 256, %r73;
	add.s32 	%r4406, %r73, -256;
	rem.u32 	%r74, %r4406, %r4405;
	cvt.u32.u64 	%r4407, %rd5307;
	setp.le.u32 	%p101, %r74, %r4407;
	@%p101 bra 	$L__BB1_117;
$L__BB1_116:
	add.s64 	%rd3339, %rd5306, %rd5305;
	mov.b64 	{%r4408, %r4409}, %rd3339;
	shf.l.wrap.b32 	%r4410, %r4408, %r4409, 17;
	shf.l.wrap.b32 	%r4411, %r4409, %r4408, 17;
	mov.b64 	%rd3340, {%r4411, %r4410};
	add.s64 	%rd3341, %rd3340, %rd5306;
	xor.b64  	%rd3342, %rd5306, %rd5305;
	mov.b64 	{%r4412, %r4413}, %rd5306;
	shf.l.wrap.b32 	%r4414, %r4413, %r4412, 17;
	shf.l.wrap.b32 	%r4415, %r4412, %r4413, 17;
	mov.b64 	%rd3343, {%r4415, %r4414};
	shl.b64 	%rd3344, %rd3342, 21;
	xor.b64  	%rd3345, %rd3343, %rd3344;
	xor.b64  	%rd5306, %rd3345, %rd3342;
	mov.b64 	{%r4416, %r4417}, %rd3342;
	shf.l.wrap.b32 	%r4418, %r4416, %r4417, 28;
	shf.l.wrap.b32 	%r4419, %r4417, %r4416, 28;
	mov.b64 	%rd5305, {%r4419, %r4418};
	and.b64  	%rd3346, %rd3341, 4294967295;
	sub.s32 	%r4420, 256, %r73;
	cvt.u64.u32 	%rd3347, %r4420;
	mul.lo.s64 	%rd5307, %rd3346, %rd3347;
	cvt.u32.u64 	%r4421, %rd5307;
	setp.gt.u32 	%p102, %r74, %r4421;
	@%p102 bra 	$L__BB1_116;
$L__BB1_117:
	{ .reg .b32 tmp; mov.b64 {tmp, %r4422}, %rd5307; }
	add.s32 	%r4423, %r73, %r4422;
	cvt.u64.u32 	%rd3348, %r73;
	mul.wide.u32 	%rd3349, %r5618, 320;
	add.s64 	%rd3350, %rd1, %rd3349;
	add.s64 	%rd3351, %rd3350, 272;
	add.s64 	%rd3352, %rd3351, %rd3348;
	ld.local.u8 	%rs309, [%rd3352+640];
	cvt.u64.u32 	%rd3353, %r4423;
	add.s64 	%rd3354, %rd3351, %rd3353;
	ld.local.u8 	%rs310, [%rd3354+640];
	st.local.u8 	[%rd3352+640], %rs310;
	st.local.u8 	[%rd3354+640], %rs309;
	add.s32 	%r5646, %r73, 1;
	setp.lt.u32 	%p103, %r73, 255;
	@%p103 bra 	$L__BB1_114;
	mul.wide.u32 	%rd3355, %r5618, 320;
	add.s64 	%rd3356, %rd1, %rd3355;
	ld.local.u8 	%rs311, [%rd3356+912];
	ld.local.f64 	%fd4008, [%rd3356+1184];
	cvt.rmi.f64.f64 	%fd4009, %fd4008;
	sub.f64 	%fd4010, %fd4008, %fd4009;
	cvt.rzi.s32.f64 	%r4425, %fd4009;
	cvt.u16.u32 	%rs312, %r4425;
	st.local.v2.u8 	[%rd3356+1168], {%rs311, %rs312};
	st.local.f64 	[%rd3356+1216], %fd4010;
	mul.f64 	%fd4011, %fd4010, %fd4010;
	mul.f64 	%fd4012, %fd4010, %fd4011;
	fma.rn.f64 	%fd4013, %fd4010, 0d4018000000000000, 0dC02E000000000000;
	fma.rn.f64 	%fd4014, %fd4010, %fd4013, 0d4024000000000000;
	mul.f64 	%fd4015, %fd4012, %fd4014;
	st.local.f64 	[%rd3356+1224], %fd4015;
	mov.b64 	%rd3357, 4598184032851787904;
	st.local.u64 	[%rd3356+1200], %rd3357;
	mov.b64 	%rd3358, 4575657221408423936;
	st.local.u64 	[%rd3356+1208], %rd3358;
	st.local.f64 	[%rd3356+1496], %fd70;
	st.local.f64 	[%rd3356+1504], %fd71;
	st.local.f64 	[%rd3356+1512], %fd72;
	mov.b64 	%rd3359, 4607182418800017408;
	st.local.u64 	[%rd3356+1520], %rd3359;
	st.local.u64 	[%rd3356+1528], %rd3359;
	mov.b32 	%r5647, 0;
$L__BB1_119:
	cvt.u64.u32 	%rd3360, %r5647;
	mul.wide.u32 	%rd3361, %r5618, 320;
	add.s64 	%rd3362, %rd1, %rd3361;
	add.s64 	%rd3363, %rd3362, %rd3360;
	st.local.u8 	[%rd3363+1232], %r5647;
	add.s32 	%r77, %r5647, 1;
	setp.lt.u32 	%p104, %r5647, 255;
	mov.u32 	%r5647, %r77;
	@%p104 bra 	$L__BB1_119;
	mov.b32 	%r5648, 0;
	mov.u64 	%rd5313, %rd51;
	mov.u64 	%rd5312, %rd52;
$L__BB1_121:
	mov.u32 	%r78, %r5648;
	sub.s32 	%r4427, 256, %r78;
	add.s64 	%rd3364, %rd5313, %rd5312;
	mov.b64 	{%r4428, %r4429}, %rd3364;
	shf.l.wrap.b32 	%r4430, %r4428, %r4429, 17;
	shf.l.wrap.b32 	%r4431, %r4429, %r4428, 17;
	mov.b64 	%rd3365, {%r4431, %r4430};
	add.s64 	%rd3366, %rd3365, %rd5313;
	xor.b64  	%rd3367, %rd5313, %rd5312;
	mov.b64 	{%r4432, %r4433}, %rd5313;
	shf.l.wrap.b32 	%r4434, %r4433, %r4432, 17;
	shf.l.wrap.b32 	%r4435, %r4432, %r4433, 17;
	mov.b64 	%rd3368, {%r4435, %r4434};
	shl.b64 	%rd3369, %rd3367, 21;
	xor.b64  	%rd3370, %rd3368, %rd3369;
	xor.b64  	%rd5313, %rd3370, %rd3367;
	mov.b64 	{%r4436, %r4437}, %rd3367;
	shf.l.wrap.b32 	%r4438, %r4436, %r4437, 28;
	shf.l.wrap.b32 	%r4439, %r4437, %r4436, 28;
	mov.b64 	%rd5312, {%r4439, %r4438};
	and.b64  	%rd3371, %rd3366, 4294967295;
	cvt.u64.u32 	%rd3372, %r4427;
	mul.lo.s64 	%rd5314, %rd3371, %rd3372;
	cvt.u32.u64 	%r4440, %rd5314;
	setp.le.u32 	%p105, %r4427, %r4440;
	@%p105 bra 	$L__BB1_124;
	sub.s32 	%r4441, 256, %r78;
	add.s32 	%r4442, %r78, -256;
	rem.u32 	%r79, %r4442, %r4441;
	cvt.u32.u64 	%r4443, %rd5314;
	setp.le.u32 	%p106, %r79, %r4443;
	@%p106 bra 	$L__BB1_124;
$L__BB1_123:
	add.s64 	%rd3373, %rd5313, %rd5312;
	mov.b64 	{%r4444, %r4445}, %rd3373;
	shf.l.wrap.b32 	%r4446, %r4444, %r4445, 17;
	shf.l.wrap.b32 	%r4447, %r4445, %r4444, 17;
	mov.b64 	%rd3374, {%r4447, %r4446};
	add.s64 	%rd3375, %rd3374, %rd5313;
	xor.b64  	%rd3376, %rd5313, %rd5312;
	mov.b64 	{%r4448, %r4449}, %rd5313;
	shf.l.wrap.b32 	%r4450, %r4449, %r4448, 17;
	shf.l.wrap.b32 	%r4451, %r4448, %r4449, 17;
	mov.b64 	%rd3377, {%r4451, %r4450};
	shl.b64 	%rd3378, %rd3376, 21;
	xor.b64  	%rd3379, %rd3377, %rd3378;
	xor.b64  	%rd5313, %rd3379, %rd3376;
	mov.b64 	{%r4452, %r4453}, %rd3376;
	shf.l.wrap.b32 	%r4454, %r4452, %r4453, 28;
	shf.l.wrap.b32 	%r4455, %r4453, %r4452, 28;
	mov.b64 	%rd5312, {%r4455, %r4454};
	and.b64  	%rd3380, %rd3375, 4294967295;
	sub.s32 	%r4456, 256, %r78;
	cvt.u64.u32 	%rd3381, %r4456;
	mul.lo.s64 	%rd5314, %rd3380, %rd3381;
	cvt.u32.u64 	%r4457, %rd5314;
	setp.gt.u32 	%p107, %r79, %r4457;
	@%p107 bra 	$L__BB1_123;
$L__BB1_124:
	{ .reg .b32 tmp; mov.b64 {tmp, %r4458}, %rd5314; }
	add.s32 	%r4459, %r78, %r4458;
	cvt.u64.u32 	%rd3382, %r78;
	mul.wide.u32 	%rd3383, %r5618, 320;
	add.s64 	%rd3384, %rd1, %rd3383;
	add.s64 	%rd3385, %rd3384, 272;
	add.s64 	%rd3386, %rd3385, %rd3382;
	ld.local.u8 	%rs313, [%rd3386+960];
	cvt.u64.u32 	%rd3387, %r4459;
	add.s64 	%rd3388, %rd3385, %rd3387;
	ld.local.u8 	%rs314, [%rd3388+960];
	st.local.u8 	[%rd3386+960], %rs314;
	st.local.u8 	[%rd3388+960], %rs313;
	add.s32 	%r5648, %r78, 1;
	setp.lt.u32 	%p108, %r78, 255;
	@%p108 bra 	$L__BB1_121;
	mul.wide.u32 	%rd3389, %r5618, 320;
	add.s64 	%rd3390, %rd1, %rd3389;
	ld.local.u8 	%rs315, [%rd3390+1232];
	ld.local.f64 	%fd4016, [%rd3390+1504];
	cvt.rmi.f64.f64 	%fd4017, %fd4016;
	sub.f64 	%fd4018, %fd4016, %fd4017;
	cvt.rzi.s32.f64 	%r4461, %fd4017;
	cvt.u16.u32 	%rs316, %r4461;
	st.local.v2.u8 	[%rd3390+1488], {%rs315, %rs316};
	st.local.f64 	[%rd3390+1536], %fd4018;
	mul.f64 	%fd4019, %fd4018, %fd4018;
	mul.f64 	%fd4020, %fd4018, %fd4019;
	fma.rn.f64 	%fd4021, %fd4018, 0d4018000000000000, 0dC02E000000000000;
	fma.rn.f64 	%fd4022, %fd4018, %fd4021, 0d4024000000000000;
	mul.f64 	%fd4023, %fd4020, %fd4022;
	st.local.f64 	[%rd3390+1544], %fd4023;
	mov.b64 	%rd3391, 4593680433224417408;
	st.local.u64 	[%rd3390+1520], %rd3391;
	mov.b64 	%rd3392, 4580160821035794432;
	st.local.u64 	[%rd3390+1528], %rd3392;
	st.local.f64 	[%rd3390+1816], %fd73;
	st.local.f64 	[%rd3390+1824], %fd74;
	st.local.f64 	[%rd3390+1832], %fd75;
	mov.b64 	%rd3393, 4607182418800017408;
	st.local.u64 	[%rd3390+1840], %rd3393;
	st.local.u64 	[%rd3390+1848], %rd3393;
	mov.b32 	%r5649, 0;
$L__BB1_126:
	cvt.u64.u32 	%rd3394, %r5649;
	mul.wide.u32 	%rd3395, %r5618, 320;
	add.s64 	%rd3396, %rd1, %rd3395;
	add.s64 	%rd3397, %rd3396, %rd3394;
	st.local.u8 	[%rd3397+1552], %r5649;
	add.s32 	%r82, %r5649, 1;
	setp.lt.u32 	%p109, %r5649, 255;
	mov.u32 	%r5649, %r82;
	@%p109 bra 	$L__BB1_126;
	mov.b32 	%r5650, 0;
	mov.u64 	%rd5320, %rd53;
	mov.u64 	%rd5319, %rd54;
$L__BB1_128:
	mov.u32 	%r83, %r5650;
	sub.s32 	%r4463, 256, %r83;
	add.s64 	%rd3398, %rd5320, %rd5319;
	mov.b64 	{%r4464, %r4465}, %rd3398;
	shf.l.wrap.b32 	%r4466, %r4464, %r4465, 17;
	shf.l.wrap.b32 	%r4467, %r4465, %r4464, 17;
	mov.b64 	%rd3399, {%r4467, %r4466};
	add.s64 	%rd3400, %rd3399, %rd5320;
	xor.b64  	%rd3401, %rd5320, %rd5319;
	mov.b64 	{%r4468, %r4469}, %rd5320;
	shf.l.wrap.b32 	%r4470, %r4469, %r4468, 17;
	shf.l.wrap.b32 	%r4471, %r4468, %r4469, 17;
	mov.b64 	%rd3402, {%r4471, %r4470};
	shl.b64 	%rd3403, %rd3401, 21;
	xor.b64  	%rd3404, %rd3402, %rd3403;
	xor.b64  	%rd5320, %rd3404, %rd3401;
	mov.b64 	{%r4472, %r4473}, %rd3401;
	shf.l.wrap.b32 	%r4474, %r4472, %r4473, 28;
	shf.l.wrap.b32 	%r4475, %r4473, %r4472, 28;
	mov.b64 	%rd5319, {%r4475, %r4474};
	and.b64  	%rd3405, %rd3400, 4294967295;
	cvt.u64.u32 	%rd3406, %r4463;
	mul.lo.s64 	%rd5321, %rd3405, %rd3406;
	cvt.u32.u64 	%r4476, %rd5321;
	setp.le.u32 	%p110, %r4463, %r4476;
	@%p110 bra 	$L__BB1_131;
	sub.s32 	%r4477, 256, %r83;
	add.s32 	%r4478, %r83, -256;
	rem.u32 	%r84, %r4478, %r4477;
	cvt.u32.u64 	%r4479, %rd5321;
	setp.le.u32 	%p111, %r84, %r4479;
	@%p111 bra 	$L__BB1_131;
$L__BB1_130:
	add.s64 	%rd3407, %rd5320, %rd5319;
	mov.b64 	{%r4480, %r4481}, %rd3407;
	shf.l.wrap.b32 	%r4482, %r4480, %r4481, 17;
	shf.l.wrap.b32 	%r4483, %r4481, %r4480, 17;
	mov.b64 	%rd3408, {%r4483, %r4482};
	add.s64 	%rd3409, %rd3408, %rd5320;
	xor.b64  	%rd3410, %rd5320, %rd5319;
	mov.b64 	{%r4484, %r4485}, %rd5320;
	shf.l.wrap.b32 	%r4486, %r4485, %r4484, 17;
	shf.l.wrap.b32 	%r4487, %r4484, %r4485, 17;
	mov.b64 	%rd3411, {%r4487, %r4486};
	shl.b64 	%rd3412, %rd3410, 21;
	xor.b64  	%rd3413, %rd3411, %rd3412;
	xor.b64  	%rd5320, %rd3413, %rd3410;
	mov.b64 	{%r4488, %r4489}, %rd3410;
	shf.l.wrap.b32 	%r4490, %r4488, %r4489, 28;
	shf.l.wrap.b32 	%r4491, %r4489, %r4488, 28;
	mov.b64 	%rd5319, {%r4491, %r4490};
	and.b64  	%rd3414, %rd3409, 4294967295;
	sub.s32 	%r4492, 256, %r83;
	cvt.u64.u32 	%rd3415, %r4492;
	mul.lo.s64 	%rd5321, %rd3414, %rd3415;
	cvt.u32.u64 	%r4493, %rd5321;
	setp.gt.u32 	%p112, %r84, %r4493;
	@%p112 bra 	$L__BB1_130;
$L__BB1_131:
	{ .reg .b32 tmp; mov.b64 {tmp, %r4494}, %rd5321; }
	add.s32 	%r4495, %r83, %r4494;
	cvt.u64.u32 	%rd3416, %r83;
	mul.wide.u32 	%rd3417, %r5618, 320;
	add.s64 	%rd3418, %rd1, %rd3417;
	add.s64 	%rd3419, %rd3418, 272;
	add.s64 	%rd3420, %rd3419, %rd3416;
	ld.local.u8 	%rs317, [%rd3420+1280];
	cvt.u64.u32 	%rd3421, %r4495;
	add.s64 	%rd3422, %rd3419, %rd3421;
	ld.local.u8 	%rs318, [%rd3422+1280];
	st.local.u8 	[%rd3420+1280], %rs318;
	st.local.u8 	[%rd3422+1280], %rs317;
	add.s32 	%r5650, %r83, 1;
	setp.lt.u32 	%p113, %r83, 255;
	@%p113 bra 	$L__BB1_128;
	mul.wide.u32 	%rd3423, %r5618, 320;
	add.s64 	%rd3424, %rd1, %rd3423;
	ld.local.u8 	%rs319, [%rd3424+1552];
	ld.local.f64 	%fd4024, [%rd3424+1824];
	cvt.rmi.f64.f64 	%fd4025, %fd4024;
	sub.f64 	%fd4026, %fd4024, %fd4025;
	cvt.rzi.s32.f64 	%r4497, %fd4025;
	cvt.u16.u32 	%rs320, %r4497;
	st.local.v2.u8 	[%rd3424+1808], {%rs319, %rs320};
	st.local.f64 	[%rd3424+1856], %fd4026;
	mul.f64 	%fd4027, %fd4026, %fd4026;
	mul.f64 	%fd4028, %fd4026, %fd4027;
	fma.rn.f64 	%fd4029, %fd4026, 0d4018000000000000, 0dC02E000000000000;
	fma.rn.f64 	%fd4030, %fd4026, %fd4029, 0d4024000000000000;
	mul.f64 	%fd4031, %fd4028, %fd4030;
	st.local.f64 	[%rd3424+1864], %fd4031;
	mov.b64 	%rd3425, 4589176833597046912;
	st.local.u64 	[%rd3424+1840], %rd3425;
	mov.b64 	%rd3426, 4584664420663164928;
	st.local.u64 	[%rd3424+1848], %rd3426;
	st.local.f64 	[%rd3424+2136], %fd76;
	st.local.f64 	[%rd3424+2144], %fd77;
	st.local.f64 	[%rd3424+2152], %fd78;
	mov.b64 	%rd3427, 4607182418800017408;
	st.local.u64 	[%rd3424+2160], %rd3427;
	st.local.u64 	[%rd3424+2168], %rd3427;
	mov.b32 	%r5651, 0;
$L__BB1_133:
	cvt.u64.u32 	%rd3428, %r5651;
	mul.wide.u32 	%rd3429, %r5618, 320;
	add.s64 	%rd3430, %rd1, %rd3429;
	add.s64 	%rd3431, %rd3430, %rd3428;
	st.local.u8 	[%rd3431+1872], %r5651;
	add.s32 	%r87, %r5651, 1;
	setp.lt.u32 	%p114, %r5651, 255;
	mov.u32 	%r5651, %r87;
	@%p114 bra 	$L__BB1_133;
	mov.b32 	%r5652, 0;
	mov.u64 	%rd5327, %rd55;
	mov.u64 	%rd5326, %rd56;
$L__BB1_135:
	mov.u32 	%r88, %r5652;
	sub.s32 	%r4499, 256, %r88;
	add.s64 	%rd3432, %rd5327, %rd5326;
	mov.b64 	{%r4500, %r4501}, %rd3432;
	shf.l.wrap.b32 	%r4502, %r4500, %r4501, 17;
	shf.l.wrap.b32 	%r4503, %r4501, %r4500, 17;
	mov.b64 	%rd3433, {%r4503, %r4502};
	add.s64 	%rd3434, %rd3433, %rd5327;
	xor.b64  	%rd3435, %rd5327, %rd5326;
	mov.b64 	{%r4504, %r4505}, %rd5327;
	shf.l.wrap.b32 	%r4506, %r4505, %r4504, 17;
	shf.l.wrap.b32 	%r4507, %r4504, %r4505, 17;
	mov.b64 	%rd3436, {%r4507, %r4506};
	shl.b64 	%rd3437, %rd3435, 21;
	xor.b64  	%rd3438, %rd3436, %rd3437;
	xor.b64  	%rd5327, %rd3438, %rd3435;
	mov.b64 	{%r4508, %r4509}, %rd3435;
	shf.l.wrap.b32 	%r4510, %r4508, %r4509, 28;
	shf.l.wrap.b32 	%r4511, %r4509, %r4508, 28;
	mov.b64 	%rd5326, {%r4511, %r4510};
	and.b64  	%rd3439, %rd3434, 4294967295;
	cvt.u64.u32 	%rd3440, %r4499;
	mul.lo.s64 	%rd5328, %rd3439, %rd3440;
	cvt.u32.u64 	%r4512, %rd5328;
	setp.le.u32 	%p115, %r4499, %r4512;
	@%p115 bra 	$L__BB1_138;
	sub.s32 	%r4513, 256, %r88;
	add.s32 	%r4514, %r88, -256;
	rem.u32 	%r89, %r4514, %r4513;
	cvt.u32.u64 	%r4515, %rd5328;
	setp.le.u32 	%p116, %r89, %r4515;
	@%p116 bra 	$L__BB1_138;
$L__BB1_137:
	add.s64 	%rd3441, %rd5327, %rd5326;
	mov.b64 	{%r4516, %r4517}, %rd3441;
	shf.l.wrap.b32 	%r4518, %r4516, %r4517, 17;
	shf.l.wrap.b32 	%r4519, %r4517, %r4516, 17;
	mov.b64 	%rd3442, {%r4519, %r4518};
	add.s64 	%rd3443, %rd3442, %rd5327;
	xor.b64  	%rd3444, %rd5327, %rd5326;
	mov.b64 	{%r4520, %r4521}, %rd5327;
	shf.l.wrap.b32 	%r4522, %r4521, %r4520, 17;
	shf.l.wrap.b32 	%r4523, %r4520, %r4521, 17;
	mov.b64 	%rd3445, {%r4523, %r4522};
	shl.b64 	%rd3446, %rd3444, 21;
	xor.b64  	%rd3447, %rd3445, %rd3446;
	xor.b64  	%rd5327, %rd3447, %rd3444;
	mov.b64 	{%r4524, %r4525}, %rd3444;
	shf.l.wrap.b32 	%r4526, %r4524, %r4525, 28;
	shf.l.wrap.b32 	%r4527, %r4525, %r4524, 28;
	mov.b64 	%rd5326, {%r4527, %r4526};
	and.b64  	%rd3448, %rd3443, 4294967295;
	sub.s32 	%r4528, 256, %r88;
	cvt.u64.u32 	%rd3449, %r4528;
	mul.lo.s64 	%rd5328, %rd3448, %rd3449;
	cvt.u32.u64 	%r4529, %rd5328;
	setp.gt.u32 	%p117, %r89, %r4529;
	@%p117 bra 	$L__BB1_137;
$L__BB1_138:
	{ .reg .b32 tmp; mov.b64 {tmp, %r4530}, %rd5328; }
	add.s32 	%r4531, %r88, %r4530;
	cvt.u64.u32 	%rd3450, %r88;
	mul.wide.u32 	%rd3451, %r5618, 320;
	add.s64 	%rd3452, %rd1, %rd3451;
	add.s64 	%rd3453, %rd3452, 272;
	add.s64 	%rd3454, %rd3453, %rd3450;
	ld.local.u8 	%rs321, [%rd3454+1600];
	cvt.u64.u32 	%rd3455, %r4531;
	add.s64 	%rd3456, %rd3453, %rd3455;
	ld.local.u8 	%rs322, [%rd3456+1600];
	st.local.u8 	[%rd3454+1600], %rs322;
	st.local.u8 	[%rd3456+1600], %rs321;
	add.s32 	%r5652, %r88, 1;
	setp.lt.u32 	%p118, %r88, 255;
	@%p118 bra 	$L__BB1_135;
	mul.wide.u32 	%rd3457, %r5618, 320;
	add.s64 	%rd3458, %rd1, %rd3457;
	ld.local.u8 	%rs323, [%rd3458+1872];
	ld.local.f64 	%fd4032, [%rd3458+2144];
	cvt.rmi.f64.f64 	%fd4033, %fd4032;
	sub.f64 	%fd4034, %fd4032, %fd4033;
	cvt.rzi.s32.f64 	%r4533, %fd4033;
	cvt.u16.u32 	%rs324, %r4533;
	st.local.v2.u8 	[%rd3458+2128], {%rs323, %rs324};
	st.local.f64 	[%rd3458+2176], %fd4034;
	mul.f64 	%fd4035, %fd4034, %fd4034;
	mul.f64 	%fd4036, %fd4034, %fd4035;
	fma.rn.f64 	%fd4037, %fd4034, 0d4018000000000000, 0dC02E000000000000;
	fma.rn.f64 	%fd4038, %fd4034, %fd4037, 0d4024000000000000;
	mul.f64 	%fd4039, %fd4036, %fd4038;
	st.local.f64 	[%rd3458+2184], %fd4039;
	mov.b64 	%rd3459, 4580169634342305920;
	st.local.u64 	[%rd3458+2160], %rd3459;
	mov.b64 	%rd3460, 4589168020290535424;
	st.local.u64 	[%rd3458+2168], %rd3460;
	st.local.f64 	[%rd3458+2456], %fd79;
	st.local.f64 	[%rd3458+2464], %fd80;
	st.local.f64 	[%rd3458+2472], %fd81;
	mov.b64 	%rd3461, 4607182418800017408;
	st.local.u64 	[%rd3458+2480], %rd3461;
	st.local.u64 	[%rd3458+2488], %rd3461;
	mov.b32 	%r5653, 0;
$L__BB1_140:
	cvt.u64.u32 	%rd3462, %r5653;
	mul.wide.u32 	%rd3463, %r5618, 320;
	add.s64 	%rd3464, %rd1, %rd3463;
	add.s64 	%rd3465, %rd3464, %rd3462;
	st.local.u8 	[%rd3465+2192], %r5653;
	add.s32 	%r92, %r5653, 1;
	setp.lt.u32 	%p119, %r5653, 255;
	mov.u32 	%r5653, %r92;
	@%p119 bra 	$L__BB1_140;
	mov.b32 	%r5654, 0;
	mov.u64 	%rd5334, %rd57;
	mov.u64 	%rd5333, %rd58;
$L__BB1_142:
	mov.u32 	%r93, %r5654;
	sub.s32 	%r4535, 256, %r93;
	add.s64 	%rd3466, %rd5334, %rd5333;
	mov.b64 	{%r4536, %r4537}, %rd3466;
	shf.l.wrap.b32 	%r4538, %r4536, %r4537, 17;
	shf.l.wrap.b32 	%r4539, %r4537, %r4536, 17;
	mov.b64 	%rd3467, {%r4539, %r4538};
	add.s64 	%rd3468, %rd3467, %rd5334;
	xor.b64  	%rd3469, %rd5334, %rd5333;
	mov.b64 	{%r4540, %r4541}, %rd5334;
	shf.l.wrap.b32 	%r4542, %r4541, %r4540, 17;
	shf.l.wrap.b32 	%r4543, %r4540, %r4541, 17;
	mov.b64 	%rd3470, {%r4543, %r4542};
	shl.b64 	%rd3471, %rd3469, 21;
	xor.b64  	%rd3472, %rd3470, %rd3471;
	xor.b64  	%rd5334, %rd3472, %rd3469;
	mov.b64 	{%r4544, %r4545}, %rd3469;
	shf.l.wrap.b32 	%r4546, %r4544, %r4545, 28;
	shf.l.wrap.b32 	%r4547, %r4545, %r4544, 28;
	mov.b64 	%rd5333, {%r4547, %r4546};
	and.b64  	%rd3473, %rd3468, 4294967295;
	cvt.u64.u32 	%rd3474, %r4535;
	mul.lo.s64 	%rd5335, %rd3473, %rd3474;
	cvt.u32.u64 	%r4548, %rd5335;
	setp.le.u32 	%p120, %r4535, %r4548;
	@%p120 bra 	$L__BB1_145;
	sub.s32 	%r4549, 256, %r93;
	add.s32 	%r4550, %r93, -256;
	rem.u32 	%r94, %r4550, %r4549;
	cvt.u32.u64 	%r4551, %rd5335;
	setp.le.u32 	%p121, %r94, %r4551;
	@%p121 bra 	$L__BB1_145;
$L__BB1_144:
	add.s64 	%rd3475, %rd5334, %rd5333;
	mov.b64 	{%r4552, %r4553}, %rd3475;
	shf.l.wrap.b32 	%r4554, %r4552, %r4553, 17;
	shf.l.wrap.b32 	%r4555, %r4553, %r4552, 17;
	mov.b64 	%rd3476, {%r4555, %r4554};
	add.s64 	%rd3477, %rd3476, %rd5334;
	xor.b64  	%rd3478, %rd5334, %rd5333;
	mov.b64 	{%r4556, %r4557}, %rd5334;
	shf.l.wrap.b32 	%r4558, %r4557, %r4556, 17;
	shf.l.wrap.b32 	%r4559, %r4556, %r4557, 17;
	mov.b64 	%rd3479, {%r4559, %r4558};
	shl.b64 	%rd3480, %rd3478, 21;
	xor.b64  	%rd3481, %rd3479, %rd3480;
	xor.b64  	%rd5334, %rd3481, %rd3478;
	mov.b64 	{%r4560, %r4561}, %rd3478;
	shf.l.wrap.b32 	%r4562, %r4560, %r4561, 28;
	shf.l.wrap.b32 	%r4563, %r4561, %r4560, 28;
	mov.b64 	%rd5333, {%r4563, %r4562};
	and.b64  	%rd3482, %rd3477, 4294967295;
	sub.s32 	%r4564, 256, %r93;
	cvt.u64.u32 	%rd3483, %r4564;
	mul.lo.s64 	%rd5335, %rd3482, %rd3483;
	cvt.u32.u64 	%r4565, %rd5335;
	setp.gt.u32 	%p122, %r94, %r4565;
	@%p122 bra 	$L__BB1_144;
$L__BB1_145:
	{ .reg .b32 tmp; mov.b64 {tmp, %r4566}, %rd5335; }
	add.s32 	%r4567, %r93, %r4566;
	cvt.u64.u32 	%rd3484, %r93;
	mul.wide.u32 	%rd3485, %r5618, 320;
	add.s64 	%rd3486, %rd1, %rd3485;
	add.s64 	%rd3487, %rd3486, 272;
	add.s64 	%rd3488, %rd3487, %rd3484;
	ld.local.u8 	%rs325, [%rd3488+1920];
	cvt.u64.u32 	%rd3489, %r4567;
	add.s64 	%rd3490, %rd3487, %rd3489;
	ld.local.u8 	%rs326, [%rd3490+1920];
	st.local.u8 	[%rd3488+1920], %rs326;
	st.local.u8 	[%rd3490+1920], %rs325;
	add.s32 	%r5654, %r93, 1;
	setp.lt.u32 	%p123, %r93, 255;
	@%p123 bra 	$L__BB1_142;
	mul.wide.u32 	%rd3491, %r5618, 320;
	add.s64 	%rd3492, %rd1, %rd3491;
	ld.local.u8 	%rs327, [%rd3492+2192];
	ld.local.f64 	%fd4040, [%rd3492+2464];
	cvt.rmi.f64.f64 	%fd4041, %fd4040;
	sub.f64 	%fd4042, %fd4040, %fd4041;
	cvt.rzi.s32.f64 	%r4569, %fd4041;
	cvt.u16.u32 	%rs328, %r4569;
	st.local.v2.u8 	[%rd3492+2448], {%rs327, %rs328};
	st.local.f64 	[%rd3492+2496], %fd4042;
	mul.f64 	%fd4043, %fd4042, %fd4042;
	mul.f64 	%fd4044, %fd4042, %fd4043;
	fma.rn.f64 	%fd4045, %fd4042, 0d4018000000000000, 0dC02E000000000000;
	fma.rn.f64 	%fd4046, %fd4042, %fd4045, 0d4024000000000000;
	mul.f64 	%fd4047, %fd4044, %fd4046;
	st.local.f64 	[%rd3492+2504], %fd4047;
	mov.b64 	%rd3493, 4575666034714935424;
	st.local.u64 	[%rd3492+2480], %rd3493;
	mov.b64 	%rd3494, 4593671619917905920;
	st.local.u64 	[%rd3492+2488], %rd3494;
	st.local.f64 	[%rd3492+2776], %fd82;
	st.local.f64 	[%rd3492+2784], %fd83;
	st.local.f64 	[%rd3492+2792], %fd84;
	mov.b64 	%rd3495, 4607182418800017408;
	st.local.u64 	[%rd3492+2800], %rd3495;
	st.local.u64 	[%rd3492+2808], %rd3495;
	mov.b32 	%r5655, 0;
$L__BB1_147:
	cvt.u64.u32 	%rd3496, %r5655;
	mul.wide.u32 	%rd3497, %r5618, 320;
	add.s64 	%rd3498, %rd1, %rd3497;
	add.s64 	%rd3499, %rd3498, %rd3496;
	st.local.u8 	[%rd3499+2512], %r5655;
	add.s32 	%r97, %r5655, 1;
	setp.lt.u32 	%p124, %r5655, 255;
	mov.u32 	%r5655, %r97;
	@%p124 bra 	$L__BB1_147;
	mov.b32 	%r5656, 0;
	mov.u64 	%rd5341, %rd59;
	mov.u64 	%rd5340, %rd60;
$L__BB1_149:
	mov.u32 	%r98, %r5656;
	sub.s32 	%r4571, 256, %r98;
	add.s64 	%rd3500, %rd5341, %rd5340;
	mov.b64 	{%r4572, %r4573}, %rd3500;
	shf.l.wrap.b32 	%r4574, %r4572, %r4573, 17;
	shf.l.wrap.b32 	%r4575, %r4573, %r4572, 17;
	mov.b64 	%rd3501, {%r4575, %r4574};
	add.s64 	%rd3502, %rd3501, %rd5341;
	xor.b64  	%rd3503, %rd5341, %rd5340;
	mov.b64 	{%r4576, %r4577}, %rd5341;
	shf.l.wrap.b32 	%r4578, %r4577, %r4576, 17;
	shf.l.wrap.b32 	%r4579, %r4576, %r4577, 17;
	mov.b64 	%rd3504, {%r4579, %r4578};
	shl.b64 	%rd3505, %rd3503, 21;
	xor.b64  	%rd3506, %rd3504, %rd3505;
	xor.b64  	%rd5341, %rd3506, %rd3503;
	mov.b64 	{%r4580, %r4581}, %rd3503;
	shf.l.wrap.b32 	%r4582, %r4580, %r4581, 28;
	shf.l.wrap.b32 	%r4583, %r4581, %r4580, 28;
	mov.b64 	%rd5340, {%r4583, %r4582};
	and.b64  	%rd3507, %rd3502, 4294967295;
	cvt.u64.u32 	%rd3508, %r4571;
	mul.lo.s64 	%rd5342, %rd3507, %rd3508;
	cvt.u32.u64 	%r4584, %rd5342;
	setp.le.u32 	%p125, %r4571, %r4584;
	@%p125 bra 	$L__BB1_152;
	sub.s32 	%r4585, 256, %r98;
	add.s32 	%r4586, %r98, -256;
	rem.u32 	%r99, %r4586, %r4585;
	cvt.u32.u64 	%r4587, %rd5342;
	setp.le.u32 	%p126, %r99, %r4587;
	@%p126 bra 	$L__BB1_152;
$L__BB1_151:
	add.s64 	%rd3509, %rd5341, %rd5340;
	mov.b64 	{%r4588, %r4589}, %rd3509;
	shf.l.wrap.b32 	%r4590, %r4588, %r4589, 17;
	shf.l.wrap.b32 	%r4591, %r4589, %r4588, 17;
	mov.b64 	%rd3510, {%r4591, %r4590};
	add.s64 	%rd3511, %rd3510, %rd5341;
	xor.b64  	%rd3512, %rd5341, %rd5340;
	mov.b64 	{%r4592, %r4593}, %rd5341;
	shf.l.wrap.b32 	%r4594, %r4593, %r4592, 17;
	shf.l.wrap.b32 	%r4595, %r4592, %r4593, 17;
	mov.b64 	%rd3513, {%r4595, %r4594};
	shl.b64 	%rd3514, %rd3512, 21;
	xor.b64  	%rd3515, %rd3513, %rd3514;
	xor.b64  	%rd5341, %rd3515, %rd3512;
	mov.b64 	{%r4596, %r4597}, %rd3512;
	shf.l.wrap.b32 	%r4598, %r4596, %r4597, 28;
	shf.l.wrap.b32 	%r4599, %r4597, %r4596, 28;
	mov.b64 	%rd5340, {%r4599, %r4598};
	and.b64  	%rd3516, %rd3511, 4294967295;
	sub.s32 	%r4600, 256, %r98;
	cvt.u64.u32 	%rd3517, %r4600;
	mul.lo.s64 	%rd5342, %rd3516, %rd3517;
	cvt.u32.u64 	%r4601, %rd5342;
	setp.gt.u32 	%p127, %r99, %r4601;
	@%p127 bra 	$L__BB1_151;
$L__BB1_152:
	{ .reg .b32 tmp; mov.b64 {tmp, %r4602}, %rd5342; }
	add.s32 	%r4603, %r98, %r4602;
	cvt.u64.u32 	%rd3518, %r98;
	mul.wide.u32 	%rd3519, %r5618, 320;
	add.s64 	%rd3520, %rd1, %rd3519;
	add.s64 	%rd3521, %rd3520, 272;
	add.s64 	%rd3522, %rd3521, %rd3518;
	ld.local.u8 	%rs329, [%rd3522+2240];
	cvt.u64.u32 	%rd3523, %r4603;
	add.s64 	%rd3524, %rd3521, %rd3523;
	ld.local.u8 	%rs330, [%rd3524+2240];
	st.local.u8 	[%rd3522+2240], %rs330;
	st.local.u8 	[%rd3524+2240], %rs329;
	add.s32 	%r5656, %r98, 1;
	setp.lt.u32 	%p128, %r98, 255;
	@%p128 bra 	$L__BB1_149;
	mul.wide.u32 	%rd3525, %r5618, 320;
	add.s64 	%rd3526, %rd1, %rd3525;
	ld.local.u8 	%rs331, [%rd3526+2512];
	ld.local.f64 	%fd4048, [%rd3526+2784];
	cvt.rmi.f64.f64 	%fd4049, %fd4048;
	sub.f64 	%fd4050, %fd4048, %fd4049;
	cvt.rzi.s32.f64 	%r4605, %fd4049;
	cvt.u16.u32 	%rs332, %r4605;
	st.local.v2.u8 	[%rd3526+2768], {%rs331, %rs332};
	st.local.f64 	[%rd3526+2816], %fd4050;
	mul.f64 	%fd4051, %fd4050, %fd4050;
	mul.f64 	%fd4052, %fd4050, %fd4051;
	fma.rn.f64 	%fd4053, %fd4050, 0d4018000000000000, 0dC02E000000000000;
	fma.rn.f64 	%fd4054, %fd4050, %fd4053, 0d4024000000000000;
	mul.f64 	%fd4055, %fd4052, %fd4054;
	st.local.f64 	[%rd3526+2824], %fd4055;
	mov.b64 	%rd3527, 4571162435087564928;
	st.local.u64 	[%rd3526+2800], %rd3527;
	mov.b64 	%rd3528, 4598175219545276416;
	st.local.u64 	[%rd3526+2808], %rd3528;
	st.local.f64 	[%rd3526+3096], %fd85;
	st.local.f64 	[%rd3526+3104], %fd86;
	st.local.f64 	[%rd3526+3112], %fd87;
	mov.b64 	%rd3529, 4607182418800017408;
	st.local.u64 	[%rd3526+3120], %rd3529;
	st.local.u64 	[%rd3526+3128], %rd3529;
	mov.b32 	%r5657, 0;
$L__BB1_154:
	cvt.u64.u32 	%rd3530, %r5657;
	mul.wide.u32 	%rd3531, %r5618, 320;
	add.s64 	%rd3532, %rd1, %rd3531;
	add.s64 	%rd3533, %rd3532, %rd3530;
	st.local.u8 	[%rd3533+2832], %r5657;
	add.s32 	%r102, %r5657, 1;
	setp.lt.u32 	%p129, %r5657, 255;
	mov.u32 	%r5657, %r102;
	@%p129 bra 	$L__BB1_154;
	mov.b32 	%r5658, 0;
	mov.u64 	%rd5348, %rd61;
	mov.u64 	%rd5347, %rd62;
$L__BB1_156:
	mov.u32 	%r103, %r5658;
	sub.s32 	%r4607, 256, %r103;
	add.s64 	%rd3534, %rd5348, %rd5347;
	mov.b64 	{%r4608, %r4609}, %rd3534;
	shf.l.wrap.b32 	%r4610, %r4608, %r4609, 17;
	shf.l.wrap.b32 	%r4611, %r4609, %r4608, 17;
	mov.b64 	%rd3535, {%r4611, %r4610};
	add.s64 	%rd3536, %rd3535, %rd5348;
	xor.b64  	%rd3537, %rd5348, %rd5347;
	mov.b64 	{%r4612, %r4613}, %rd5348;
	shf.l.wrap.b32 	%r4614, %r4613, %r4612, 17;
	shf.l.wrap.b32 	%r4615, %r4612, %r4613, 17;
	mov.b64 	%rd3538, {%r4615, %r4614};
	shl.b64 	%rd3539, %rd3537, 21;
	xor.b64  	%rd3540, %rd3538, %rd3539;
	xor.b64  	%rd5348, %rd3540, %rd3537;
	mov.b64 	{%r4616, %r4617}, %rd3537;
	shf.l.wrap.b32 	%r4618, %r4616, %r4617, 28;
	shf.l.wrap.b32 	%r4619, %r4617, %r4616, 28;
	mov.b64 	%rd5347, {%r4619, %r4618};
	and.b64  	%rd3541, %rd3536, 4294967295;
	cvt.u64.u32 	%rd3542, %r4607;
	mul.lo.s64 	%rd5349, %rd3541, %rd3542;
	cvt.u32.u64 	%r4620, %rd5349;
	setp.le.u32 	%p130, %r4607, %r4620;
	@%p130 bra 	$L__BB1_159;
	sub.s32 	%r4621, 256, %r103;
	add.s32 	%r4622, %r103, -256;
	rem.u32 	%r104, %r4622, %r4621;
	cvt.u32.u64 	%r4623, %rd5349;
	setp.le.u32 	%p131, %r104, %r4623;
	@%p131 bra 	$L__BB1_159;
$L__BB1_158:
	add.s64 	%rd3543, %rd5348, %rd5347;
	mov.b64 	{%r4624, %r4625}, %rd3543;
	shf.l.wrap.b32 	%r4626, %r4624, %r4625, 17;
	shf.l.wrap.b32 	%r4627, %r4625, %r4624, 17;
	mov.b64 	%rd3544, {%r4627, %r4626};
	add.s64 	%rd3545, %rd3544, %rd5348;
	xor.b64  	%rd3546, %rd5348, %rd5347;
	mov.b64 	{%r4628, %r4629}, %rd5348;
	shf.l.wrap.b32 	%r4630, %r4629, %r4628, 17;
	shf.l.wrap.b32 	%r4631, %r4628, %r4629, 17;
	mov.b64 	%rd3547, {%r4631, %r4630};
	shl.b64 	%rd3548, %rd3546, 21;
	xor.b64  	%rd3549, %rd3547, %rd3548;
	xor.b64  	%rd5348, %rd3549, %rd3546;
	mov.b64 	{%r4632, %r4633}, %rd3546;
	shf.l.wrap.b32 	%r4634, %r4632, %r4633, 28;
	shf.l.wrap.b32 	%r4635, %r4633, %r4632, 28;
	mov.b64 	%rd5347, {%r4635, %r4634};
	and.b64  	%rd3550, %rd3545, 4294967295;
	sub.s32 	%r4636, 256, %r103;
	cvt.u64.u32 	%rd3551, %r4636;
	mul.lo.s64 	%rd5349, %rd3550, %rd3551;
	cvt.u32.u64 	%r4637, %rd5349;
	setp.gt.u32 	%p132, %r104, %r4637;
	@%p132 bra 	$L__BB1_158;
$L__BB1_159:
	{ .reg .b32 tmp; mov.b64 {tmp, %r4638}, %rd5349; }
	add.s32 	%r4639, %r103, %r4638;
	cvt.u64.u32 	%rd3552, %r103;
	mul.wide.u32 	%rd3553, %r5618, 320;
	add.s64 	%rd3554, %rd1, %rd3553;
	add.s64 	%rd3555, %rd3554, 272;
	add.s64 	%rd3556, %rd3555, %rd3552;
	ld.local.u8 	%rs333, [%rd3556+2560];
	cvt.u64.u32 	%rd3557, %r4639;
	add.s64 	%rd3558, %rd3555, %rd3557;
	ld.local.u8 	%rs334, [%rd3558+2560];
	st.local.u8 	[%rd3556+2560], %rs334;
	st.local.u8 	[%rd3558+2560], %rs333;
	add.s32 	%r5658, %r103, 1;
	setp.lt.u32 	%p133, %r103, 255;
	@%p133 bra 	$L__BB1_156;
	mul.wide.u32 	%rd3559, %r5618, 320;
	add.s64 	%rd3560, %rd1, %rd3559;
	ld.local.u8 	%rs335, [%rd3560+2832];
	ld.local.f64 	%fd4056, [%rd3560+3104];
	cvt.rmi.f64.f64 	%fd4057, %fd4056;
	sub.f64 	%fd4058, %fd4056, %fd4057;
	cvt.rzi.s32.f64 	%r4641, %fd4057;
	cvt.u16.u32 	%rs336, %r4641;
	st.local.v2.u8 	[%rd3560+3088], {%rs335, %rs336};
	st.local.f64 	[%rd3560+3136], %fd4058;
	mul.f64 	%fd4059, %fd4058, %fd4058;
	mul.f64 	%fd4060, %fd4058, %fd4059;
	fma.rn.f64 	%fd4061, %fd4058, 0d4018000000000000, 0dC02E000000000000;
	fma.rn.f64 	%fd4062, %fd4058, %fd4061, 0d4024000000000000;
	mul.f64 	%fd4063, %fd4060, %fd4062;
	st.local.f64 	[%rd3560+3144], %fd4063;
	mov.b64 	%rd3561, 4566658835460194432;
	st.local.u64 	[%rd3560+3120], %rd3561;
	mov.b64 	%rd3562, 4602678819172646912;
	st.local.u64 	[%rd3560+3128], %rd3562;
	mul.wide.u32 	%rd3563, %r1, 40;
	add.s64 	%rd3564, %rd1, %rd3563;
	add.u64 	%rd3565, %SP, 1056;
	add.s64 	%rd3566, %rd3565, %rd3559;
	add.s64 	%rd3567, %rd3566, 272;
	st.local.u64 	[%rd3564+48], %rd3567;
	mov.b32 	%r4642, 9;
	st.local.u32 	[%rd3564+40], %r4642;
	st.local.f64 	[%rd3560+3416], %fd88;
	st.local.f64 	[%rd3560+3424], %fd89;
	st.local.f64 	[%rd3560+3432], %fd90;
	mov.b64 	%rd3568, 4607182418800017408;
	st.local.u64 	[%rd3560+3440], %rd3568;
	st.local.u64 	[%rd3560+3448], %rd3568;
	mov.b32 	%r5659, 0;
$L__BB1_161:
	cvt.u64.u32 	%rd3569, %r5659;
	mul.wide.u32 	%rd3570, %r5618, 320;
	add.s64 	%rd3571, %rd1, %rd3570;
	add.s64 	%rd3572, %rd3571, %rd3569;
	st.local.u8 	[%rd3572+3152], %r5659;
	add.s32 	%r107, %r5659, 1;
	setp.lt.u32 	%p134, %r5659, 255;
	mov.u32 	%r5659, %r107;
	@%p134 bra 	$L__BB1_161;
	mov.b32 	%r5660, 0;
	mov.u64 	%rd5355, %rd63;
	mov.u64 	%rd5354, %rd64;
$L__BB1_163:
	mov.u32 	%r108, %r5660;
	sub.s32 	%r4644, 256, %r108;
	add.s64 	%rd3573, %rd5355, %rd5354;
	mov.b64 	{%r4645, %r4646}, %rd3573;
	shf.l.wrap.b32 	%r4647, %r4645, %r4646, 17;
	shf.l.wrap.b32 	%r4648, %r4646, %r4645, 17;
	mov.b64 	%rd3574, {%r4648, %r4647};
	add.s64 	%rd3575, %rd3574, %rd5355;
	xor.b64  	%rd3576, %rd5355, %rd5354;
	mov.b64 	{%r4649, %r4650}, %rd5355;
	shf.l.wrap.b32 	%r4651, %r4650, %r4649, 17;
	shf.l.wrap.b32 	%r4652, %r4649, %r4650, 17;
	mov.b64 	%rd3577, {%r4652, %r4651};
	shl.b64 	%rd3578, %rd3576, 21;
	xor.b64  	%rd3579, %rd3577, %rd3578;
	xor.b64  	%rd5355, %rd3579, %rd3576;
	mov.b64 	{%r4653, %r4654}, %rd3576;
	shf.l.wrap.b32 	%r4655, %r4653, %r4654, 28;
	shf.l.wrap.b32 	%r4656, %r4654, %r4653, 28;
	mov.b64 	%rd5354, {%r4656, %r4655};
	and.b64  	%rd3580, %rd3575, 4294967295;
	cvt.u64.u32 	%rd3581, %r4644;
	mul.lo.s64 	%rd5356, %rd3580, %rd3581;
	cvt.u32.u64 	%r4657, %rd5356;
	setp.le.u32 	%p135, %r4644, %r4657;
	@%p135 bra 	$L__BB1_166;
	sub.s32 	%r4658, 256, %r108;
	add.s32 	%r4659, %r108, -256;
	rem.u32 	%r109, %r4659, %r4658;
	cvt.u32.u64 	%r4660, %rd5356;
	setp.le.u32 	%p136, %r109, %r4660;
	@%p136 bra 	$L__BB1_166;
$L__BB1_165:
	add.s64 	%rd3582, %rd5355, %rd5354;
	mov.b64 	{%r4661, %r4662}, %rd3582;
	shf.l.wrap.b32 	%r4663, %r4661, %r4662, 17;
	shf.l.wrap.b32 	%r4664, %r4662, %r4661, 17;
	mov.b64 	%rd3583, {%r4664, %r4663};
	add.s64 	%rd3584, %rd3583, %rd5355;
	xor.b64  	%rd3585, %rd5355, %rd5354;
	mov.b64 	{%r4665, %r4666}, %rd5355;
	shf.l.wrap.b32 	%r4667, %r4666, %r4665, 17;
	shf.l.wrap.b32 	%r4668, %r4665, %r4666, 17;
	mov.b64 	%rd3586, {%r4668, %r4667};
	shl.b64 	%rd3587, %rd3585, 21;
	xor.b64  	%rd3588, %rd3586, %rd3587;
	xor.b64  	%rd5355, %rd3588, %rd3585;
	mov.b64 	{%r4669, %r4670}, %rd3585;
	shf.l.wrap.b32 	%r4671, %r4669, %r4670, 28;
	shf.l.wrap.b32 	%r4672, %r4670, %r4669, 28;
	mov.b64 	%rd5354, {%r4672, %r4671};
	and.b64  	%rd3589, %rd3584, 4294967295;
	sub.s32 	%r4673, 256, %r108;
	cvt.u64.u32 	%rd3590, %r4673;
	mul.lo.s64 	%rd5356, %rd3589, %rd3590;
	cvt.u32.u64 	%r4674, %rd5356;
	setp.gt.u32 	%p137, %r109, %r4674;
	@%p137 bra 	$L__BB1_165;
$L__BB1_166:
	{ .reg .b32 tmp; mov.b64 {tmp, %r4675}, %rd5356; }
	add.s32 	%r4676, %r108, %r4675;
	cvt.u64.u32 	%rd3591, %r108;
	mul.wide.u32 	%rd3592, %r5618, 320;
	add.s64 	%rd3593, %rd1, %rd3592;
	add.s64 	%rd3594, %rd3593, 272;
	add.s64 	%rd3595, %rd3594, %rd3591;
	ld.local.u8 	%rs337, [%rd3595+2880];
	cvt.u64.u32 	%rd3596, %r4676;
	add.s64 	%rd3597, %rd3594, %rd3596;
	ld.local.u8 	%rs338, [%rd3597+2880];
	st.local.u8 	[%rd3595+2880], %rs338;
	st.local.u8 	[%rd3597+2880], %rs337;
	add.s32 	%r5660, %r108, 1;
	setp.lt.u32 	%p138, %r108, 255;
	@%p138 bra 	$L__BB1_163;
	mul.wide.u32 	%rd3598, %r5618, 320;
	add.s64 	%rd3599, %rd1, %rd3598;
	ld.local.u8 	%rs339, [%rd3599+3152];
	ld.local.f64 	%fd4064, [%rd3599+3424];
	cvt.rmi.f64.f64 	%fd4065, %fd4064;
	sub.f64 	%fd4066, %fd4064, %fd4065;
	cvt.rzi.s32.f64 	%r4678, %fd4065;
	cvt.u16.u32 	%rs340, %r4678;
	st.local.v2.u8 	[%rd3599+3408], {%rs339, %rs340};
	st.local.f64 	[%rd3599+3456], %fd4066;
	mul.f64 	%fd4067, %fd4066, %fd4066;
	mul.f64 	%fd4068, %fd4066, %fd4067;
	fma.rn.f64 	%fd4069, %fd4066, 0d4018000000000000, 0dC02E000000000000;
	fma.rn.f64 	%fd4070, %fd4066, %fd4069, 0d4024000000000000;
	mul.f64 	%fd4071, %fd4068, %fd4070;
	st.local.f64 	[%rd3599+3464], %fd4071;
	mov.b64 	%rd3600, 4602687632479158400;
	st.local.u64 	[%rd3599+3440], %rd3600;
	mov.b64 	%rd3601, 4566650022153682944;
	st.local.u64 	[%rd3599+3448], %rd3601;
	st.local.f64 	[%rd3599+3736], %fd91;
	st.local.f64 	[%rd3599+3744], %fd92;
	st.local.f64 	[%rd3599+3752], %fd93;
	mov.b64 	%rd3602, 4607182418800017408;
	st.local.u64 	[%rd3599+3760], %rd3602;
	st.local.u64 	[%rd3599+3768], %rd3602;
	mov.b32 	%r5661, 0;
$L__BB1_168:
	cvt.u64.u32 	%rd3603, %r5661;
	mul.wide.u32 	%rd3604, %r5618, 320;
	add.s64 	%rd3605, %rd1, %rd3604;
	add.s64 	%rd3606, %rd3605, %rd3603;
	st.local.u8 	[%rd3606+3472], %r5661;
	add.s32 	%r112, %r5661, 1;
	setp.lt.u32 	%p139, %r5661, 255;
	mov.u32 	%r5661, %r112;
	@%p139 bra 	$L__BB1_168;
	mov.b32 	%r5662, 0;
	mov.u64 	%rd5362, %rd65;
	mov.u64 	%rd5361, %rd66;
$L__BB1_170:
	mov.u32 	%r113, %r5662;
	sub.s32 	%r4680, 256, %r113;
	add.s64 	%rd3607, %rd5362, %rd5361;
	mov.b64 	{%r4681, %r4682}, %rd3607;
	shf.l.wrap.b32 	%r4683, %r4681, %r4682, 17;
	shf.l.wrap.b32 	%r4684, %r4682, %r4681, 17;
	mov.b64 	%rd3608, {%r4684, %r4683};
	add.s64 	%rd3609, %rd3608, %rd5362;
	xor.b64  	%rd3610, %rd5362, %rd5361;
	mov.b64 	{%r4685, %r4686}, %rd5362;
	shf.l.wrap.b32 	%r4687, %r4686, %r4685, 17;
	shf.l.wrap.b32 	%r4688, %r4685, %r4686, 17;
	mov.b64 	%rd3611, {%r4688, %r4687};
	shl.b64 	%rd3612, %rd3610, 21;
	xor.b64  	%rd3613, %rd3611, %rd3612;
	xor.b64  	%rd5362, %rd3613, %rd3610;
	mov.b64 	{%r4689, %r4690}, %rd3610;
	shf.l.wrap.b32 	%r4691, %r4689, %r4690, 28;
	shf.l.wrap.b32 	%r4692, %r4690, %r4689, 28;
	mov.b64 	%rd5361, {%r4692, %r4691};
	and.b64  	%rd3614, %rd3609, 4294967295;
	cvt.u64.u32 	%rd3615, %r4680;
	mul.lo.s64 	%rd5363, %rd3614, %rd3615;
	cvt.u32.u64 	%r4693, %rd5363;
	setp.le.u32 	%p140, %r4680, %r4693;
	@%p140 bra 	$L__BB1_173;
	sub.s32 	%r4694, 256, %r113;
	add.s32 	%r4695, %r113, -256;
	rem.u32 	%r114, %r4695, %r4694;
	cvt.u32.u64 	%r4696, %rd5363;
	setp.le.u32 	%p141, %r114, %r4696;
	@%p141 bra 	$L__BB1_173;
$L__BB1_172:
	add.s64 	%rd3616, %rd5362, %rd5361;
	mov.b64 	{%r4697, %r4698}, %rd3616;
	shf.l.wrap.b32 	%r4699, %r4697, %r4698, 17;
	shf.l.wrap.b32 	%r4700, %r4698, %r4697, 17;
	mov.b64 	%rd3617, {%r4700, %r4699};
	add.s64 	%rd3618, %rd3617, %rd5362;
	xor.b64  	%rd3619, %rd5362, %rd5361;
	mov.b64 	{%r4701, %r4702}, %rd5362;
	shf.l.wrap.b32 	%r4703, %r4702, %r4701, 17;
	shf.l.wrap.b32 	%r4704, %r4701, %r4702, 17;
	mov.b64 	%rd3620, {%r4704, %r4703};
	shl.b64 	%rd3621, %rd3619, 21;
	xor.b64  	%rd3622, %rd3620, %rd3621;
	xor.b64  	%rd5362, %rd3622, %rd3619;
	mov.b64 	{%r4705, %r4706}, %rd3619;
	shf.l.wrap.b32 	%r4707, %r4705, %r4706, 28;
	shf.l.wrap.b32 	%r4708, %r4706, %r4705, 28;
	mov.b64 	%rd5361, {%r4708, %r4707};
	and.b64  	%rd3623, %rd3618, 4294967295;
	sub.s32 	%r4709, 256, %r113;
	cvt.u64.u32 	%rd3624, %r4709;
	mul.lo.s64 	%rd5363, %rd3623, %rd3624;
	cvt.u32.u64 	%r4710, %rd5363;
	setp.gt.u32 	%p142, %r114, %r4710;
	@%p142 bra 	$L__BB1_172;
$L__BB1_173:
	{ .reg .b32 tmp; mov.b64 {tmp, %r4711}, %rd5363; }
	add.s32 	%r4712, %r113, %r4711;
	cvt.u64.u32 	%rd3625, %r113;
	mul.wide.u32 	%rd3626, %r5618, 320;
	add.s64 	%rd3627, %rd1, %rd3626;
	add.s64 	%rd3628, %rd3627, 272;
	add.s64 	%rd3629, %rd3628, %rd3625;
	ld.local.u8 	%rs341, [%rd3629+3200];
	cvt.u64.u32 	%rd3630, %r4712;
	add.s64 	%rd3631, %rd3628, %rd3630;
	ld.local.u8 	%rs342, [%rd3631+3200];
	st.local.u8 	[%rd3629+3200], %rs342;
	st.local.u8 	[%rd3631+3200], %rs341;
	add.s32 	%r5662, %r113, 1;
	setp.lt.u32 	%p143, %r113, 255;
	@%p143 bra 	$L__BB1_170;
	mul.wide.u32 	%rd3632, %r5618, 320;
	add.s64 	%rd3633, %rd1, %rd3632;
	ld.local.u8 	%rs343, [%rd3633+3472];
	ld.local.f64 	%fd4072, [%rd3633+3744];
	cvt.rmi.f64.f64 	%fd4073, %fd4072;
	sub.f64 	%fd4074, %fd4072, %fd4073;
	cvt.rzi.s32.f64 	%r4714, %fd4073;
	cvt.u16.u32 	%rs344, %r4714;
	st.local.v2.u8 	[%rd3633+3728], {%rs343, %rs344};
	st.local.f64 	[%rd3633+3776], %fd4074;
	mul.f64 	%fd4075, %fd4074, %fd4074;
	mul.f64 	%fd4076, %fd4074, %fd4075;
	fma.rn.f64 	%fd4077, %fd4074, 0d4018000000000000, 0dC02E000000000000;
	fma.rn.f64 	%fd4078, %fd4074, %fd4077, 0d4024000000000000;
	mul.f64 	%fd4079, %fd4076, %fd4078;
	st.local.f64 	[%rd3633+3784], %fd4079;
	mov.b64 	%rd3634, 4598184032851787904;
	st.local.u64 	[%rd3633+3760], %rd3634;
	mov.b64 	%rd3635, 4571153621781053440;
	st.local.u64 	[%rd3633+3768], %rd3635;
	st.local.f64 	[%rd3633+4056], %fd94;
	st.local.f64 	[%rd3633+4064], %fd95;
	st.local.f64 	[%rd3633+4072], %fd96;
	mov.b64 	%rd3636, 4607182418800017408;
	st.local.u64 	[%rd3633+4080], %rd3636;
	st.local.u64 	[%rd3633+4088], %rd3636;
	mov.b32 	%r5663, 0;
$L__BB1_175:
	cvt.u64.u32 	%rd3637, %r5663;
	mul.wide.u32 	%rd3638, %r5618, 320;
	add.s64 	%rd3639, %rd1, %rd3638;
	add.s64 	%rd3640, %rd3639, %rd3637;
	st.local.u8 	[%rd3640+3792], %r5663;
	add.s32 	%r117, %r5663, 1;
	setp.lt.u32 	%p144, %r5663, 255;
	mov.u32 	%r5663, %r117;
	@%p144 bra 	$L__BB1_175;
	mov.b32 	%r5664, 0;
	mov.u64 	%rd5369, %rd67;
	mov.u64 	%rd5368, %rd68;
$L__BB1_177:
	mov.u32 	%r118, %r5664;
	sub.s32 	%r4716, 256, %r118;
	add.s64 	%rd3641, %rd5369, %rd5368;
	mov.b64 	{%r4717, %r4718}, %rd3641;
	shf.l.wrap.b32 	%r4719, %r4717, %r4718, 17;
	shf.l.wrap.b32 	%r4720, %r4718, %r4717, 17;
	mov.b64 	%rd3642, {%r4720, %r4719};
	add.s64 	%rd3643, %rd3642, %rd5369;
	xor.b64  	%rd3644, %rd5369, %rd5368;
	mov.b64 	{%r4721, %r4722}, %rd5369;
	shf.l.wrap.b32 	%r4723, %r4722, %r4721, 17;
	shf.l.wrap.b32 	%r4724, %r4721, %r4722, 17;
	mov.b64 	%rd3645, {%r4724, %r4723};
	shl.b64 	%rd3646, %rd3644, 21;
	xor.b64  	%rd3647, %rd3645, %rd3646;
	xor.b64  	%rd5369, %rd3647, %rd3644;
	mov.b64 	{%r4725, %r4726}, %rd3644;
	shf.l.wrap.b32 	%r4727, %r4725, %r4726, 28;
	shf.l.wrap.b32 	%r4728, %r4726, %r4725, 28;
	mov.b64 	%rd5368, {%r4728, %r4727};
	and.b64  	%rd3648, %rd3643, 4294967295;
	cvt.u64.u32 	%rd3649, %r4716;
	mul.lo.s64 	%rd5370, %rd3648, %rd3649;
	cvt.u32.u64 	%r4729, %rd5370;
	setp.le.u32 	%p145, %r4716, %r4729;
	@%p145 bra 	$L__BB1_180;
	sub.s32 	%r4730, 256, %r118;
	add.s32 	%r4731, %r118, -256;
	rem.u32 	%r119, %r4731, %r4730;
	cvt.u32.u64 	%r4732, %rd5370;
	setp.le.u32 	%p146, %r119, %r4732;
	@%p146 bra 	$L__BB1_180;
$L__BB1_179:
	add.s64 	%rd3650, %rd5369, %rd5368;
	mov.b64 	{%r4733, %r4734}, %rd3650;
	shf.l.wrap.b32 	%r4735, %r4733, %r4734, 17;
	shf.l.wrap.b32 	%r4736, %r4734, %r4733, 17;
	mov.b64 	%rd3651, {%r4736, %r4735};
	add.s64 	%rd3652, %rd3651, %rd5369;
	xor.b64  	%rd3653, %rd5369, %rd5368;
	mov.b64 	{%r4737, %r4738}, %rd5369;
	shf.l.wrap.b32 	%r4739, %r4738, %r4737, 17;
	shf.l.wrap.b32 	%r4740, %r4737, %r4738, 17;
	mov.b64 	%rd3654, {%r4740, %r4739};
	shl.b64 	%rd3655, %rd3653, 21;
	xor.b64  	%rd3656, %rd3654, %rd3655;
	xor.b64  	%rd5369, %rd3656, %rd3653;
	mov.b64 	{%r4741, %r4742}, %rd3653;
	shf.l.wrap.b32 	%r4743, %r4741, %r4742, 28;
	shf.l.wrap.b32 	%r4744, %r4742, %r4741, 28;
	mov.b64 	%rd5368, {%r4744, %r4743};
	and.b64  	%rd3657, %rd3652, 4294967295;
	sub.s32 	%r4745, 256, %r118;
	cvt.u64.u32 	%rd3658, %r4745;
	mul.lo.s64 	%rd5370, %rd3657, %rd3658;
	cvt.u32.u64 	%r4746, %rd5370;
	setp.gt.u32 	%p147, %r119, %r4746;
	@%p147 bra 	$L__BB1_179;
$L__BB1_180:
	{ .reg .b32 tmp; mov.b64 {tmp, %r4747}, %rd5370; }
	add.s32 	%r4748, %r118, %r4747;
	cvt.u64.u32 	%rd3659, %r118;
	mul.wide.u32 	%rd3660, %r5618, 320;
	add.s64 	%rd3661, %rd1, %rd3660;
	add.s64 	%rd3662, %rd3661, 272;
	add.s64 	%rd3663, %rd3662, %rd3659;
	ld.local.u8 	%rs345, [%rd3663+3520];
	cvt.u64.u32 	%rd3664, %r4748;
	add.s64 	%rd3665, %rd3662, %rd3664;
	ld.local.u8 	%rs346, [%rd3665+3520];
	st.local.u8 	[%rd3663+3520], %rs346;
	st.local.u8 	[%rd3665+3520], %rs345;
	add.s32 	%r5664, %r118, 1;
	setp.lt.u32 	%p148, %r118, 255;
	@%p148 bra 	$L__BB1_177;
	mul.wide.u32 	%rd3666, %r5618, 320;
	add.s64 	%rd3667, %rd1, %rd3666;
	ld.local.u8 	%rs347, [%rd3667+3792];
	ld.local.f64 	%fd4080, [%rd3667+4064];
	cvt.rmi.f64.f64 	%fd4081, %fd4080;
	sub.f64 	%fd4082, %fd4080, %fd4081;
	cvt.rzi.s32.f64 	%r4750, %fd4081;
	cvt.u16.u32 	%rs348, %r4750;
	st.local.v2.u8 	[%rd3667+4048], {%rs347, %rs348};
	st.local.f64 	[%rd3667+4096], %fd4082;
	mul.f64 	%fd4083, %fd4082, %fd4082;
	mul.f64 	%fd4084, %fd4082, %fd4083;
	fma.rn.f64 	%fd4085, %fd4082, 0d4018000000000000, 0dC02E000000000000;
	fma.rn.f64 	%fd4086, %fd4082, %fd4085, 0d4024000000000000;
	mul.f64 	%fd4087, %fd4084, %fd4086;
	st.local.f64 	[%rd3667+4104], %fd4087;
	mov.b64 	%rd3668, 4598184032851787904;
	st.local.u64 	[%rd3667+4080], %rd3668;
	mov.b64 	%rd3669, 4575657221408423936;
	st.local.u64 	[%rd3667+4088], %rd3669;
	st.local.f64 	[%rd3667+4376], %fd97;
	st.local.f64 	[%rd3667+4384], %fd98;
	st.local.f64 	[%rd3667+4392], %fd99;
	mov.b64 	%rd3670, 4607182418800017408;
	st.local.u64 	[%rd3667+4400], %rd3670;
	st.local.u64 	[%rd3667+4408], %rd3670;
	mov.b32 	%r5665, 0;
$L__BB1_182:
	cvt.u64.u32 	%rd3671, %r5665;
	mul.wide.u32 	%rd3672, %r5618, 320;
	add.s64 	%rd3673, %rd1, %rd3672;
	add.s64 	%rd3674, %rd3673, %rd3671;
	st.local.u8 	[%rd3674+4112], %r5665;
	add.s32 	%r122, %r5665, 1;
	setp.lt.u32 	%p149, %r5665, 255;
	mov.u32 	%r5665, %r122;
	@%p149 bra 	$L__BB1_182;
	mov.b32 	%r5666, 0;
	mov.u64 	%rd5376, %rd69;
	mov.u64 	%rd5375, %rd70;
$L__BB1_184:
	mov.u32 	%r123, %r5666;
	sub.s32 	%r4752, 256, %r123;
	add.s64 	%rd3675, %rd5376, %rd5375;
	mov.b64 	{%r4753, %r4754}, %rd3675;
	shf.l.wrap.b32 	%r4755, %r4753, %r4754, 17;
	shf.l.wrap.b32 	%r4756, %r4754, %r4753, 17;
	mov.b64 	%rd3676, {%r4756, %r4755};
	add.s64 	%rd3677, %rd3676, %rd5376;
	xor.b64  	%rd3678, %rd5376, %rd5375;
	mov.b64 	{%r4757, %r4758}, %rd5376;
	shf.l.wrap.b32 	%r4759, %r4758, %r4757, 17;
	shf.l.wrap.b32 	%r4760, %r4757, %r4758, 17;
	mov.b64 	%rd3679, {%r4760, %r4759};
	shl.b64 	%rd3680, %rd3678, 21;
	xor.b64  	%rd3681, %rd3679, %rd3680;
	xor.b64  	%rd5376, %rd3681, %rd3678;
	mov.b64 	{%r4761, %r4762}, %rd3678;
	shf.l.wrap.b32 	%r4763, %r4761, %r4762, 28;
	shf.l.wrap.b32 	%r4764, %r4762, %r4761, 28;
	mov.b64 	%rd5375, {%r4764, %r4763};
	and.b64  	%rd3682, %rd3677, 4294967295;
	cvt.u64.u32 	%rd3683, %r4752;
	mul.lo.s64 	%rd5377, %rd3682, %rd3683;
	cvt.u32.u64 	%r4765, %rd5377;
	setp.le.u32 	%p150, %r4752, %r4765;
	@%p150 bra 	$L__BB1_187;
	sub.s32 	%r4766, 256, %r123;
	add.s32 	%r4767, %r123, -256;
	rem.u32 	%r124, %r4767, %r4766;
	cvt.u32.u64 	%r4768, %rd5377;
	setp.le.u32 	%p151, %r124, %r4768;
	@%p151 bra 	$L__BB1_187;
$L__BB1_186:
	add.s64 	%rd3684, %rd5376, %rd5375;
	mov.b64 	{%r4769, %r4770}, %rd3684;
	shf.l.wrap.b32 	%r4771, %r4769, %r4770, 17;
	shf.l.wrap.b32 	%r4772, %r4770, %r4769, 17;
	mov.b64 	%rd3685, {%r4772, %r4771};
	add.s64 	%rd3686, %rd3685, %rd5376;
	xor.b64  	%rd3687, %rd5376, %rd5375;
	mov.b64 	{%r4773, %r4774}, %rd5376;
	shf.l.wrap.b32 	%r4775, %r4774, %r4773, 17;
	shf.l.wrap.b32 	%r4776, %r4773, %r4774, 17;
	mov.b64 	%rd3688, {%r4776, %r4775};
	shl.b64 	%rd3689, %rd3687, 21;
	xor.b64  	%rd3690, %rd3688, %rd3689;
	xor.b64  	%rd5376, %rd3690, %rd3687;
	mov.b64 	{%r4777, %r4778}, %rd3687;
	shf.l.wrap.b32 	%r4779, %r4777, %r4778, 28;
	shf.l.wrap.b32 	%r4780, %r4778, %r4777, 28;
	mov.b64 	%rd5375, {%r4780, %r4779};
	and.b64  	%rd3691, %rd3686, 4294967295;
	sub.s32 	%r4781, 256, %r123;
	cvt.u64.u32 	%rd3692, %r4781;
	mul.lo.s64 	%rd5377, %rd3691, %rd3692;
	cvt.u32.u64 	%r4782, %rd5377;
	setp.gt.u32 	%p152, %r124, %r4782;
	@%p152 bra 	$L__BB1_186;
$L__BB1_187:
	{ .reg .b32 tmp; mov.b64 {tmp, %r4783}, %rd5377; }
	add.s32 	%r4784, %r123, %r4783;
	cvt.u64.u32 	%rd3693, %r123;
	mul.wide.u32 	%rd3694, %r5618, 320;
	add.s64 	%rd3695, %rd1, %rd3694;
	add.s64 	%rd3696, %rd3695, 272;
	add.s64 	%rd3697, %rd3696, %rd3693;
	ld.local.u8 	%rs349, [%rd3697+3840];
	cvt.u64.u32 	%rd3698, %r4784;
	add.s64 	%rd3699, %rd3696, %rd3698;
	ld.local.u8 	%rs350, [%rd3699+3840];
	st.local.u8 	[%rd3697+3840], %rs350;
	st.local.u8 	[%rd3699+3840], %rs349;
	add.s32 	%r5666, %r123, 1;
	setp.lt.u32 	%p153, %r123, 255;
	@%p153 bra 	$L__BB1_184;
	mul.wide.u32 	%rd3700, %r5618, 320;
	add.s64 	%rd3701, %rd1, %rd3700;
	ld.local.u8 	%rs351, [%rd3701+4112];
	ld.local.f64 	%fd4088, [%rd3701+4384];
	cvt.rmi.f64.f64 	%fd4089, %fd4088;
	sub.f64 	%fd4090, %fd4088, %fd4089;
	cvt.rzi.s32.f64 	%r4786, %fd4089;
	cvt.u16.u32 	%rs352, %r4786;
	st.local.v2.u8 	[%rd3701+4368], {%rs351, %rs352};
	st.local.f64 	[%rd3701+4416], %fd4090;
	mul.f64 	%fd4091, %fd4090, %fd4090;
	mul.f64 	%fd4092, %fd4090, %fd4091;
	fma.rn.f64 	%fd4093, %fd4090, 0d4018000000000000, 0dC02E000000000000;
	fma.rn.f64 	%fd4094, %fd4090, %fd4093, 0d4024000000000000;
	mul.f64 	%fd4095, %fd4092, %fd4094;
	st.local.f64 	[%rd3701+4424], %fd4095;
	mov.b64 	%rd3702, 4593680433224417408;
	st.local.u64 	[%rd3701+4400], %rd3702;
	mov.b64 	%rd3703, 4580160821035794432;
	st.local.u64 	[%rd3701+4408], %rd3703;
	st.local.f64 	[%rd3701+4696], %fd100;
	st.local.f64 	[%rd3701+4704], %fd101;
	st.local.f64 	[%rd3701+4712], %fd102;
	mov.b64 	%rd3704, 4607182418800017408;
	st.local.u64 	[%rd3701+4720], %rd3704;
	st.local.u64 	[%rd3701+4728], %rd3704;
	mov.b32 	%r5667, 0;
$L__BB1_189:
	cvt.u64.u32 	%rd3705, %r5667;
	mul.wide.u32 	%rd3706, %r5618, 320;
	add.s64 	%rd3707, %rd1, %rd3706;
	add.s64 	%rd3708, %rd3707, %rd3705;
	st.local.u8 	[%rd3708+4432], %r5667;
	add.s32 	%r127, %r5667, 1;
	setp.lt.u32 	%p154, %r5667, 255;
	mov.u32 	%r5667, %r127;
	@%p154 bra 	$L__BB1_189;
	mov.b32 	%r5668, 0;
	mov.u64 	%rd5383, %rd71;
	mov.u64 	%rd5382, %rd72;
$L__BB1_191:
	mov.u32 	%r128, %r5668;
	sub.s32 	%r4788, 256, %r128;
	add.s64 	%rd3709, %rd5383, %rd5382;
	mov.b64 	{%r4789, %r4790}, %rd3709;
	shf.l.wrap.b32 	%r4791, %r4789, %r4790, 17;
	shf.l.wrap.b32 	%r4792, %r4790, %r4789, 17;
	mov.b64 	%rd3710, {%r4792, %r4791};
	add.s64 	%rd3711, %rd3710, %rd5383;
	xor.b64  	%rd3712, %rd5383, %rd5382;
	mov.b64 	{%r4793, %r4794}, %rd5383;
	shf.l.wrap.b32 	%r4795, %r4794, %r4793, 17;
	shf.l.wrap.b32 	%r4796, %r4793, %r4794, 17;
	mov.b64 	%rd3713, {%r4796, %r4795};
	shl.b64 	%rd3714, %rd3712, 21;
	xor.b64  	%rd3715, %rd3713, %rd3714;
	xor.b64  	%rd5383, %rd3715, %rd3712;
	mov.b64 	{%r4797, %r4798}, %rd3712;
	shf.l.wrap.b32 	%r4799, %r4797, %r4798, 28;
	shf.l.wrap.b32 	%r4800, %r4798, %r4797, 28;
	mov.b64 	%rd5382, {%r4800, %r4799};
	and.b64  	%rd3716, %rd3711, 4294967295;
	cvt.u64.u32 	%rd3717, %r4788;
	mul.lo.s64 	%rd5384, %rd3716, %rd3717;
	cvt.u32.u64 	%r4801, %rd5384;
	setp.le.u32 	%p155, %r4788, %r4801;
	@%p155 bra 	$L__BB1_194;
	sub.s32 	%r4802, 256, %r128;
	add.s32 	%r4803, %r128, -256;
	rem.u32 	%r129, %r4803, %r4802;
	cvt.u32.u64 	%r4804, %rd5384;
	setp.le.u32 	%p156, %r129, %r4804;
	@%p156 bra 	$L__BB1_194;
$L__BB1_193:
	add.s64 	%rd3718, %rd5383, %rd5382;
	mov.b64 	{%r4805, %r4806}, %rd3718;
	shf.l.wrap.b32 	%r4807, %r4805, %r4806, 17;
	shf.l.wrap.b32 	%r4808, %r4806, %r4805, 17;
	mov.b64 	%rd3719, {%r4808, %r4807};
	add.s64 	%rd3720, %rd3719, %rd5383;
	xor.b64  	%rd3721, %rd5383, %rd5382;
	mov.b64 	{%r4809, %r4810}, %rd5383;
	shf.l.wrap.b32 	%r4811, %r4810, %r4809, 17;
	shf.l.wrap.b32 	%r4812, %r4809, %r4810, 17;
	mov.b64 	%rd3722, {%r4812, %r4811};
	shl.b64 	%rd3723, %rd3721, 21;
	xor.b64  	%rd3724, %rd3722, %rd3723;
	xor.b64  	%rd5383, %rd3724, %rd3721;
	mov.b64 	{%r4813, %r4814}, %rd3721;
	shf.l.wrap.b32 	%r4815, %r4813, %r4814, 28;
	shf.l.wrap.b32 	%r4816, %r4814, %r4813, 28;
	mov.b64 	%rd5382, {%r4816, %r4815};
	and.b64  	%rd3725, %rd3720, 4294967295;
	sub.s32 	%r4817, 256, %r128;
	cvt.u64.u32 	%rd3726, %r4817;
	mul.lo.s64 	%rd5384, %rd3725, %rd3726;
	cvt.u32.u64 	%r4818, %rd5384;
	setp.gt.u32 	%p157, %r129, %r4818;
	@%p157 bra 	$L__BB1_193;
$L__BB1_194:
	{ .reg .b32 tmp; mov.b64 {tmp, %r4819}, %rd5384; }
	add.s32 	%r4820, %r128, %r4819;
	cvt.u64.u32 	%rd3727, %r128;
	mul.wide.u32 	%rd3728, %r5618, 320;
	add.s64 	%rd3729, %rd1, %rd3728;
	add.s64 	%rd3730, %rd3729, 272;
	add.s64 	%rd3731, %rd3730, %rd3727;
	ld.local.u8 	%rs353, [%rd3731+4160];
	cvt.u64.u32 	%rd3732, %r4820;
	add.s64 	%rd3733, %rd3730, %rd3732;
	ld.local.u8 	%rs354, [%rd3733+4160];
	st.local.u8 	[%rd3731+4160], %rs354;
	st.local.u8 	[%rd3733+4160], %rs353;
	add.s32 	%r5668, %r128, 1;
	setp.lt.u32 	%p158, %r128, 255;
	@%p158 bra 	$L__BB1_191;
	mul.wide.u32 	%rd3734, %r5618, 320;
	add.s64 	%rd3735, %rd1, %rd3734;
	ld.local.u8 	%rs355, [%rd3735+4432];
	ld.local.f64 	%fd4096, [%rd3735+4704];
	cvt.rmi.f64.f64 	%fd4097, %fd4096;
	sub.f64 	%fd4098, %fd4096, %fd4097;
	cvt.rzi.s32.f64 	%r4822, %fd4097;
	cvt.u16.u32 	%rs356, %r4822;
	st.local.v2.u8 	[%rd3735+4688], {%rs355, %rs356};
	st.local.f64 	[%rd3735+4736], %fd4098;
	mul.f64 	%fd4099, %fd4098, %fd4098;
	mul.f64 	%fd4100, %fd4098, %fd4099;
	fma.rn.f64 	%fd4101, %fd4098, 0d4018000000000000, 0dC02E000000000000;
	fma.rn.f64 	%fd4102, %fd4098, %fd4101, 0d4024000000000000;
	mul.f64 	%fd4103, %fd4100, %fd4102;
	st.local.f64 	[%rd3735+4744], %fd4103;
	mov.b64 	%rd3736, 4589176833597046912;
	st.local.u64 	[%rd3735+4720], %rd3736;
	mov.b64 	%rd3737, 4584664420663164928;
	st.local.u64 	[%rd3735+4728], %rd3737;
	st.local.f64 	[%rd3735+5016], %fd103;
	st.local.f64 	[%rd3735+5024], %fd104;
	st.local.f64 	[%rd3735+5032], %fd105;
	mov.b64 	%rd3738, 4607182418800017408;
	st.local.u64 	[%rd3735+5040], %rd3738;
	st.local.u64 	[%rd3735+5048], %rd3738;
	mov.b32 	%r5669, 0;
$L__BB1_196:
	cvt.u64.u32 	%rd3739, %r5669;
	mul.wide.u32 	%rd3740, %r5618, 320;
	add.s64 	%rd3741, %rd1, %rd3740;
	add.s64 	%rd3742, %rd3741, %rd3739;
	st.local.u8 	[%rd3742+4752], %r5669;
	add.s32 	%r132, %r5669, 1;
	setp.lt.u32 	%p159, %r5669, 255;
	mov.u32 	%r5669, %r132;
	@%p159 bra 	$L__BB1_196;
	mov.b32 	%r5670, 0;
	mov.u64 	%rd5390, %rd73;
	mov.u64 	%rd5389, %rd74;
$L__BB1_198:
	mov.u32 	%r133, %r5670;
	sub.s32 	%r4824, 256, %r133;
	add.s64 	%rd3743, %rd5390, %rd5389;
	mov.b64 	{%r4825, %r4826}, %rd3743;
	shf.l.wrap.b32 	%r4827, %r4825, %r4826, 17;
	shf.l.wrap.b32 	%r4828, %r4826, %r4825, 17;
	mov.b64 	%rd3744, {%r4828, %r4827};
	add.s64 	%rd3745, %rd3744, %rd5390;
	xor.b64  	%rd3746, %rd5390, %rd5389;
	mov.b64 	{%r4829, %r4830}, %rd5390;
	shf.l.wrap.b32 	%r4831, %r4830, %r4829, 17;
	shf.l.wrap.b32 	%r4832, %r4829, %r4830, 17;
	mov.b64 	%rd3747, {%r4832, %r4831};
	shl.b64 	%rd3748, %rd3746, 21;
	xor.b64  	%rd3749, %rd3747, %rd3748;
	xor.b64  	%rd5390, %rd3749, %rd3746;
	mov.b64 	{%r4833, %r4834}, %rd3746;
	shf.l.wrap.b32 	%r4835, %r4833, %r4834, 28;
	shf.l.wrap.b32 	%r4836, %r4834, %r4833, 28;
	mov.b64 	%rd5389, {%r4836, %r4835};
	and.b64  	%rd3750, %rd3745, 4294967295;
	cvt.u64.u32 	%rd3751, %r4824;
	mul.lo.s64 	%rd5391, %rd3750, %rd3751;
	cvt.u32.u64 	%r4837, %rd5391;
	setp.le.u32 	%p160, %r4824, %r4837;
	@%p160 bra 	$L__BB1_201;
	sub.s32 	%r4838, 256, %r133;
	add.s32 	%r4839, %r133, -256;
	rem.u32 	%r134, %r4839, %r4838;
	cvt.u32.u64 	%r4840, %rd5391;
	setp.le.u32 	%p161, %r134, %r4840;
	@%p161 bra 	$L__BB1_201;
$L__BB1_200:
	add.s64 	%rd3752, %rd5390, %rd5389;
	mov.b64 	{%r4841, %r4842}, %rd3752;
	shf.l.wrap.b32 	%r4843, %r4841, %r4842, 17;
	shf.l.wrap.b32 	%r4844, %r4842, %r4841, 17;
	mov.b64 	%rd3753, {%r4844, %r4843};
	add.s64 	%rd3754, %rd3753, %rd5390;
	xor.b64  	%rd3755, %rd5390, %rd5389;
	mov.b64 	{%r4845, %r4846}, %rd5390;
	shf.l.wrap.b32 	%r4847, %r4846, %r4845, 17;
	shf.l.wrap.b32 	%r4848, %r4845, %r4846, 17;
	mov.b64 	%rd3756, {%r4848, %r4847};
	shl.b64 	%rd3757, %rd3755, 21;
	xor.b64  	%rd3758, %rd3756, %rd3757;
	xor.b64  	%rd5390, %rd3758, %rd3755;
	mov.b64 	{%r4849, %r4850}, %rd3755;
	shf.l.wrap.b32 	%r4851, %r4849, %r4850, 28;
	shf.l.wrap.b32 	%r4852, %r4850, %r4849, 28;
	mov.b64 	%rd5389, {%r4852, %r4851};
	and.b64  	%rd3759, %rd3754, 4294967295;
	sub.s32 	%r4853, 256, %r133;
	cvt.u64.u32 	%rd3760, %r4853;
	mul.lo.s64 	%rd5391, %rd3759, %rd3760;
	cvt.u32.u64 	%r4854, %rd5391;
	setp.gt.u32 	%p162, %r134, %r4854;
	@%p162 bra 	$L__BB1_200;
$L__BB1_201:
	{ .reg .b32 tmp; mov.b64 {tmp, %r4855}, %rd5391; }
	add.s32 	%r4856, %r133, %r4855;
	cvt.u64.u32 	%rd3761, %r133;
	mul.wide.u32 	%rd3762, %r5618, 320;
	add.s64 	%rd3763, %rd1, %rd3762;
	add.s64 	%rd3764, %rd3763, 272;
	add.s64 	%rd3765, %rd3764, %rd3761;
	ld.local.u8 	%rs357, [%rd3765+4480];
	cvt.u64.u32 	%rd3766, %r4856;
	add.s64 	%rd3767, %rd3764, %rd3766;
	ld.local.u8 	%rs358, [%rd3767+4480];
	st.local.u8 	[%rd3765+4480], %rs358;
	st.local.u8 	[%rd3767+4480], %rs357;
	add.s32 	%r5670, %r133, 1;
	setp.lt.u32 	%p163, %r133, 255;
	@%p163 bra 	$L__BB1_198;
	mul.wide.u32 	%rd3768, %r5618, 320;
	add.s64 	%rd3769, %rd1, %rd3768;
	ld.local.u8 	%rs359, [%rd3769+4752];
	ld.local.f64 	%fd4104, [%rd3769+5024];
	cvt.rmi.f64.f64 	%fd4105, %fd4104;
	sub.f64 	%fd4106, %fd4104, %fd4105;
	cvt.rzi.s32.f64 	%r4858, %fd4105;
	cvt.u16.u32 	%rs360, %r4858;
	st.local.v2.u8 	[%rd3769+5008], {%rs359, %rs360};
	st.local.f64 	[%rd3769+5056], %fd4106;
	mul.f64 	%fd4107, %fd4106, %fd4106;
	mul.f64 	%fd4108, %fd4106, %fd4107;
	fma.rn.f64 	%fd4109, %fd4106, 0d4018000000000000, 0dC02E000000000000;
	fma.rn.f64 	%fd4110, %fd4106, %fd4109, 0d4024000000000000;
	mul.f64 	%fd4111, %fd4108, %fd4110;
	st.local.f64 	[%rd3769+5064], %fd4111;
	mov.b64 	%rd3770, 4580169634342305920;
	st.local.u64 	[%rd3769+5040], %rd3770;
	mov.b64 	%rd3771, 4589168020290535424;
	st.local.u64 	[%rd3769+5048], %rd3771;
	st.local.f64 	[%rd3769+5336], %fd106;
	st.local.f64 	[%rd3769+5344], %fd107;
	st.local.f64 	[%rd3769+5352], %fd108;
	mov.b64 	%rd3772, 4607182418800017408;
	st.local.u64 	[%rd3769+5360], %rd3772;
	st.local.u64 	[%rd3769+5368], %rd3772;
	mov.b32 	%r5671, 0;
$L__BB1_203:
	cvt.u64.u32 	%rd3773, %r5671;
	mul.wide.u32 	%rd3774, %r5618, 320;
	add.s64 	%rd3775, %rd1, %rd3774;
	add.s64 	%rd3776, %rd3775, %rd3773;
	st.local.u8 	[%rd3776+5072], %r5671;
	add.s32 	%r137, %r5671, 1;
	setp.lt.u32 	%p164, %r5671, 255;
	mov.u32 	%r5671, %r137;
	@%p164 bra 	$L__BB1_203;
	mov.b32 	%r5672, 0;
	mov.u64 	%rd5397, %rd75;
	mov.u64 	%rd5396, %rd76;
$L__BB1_205:
	mov.u32 	%r138, %r5672;
	sub.s32 	%r4860, 256, %r138;
	add.s64 	%rd3777, %rd5397, %rd5396;
	mov.b64 	{%r4861, %r4862}, %rd3777;
	shf.l.wrap.b32 	%r4863, %r4861, %r4862, 17;
	shf.l.wrap.b32 	%r4864, %r4862, %r4861, 17;
	mov.b64 	%rd3778, {%r4864, %r4863};
	add.s64 	%rd3779, %rd3778, %rd5397;
	xor.b64  	%rd3780, %rd5397, %rd5396;
	mov.b64 	{%r4865, %r4866}, %rd5397;
	shf.l.wrap.b32 	%r4867, %r4866, %r4865, 17;
	shf.l.wrap.b32 	%r4868, %r4865, %r4866, 17;
	mov.b64 	%rd3781, {%r4868, %r4867};
	shl.b64 	%rd3782, %rd3780, 21;
	xor.b64  	%rd3783, %rd3781, %rd3782;
	xor.b64  	%rd5397, %rd3783, %rd3780;
	mov.b64 	{%r4869, %r4870}, %rd3780;
	shf.l.wrap.b32 	%r4871, %r4869, %r4870, 28;
	shf.l.wrap.b32 	%r4872, %r4870, %r4869, 28;
	mov.b64 	%rd5396, {%r4872, %r4871};
	and.b64  	%rd3784, %rd3779, 4294967295;
	cvt.u64.u32 	%rd3785, %r4860;
	mul.lo.s64 	%rd5398, %rd3784, %rd3785;
	cvt.u32.u64 	%r4873, %rd5398;
	setp.le.u32 	%p165, %r4860, %r4873;
	@%p165 bra 	$L__BB1_208;
	sub.s32 	%r4874, 256, %r138;
	add.s32 	%r4875, %r138, -256;
	rem.u32 	%r139, %r4875, %r4874;
	cvt.u32.u64 	%r4876, %rd5398;
	setp.le.u32 	%p166, %r139, %r4876;
	@%p166 bra 	$L__BB1_208;
$L__BB1_207:
	add.s64 	%rd3786, %rd5397, %rd5396;
	mov.b64 	{%r4877, %r4878}, %rd3786;
	shf.l.wrap.b32 	%r4879, %r4877, %r4878, 17;
	shf.l.wrap.b32 	%r4880, %r4878, %r4877, 17;
	mov.b64 	%rd3787, {%r4880, %r4879};
	add.s64 	%rd3788, %rd3787, %rd5397;
	xor.b64  	%rd3789, %rd5397, %rd5396;
	mov.b64 	{%r4881, %r4882}, %rd5397;
	shf.l.wrap.b32 	%r4883, %r4882, %r4881, 17;
	shf.l.wrap.b32 	%r4884, %r4881, %r4882, 17;
	mov.b64 	%rd3790, {%r4884, %r4883};
	shl.b64 	%rd3791, %rd3789, 21;
	xor.b64  	%rd3792, %rd3790, %rd3791;
	xor.b64  	%rd5397, %rd3792, %rd3789;
	mov.b64 	{%r4885, %r4886}, %rd3789;
	shf.l.wrap.b32 	%r4887, %r4885, %r4886, 28;
	shf.l.wrap.b32 	%r4888, %r4886, %r4885, 28;
	mov.b64 	%rd5396, {%r4888, %r4887};
	and.b64  	%rd3793, %rd3788, 4294967295;
	sub.s32 	%r4889, 256, %r138;
	cvt.u64.u32 	%rd3794, %r4889;
	mul.lo.s64 	%rd5398, %rd3793, %rd3794;
	cvt.u32.u64 	%r4890, %rd5398;
	setp.gt.u32 	%p167, %r139, %r4890;
	@%p167 bra 	$L__BB1_207;
$L__BB1_208:
	{ .reg .b32 tmp; mov.b64 {tmp, %r4891}, %rd5398; }
	add.s32 	%r4892, %r138, %r4891;
	cvt.u64.u32 	%rd3795, %r138;
	mul.wide.u32 	%rd3796, %r5618, 320;
	add.s64 	%rd3797, %rd1, %rd3796;
	add.s64 	%rd3798, %rd3797, 272;
	add.s64 	%rd3799, %rd3798, %rd3795;
	ld.local.u8 	%rs361, [%rd3799+4800];
	cvt.u64.u32 	%rd3800, %r4892;
	add.s64 	%rd3801, %rd3798, %rd3800;
	ld.local.u8 	%rs362, [%rd3801+4800];
	st.local.u8 	[%rd3799+4800], %rs362;
	st.local.u8 	[%rd3801+4800], %rs361;
	add.s32 	%r5672, %r138, 1;
	setp.lt.u32 	%p168, %r138, 255;
	@%p168 bra 	$L__BB1_205;
	mul.wide.u32 	%rd3802, %r5618, 320;
	add.s64 	%rd3803, %rd1, %rd3802;
	ld.local.u8 	%rs363, [%rd3803+5072];
	ld.local.f64 	%fd4112, [%rd3803+5344];
	cvt.rmi.f64.f64 	%fd4113, %fd4112;
	sub.f64 	%fd4114, %fd4112, %fd4113;
	cvt.rzi.s32.f64 	%r4894, %fd4113;
	cvt.u16.u32 	%rs364, %r4894;
	st.local.v2.u8 	[%rd3803+5328], {%rs363, %rs364};
	st.local.f64 	[%rd3803+5376], %fd4114;
	mul.f64 	%fd4115, %fd4114, %fd4114;
	mul.f64 	%fd4116, %fd4114, %fd4115;
	fma.rn.f64 	%fd4117, %fd4114, 0d4018000000000000, 0dC02E000000000000;
	fma.rn.f64 	%fd4118, %fd4114, %fd4117, 0d4024000000000000;
	mul.f64 	%fd4119, %fd4116, %fd4118;
	st.local.f64 	[%rd3803+5384], %fd4119;
	mov.b64 	%rd3804, 4575666034714935424;
	st.local.u64 	[%rd3803+5360], %rd3804;
	mov.b64 	%rd3805, 4593671619917905920;
	st.local.u64 	[%rd3803+5368], %rd3805;
	st.local.f64 	[%rd3803+5656], %fd109;
	st.local.f64 	[%rd3803+5664], %fd110;
	st.local.f64 	[%rd3803+5672], %fd111;
	mov.b64 	%rd3806, 4607182418800017408;
	st.local.u64 	[%rd3803+5680], %rd3806;
	st.local.u64 	[%rd3803+5688], %rd3806;
	mov.b32 	%r5673, 0;
$L__BB1_210:
	cvt.u64.u32 	%rd3807, %r5673;
	mul.wide.u32 	%rd3808, %r5618, 320;
	add.s64 	%rd3809, %rd1, %rd3808;
	add.s64 	%rd3810, %rd3809, %rd3807;
	st.local.u8 	[%rd3810+5392], %r5673;
	add.s32 	%r142, %r5673, 1;
	setp.lt.u32 	%p169, %r5673, 255;
	mov.u32 	%r5673, %r142;
	@%p169 bra 	$L__BB1_210;
	mov.b32 	%r5674, 0;
	mov.u64 	%rd5404, %rd77;
	mov.u64 	%rd5403, %rd78;
$L__BB1_212:
	mov.u32 	%r143, %r5674;
	sub.s32 	%r4896, 256, %r143;
	add.s64 	%rd3811, %rd5404, %rd5403;
	mov.b64 	{%r4897, %r4898}, %rd3811;
	shf.l.wrap.b32 	%r4899, %r4897, %r4898, 17;
	shf.l.wrap.b32 	%r4900, %r4898, %r4897, 17;
	mov.b64 	%rd3812, {%r4900, %r4899};
	add.s64 	%rd3813, %rd3812, %rd5404;
	xor.b64  	%rd3814, %rd5404, %rd5403;
	mov.b64 	{%r4901, %r4902}, %rd5404;
	shf.l.wrap.b32 	%r4903, %r4902, %r4901, 17;
	shf.l.wrap.b32 	%r4904, %r4901, %r4902, 17;
	mov.b64 	%rd3815, {%r4904, %r4903};
	shl.b64 	%rd3816, %rd3814, 21;
	xor.b64  	%rd3817, %rd3815, %rd3816;
	xor.b64  	%rd5404, %rd3817, %rd3814;
	mov.b64 	{%r4905, %r4906}, %rd3814;
	shf.l.wrap.b32 	%r4907, %r4905, %r4906, 28;
	shf.l.wrap.b32 	%r4908, %r4906, %r4905, 28;
	mov.b64 	%rd5403, {%r4908, %r4907};
	and.b64  	%rd3818, %rd3813, 4294967295;
	cvt.u64.u32 	%rd3819, %r4896;
	mul.lo.s64 	%rd5405, %rd3818, %rd3819;
	cvt.u32.u64 	%r4909, %rd5405;
	setp.le.u32 	%p170, %r4896, %r4909;
	@%p170 bra 	$L__BB1_215;
	sub.s32 	%r4910, 256, %r143;
	add.s32 	%r4911, %r143, -256;
	rem.u32 	%r144, %r4911, %r4910;
	cvt.u32.u64 	%r4912, %rd5405;
	setp.le.u32 	%p171, %r144, %r4912;
	@%p171 bra 	$L__BB1_215;
$L__BB1_214:
	add.s64 	%rd3820, %rd5404, %rd5403;
	mov.b64 	{%r4913, %r4914}, %rd3820;
	shf.l.wrap.b32 	%r4915, %r4913, %r4914, 17;
	shf.l.wrap.b32 	%r4916, %r4914, %r4913, 17;
	mov.b64 	%rd3821, {%r4916, %r4915};
	add.s64 	%rd3822, %rd3821, %rd5404;
	xor.b64  	%rd3823, %rd5404, %rd5403;
	mov.b64 	{%r4917, %r4918}, %rd5404;
	shf.l.wrap.b32 	%r4919, %r4918, %r4917, 17;
	shf.l.wrap.b32 	%r4920, %r4917, %r4918, 17;
	mov.b64 	%rd3824, {%r4920, %r4919};
	shl.b64 	%rd3825, %rd3823, 21;
	xor.b64  	%rd3826, %rd3824, %rd3825;
	xor.b64  	%rd5404, %rd3826, %rd3823;
	mov.b64 	{%r4921, %r4922}, %rd3823;
	shf.l.wrap.b32 	%r4923, %r4921, %r4922, 28;
	shf.l.wrap.b32 	%r4924, %r4922, %r4921, 28;
	mov.b64 	%rd5403, {%r4924, %r4923};
	and.b64  	%rd3827, %rd3822, 4294967295;
	sub.s32 	%r4925, 256, %r143;
	cvt.u64.u32 	%rd3828, %r4925;
	mul.lo.s64 	%rd5405, %rd3827, %rd3828;
	cvt.u32.u64 	%r4926, %rd5405;
	setp.gt.u32 	%p172, %r144, %r4926;
	@%p172 bra 	$L__BB1_214;
$L__BB1_215:
	{ .reg .b32 tmp; mov.b64 {tmp, %r4927}, %rd5405; }
	add.s32 	%r4928, %r143, %r4927;
	cvt.u64.u32 	%rd3829, %r143;
	mul.wide.u32 	%rd3830, %r5618, 320;
	add.s64 	%rd3831, %rd1, %rd3830;
	add.s64 	%rd3832, %rd3831, 272;
	add.s64 	%rd3833, %rd3832, %rd3829;
	ld.local.u8 	%rs365, [%rd3833+5120];
	cvt.u64.u32 	%rd3834, %r4928;
	add.s64 	%rd3835, %rd3832, %rd3834;
	ld.local.u8 	%rs366, [%rd3835+5120];
	st.local.u8 	[%rd3833+5120], %rs366;
	st.local.u8 	[%rd3835+5120], %rs365;
	add.s32 	%r5674, %r143, 1;
	setp.lt.u32 	%p173, %r143, 255;
	@%p173 bra 	$L__BB1_212;
	mul.wide.u32 	%rd3836, %r5618, 320;
	add.s64 	%rd3837, %rd1, %rd3836;
	ld.local.u8 	%rs367, [%rd3837+5392];
	ld.local.f64 	%fd4120, [%rd3837+5664];
	cvt.rmi.f64.f64 	%fd4121, %fd4120;
	sub.f64 	%fd4122, %fd4120, %fd4121;
	cvt.rzi.s32.f64 	%r4930, %fd4121;
	cvt.u16.u32 	%rs368, %r4930;
	st.local.v2.u8 	[%rd3837+5648], {%rs367, %rs368};
	st.local.f64 	[%rd3837+5696], %fd4122;
	mul.f64 	%fd4123, %fd4122, %fd4122;
	mul.f64 	%fd4124, %fd4122, %fd4123;
	fma.rn.f64 	%fd4125, %fd4122, 0d4018000000000000, 0dC02E000000000000;
	fma.rn.f64 	%fd4126, %fd4122, %fd4125, 0d4024000000000000;
	mul.f64 	%fd4127, %fd4124, %fd4126;
	st.local.f64 	[%rd3837+5704], %fd4127;
	mov.b64 	%rd3838, 4571162435087564928;
	st.local.u64 	[%rd3837+5680], %rd3838;
	mov.b64 	%rd3839, 4598175219545276416;
	st.local.u64 	[%rd3837+5688], %rd3839;
	st.local.f64 	[%rd3837+5976], %fd112;
	st.local.f64 	[%rd3837+5984], %fd113;
	st.local.f64 	[%rd3837+5992], %fd114;
	mov.b64 	%rd3840, 4607182418800017408;
	st.local.u64 	[%rd3837+6000], %rd3840;
	st.local.u64 	[%rd3837+6008], %rd3840;
	mov.b32 	%r5675, 0;
$L__BB1_217:
	cvt.u64.u32 	%rd3841, %r5675;
	mul.wide.u32 	%rd3842, %r5618, 320;
	add.s64 	%rd3843, %rd1, %rd3842;
	add.s64 	%rd3844, %rd3843, %rd3841;
	st.local.u8 	[%rd3844+5712], %r5675;
	add.s32 	%r147, %r5675, 1;
	setp.lt.u32 	%p174, %r5675, 255;
	mov.u32 	%r5675, %r147;
	@%p174 bra 	$L__BB1_217;
	mov.b32 	%r5676, 0;
	mov.u64 	%rd5411, %rd79;
	mov.u64 	%rd5410, %rd80;
$L__BB1_219:
	mov.u32 	%r148, %r5676;
	sub.s32 	%r4932, 256, %r148;
	add.s64 	%rd3845, %rd5411, %rd5410;
	mov.b64 	{%r4933, %r4934}, %rd3845;
	shf.l.wrap.b32 	%r4935, %r4933, %r4934, 17;
	shf.l.wrap.b32 	%r4936, %r4934, %r4933, 17;
	mov.b64 	%rd3846, {%r4936, %r4935};
	add.s64 	%rd3847, %rd3846, %rd5411;
	xor.b64  	%rd3848, %rd5411, %rd5410;
	mov.b64 	{%r4937, %r4938}, %rd5411;
	shf.l.wrap.b32 	%r4939, %r4938, %r4937, 17;
	shf.l.wrap.b32 	%r4940, %r4937, %r4938, 17;
	mov.b64 	%rd3849, {%r4940, %r4939};
	shl.b64 	%rd3850, %rd3848, 21;
	xor.b64  	%rd3851, %rd3849, %rd3850;
	xor.b64  	%rd5411, %rd3851, %rd3848;
	mov.b64 	{%r4941, %r4942}, %rd3848;
	shf.l.wrap.b32 	%r4943, %r4941, %r4942, 28;
	shf.l.wrap.b32 	%r4944, %r4942, %r4941, 28;
	mov.b64 	%rd5410, {%r4944, %r4943};
	and.b64  	%rd3852, %rd3847, 4294967295;
	cvt.u64.u32 	%rd3853, %r4932;
	mul.lo.s64 	%rd5412, %rd3852, %rd3853;
	cvt.u32.u64 	%r4945, %rd5412;
	setp.le.u32 	%p175, %r4932, %r4945;
	@%p175 bra 	$L__BB1_222;
	sub.s32 	%r4946, 256, %r148;
	add.s32 	%r4947, %r148, -256;
	rem.u32 	%r149, %r4947, %r4946;
	cvt.u32.u64 	%r4948, %rd5412;
	setp.le.u32 	%p176, %r149, %r4948;
	@%p176 bra 	$L__BB1_222;
$L__BB1_221:
	add.s64 	%rd3854, %rd5411, %rd5410;
	mov.b64 	{%r4949, %r4950}, %rd3854;
	shf.l.wrap.b32 	%r4951, %r4949, %r4950, 17;
	shf.l.wrap.b32 	%r4952, %r4950, %r4949, 17;
	mov.b64 	%rd3855, {%r4952, %r4951};
	add.s64 	%rd3856, %rd3855, %rd5411;
	xor.b64  	%rd3857, %rd5411, %rd5410;
	mov.b64 	{%r4953, %r4954}, %rd5411;
	shf.l.wrap.b32 	%r4955, %r4954, %r4953, 17;
	shf.l.wrap.b32 	%r4956, %r4953, %r4954, 17;
	mov.b64 	%rd3858, {%r4956, %r4955};
	shl.b64 	%rd3859, %rd3857, 21;
	xor.b64  	%rd3860, %rd3858, %rd3859;
	xor.b64  	%rd5411, %rd3860, %rd3857;
	mov.b64 	{%r4957, %r4958}, %rd3857;
	shf.l.wrap.b32 	%r4959, %r4957, %r4958, 28;
	shf.l.wrap.b32 	%r4960, %r4958, %r4957, 28;
	mov.b64 	%rd5410, {%r4960, %r4959};
	and.b64  	%rd3861, %rd3856, 4294967295;
	sub.s32 	%r4961, 256, %r148;
	cvt.u64.u32 	%rd3862, %r4961;
	mul.lo.s64 	%rd5412, %rd3861, %rd3862;
	cvt.u32.u64 	%r4962, %rd5412;
	setp.gt.u32 	%p177, %r149, %r4962;
	@%p177 bra 	$L__BB1_221;
$L__BB1_222:
	{ .reg .b32 tmp; mov.b64 {tmp, %r4963}, %rd5412; }
	add.s32 	%r4964, %r148, %r4963;
	cvt.u64.u32 	%rd3863, %r148;
	mul.wide.u32 	%rd3864, %r5618, 320;
	add.s64 	%rd3865, %rd1, %rd3864;
	add.s64 	%rd3866, %rd3865, 272;
	add.s64 	%rd3867, %rd3866, %rd3863;
	ld.local.u8 	%rs369, [%rd3867+5440];
	cvt.u64.u32 	%rd3868, %r4964;
	add.s64 	%rd3869, %rd3866, %rd3868;
	ld.local.u8 	%rs370, [%rd3869+5440];
	st.local.u8 	[%rd3867+5440], %rs370;
	st.local.u8 	[%rd3869+5440], %rs369;
	add.s32 	%r5676, %r148, 1;
	setp.lt.u32 	%p178, %r148, 255;
	@%p178 bra 	$L__BB1_219;
	mul.wide.u32 	%rd3870, %r5618, 320;
	add.s64 	%rd3871, %rd1, %rd3870;
	ld.local.u8 	%rs371, [%rd3871+5712];
	ld.local.f64 	%fd4128, [%rd3871+5984];
	cvt.rmi.f64.f64 	%fd4129, %fd4128;
	sub.f64 	%fd4130, %fd4128, %fd4129;
	cvt.rzi.s32.f64 	%r4966, %fd4129;
	cvt.u16.u32 	%rs372, %r4966;
	st.local.v2.u8 	[%rd3871+5968], {%rs371, %rs372};
	st.local.f64 	[%rd3871+6016], %fd4130;
	mul.f64 	%fd4131, %fd4130, %fd4130;
	mul.f64 	%fd4132, %fd4130, %fd4131;
	fma.rn.f64 	%fd4133, %fd4130, 0d4018000000000000, 0dC02E000000000000;
	fma.rn.f64 	%fd4134, %fd4130, %fd4133, 0d4024000000000000;
	mul.f64 	%fd4135, %fd4132, %fd4134;
	st.local.f64 	[%rd3871+6024], %fd4135;
	mov.b64 	%rd3872, 4566658835460194432;
	st.local.u64 	[%rd3871+6000], %rd3872;
	mov.b64 	%rd3873, 4602678819172646912;
	st.local.u64 	[%rd3871+6008], %rd3873;
	mul.wide.u32 	%rd3874, %r1, 40;
	add.s64 	%rd3875, %rd1, %rd3874;
	add.u64 	%rd3876, %SP, 1056;
	add.s64 	%rd3877, %rd3876, %rd3870;
	add.s64 	%rd3878, %rd3877, 3152;
	st.local.u64 	[%rd3875+64], %rd3878;
	mov.b32 	%r4967, 9;
	st.local.u32 	[%rd3875+56], %r4967;
	mov.b64 	%rd3879, 4609434218613702656;
	st.local.u64 	[%rd3875+32], %rd3879;
	mov.b32 	%r5693, 18;
	bra.uni 	$L__BB1_300;
$L__BB1_224:
	mul.wide.u32 	%rd2996, %r5618, 320;
	add.s64 	%rd2997, %rd1, %rd2996;
	st.local.f64 	[%rd2997+536], %fd37;
	st.local.f64 	[%rd2997+544], %fd38;
	st.local.f64 	[%rd2997+552], %fd39;
	mov.b64 	%rd2998, 4607182418800017408;
	st.local.u64 	[%rd2997+560], %rd2998;
	st.local.u64 	[%rd2997+568], %rd2998;
	mov.b32 	%r3649, 117835012;
	mov.b32 	%r3650, 50462976;
	st.local.v2.b32 	[%rd2997+272], {%r3650, %r3649};
	mov.b32 	%r3651, 252579084;
	mov.b32 	%r3652, 185207048;
	st.local.v2.b32 	[%rd2997+280], {%r3652, %r3651};
	mov.b32 	%r3653, 387323156;
	mov.b32 	%r3654, 319951120;
	st.local.v2.b32 	[%rd2997+288], {%r3654, %r3653};
	mov.b32 	%r3655, 522067228;
	mov.b32 	%r3656, 454695192;
	st.local.v2.b32 	[%rd2997+296], {%r3656, %r3655};
	mov.b32 	%r3657, 656811300;
	mov.b32 	%r3658, 589439264;
	st.local.v2.b32 	[%rd2997+304], {%r3658, %r3657};
	mov.b32 	%r3659, 791555372;
	mov.b32 	%r3660, 724183336;
	st.local.v2.b32 	[%rd2997+312], {%r3660, %r3659};
	mov.b32 	%r3661, 926299444;
	mov.b32 	%r3662, 858927408;
	st.local.v2.b32 	[%rd2997+320], {%r3662, %r3661};
	mov.b32 	%r3663, 1061043516;
	mov.b32 	%r3664, 993671480;
	st.local.v2.b32 	[%rd2997+328], {%r3664, %r3663};
	mov.b32 	%r3665, 1195787588;
	mov.b32 	%r3666, 1128415552;
	st.local.v2.b32 	[%rd2997+336], {%r3666, %r3665};
	mov.b32 	%r3667, 1330531660;
	mov.b32 	%r3668, 1263159624;
	st.local.v2.b32 	[%rd2997+344], {%r3668, %r3667};
	mov.b32 	%r3669, 1465275732;
	mov.b32 	%r3670, 1397903696;
	st.local.v2.b32 	[%rd2997+352], {%r3670, %r3669};
	mov.b32 	%r3671, 1600019804;
	mov.b32 	%r3672, 1532647768;
	st.local.v2.b32 	[%rd2997+360], {%r3672, %r3671};
	mov.b32 	%r3673, 1734763876;
	mov.b32 	%r3674, 1667391840;
	st.local.v2.b32 	[%rd2997+368], {%r3674, %r3673};
	mov.b32 	%r3675, 1869507948;
	mov.b32 	%r3676, 1802135912;
	st.local.v2.b32 	[%rd2997+376], {%r3676, %r3675};
	mov.b32 	%r3677, 2004252020;
	mov.b32 	%r3678, 1936879984;
	st.local.v2.b32 	[%rd2997+384], {%r3678, %r3677};
	mov.b32 	%r3679, 2138996092;
	mov.b32 	%r3680, 2071624056;
	st.local.v2.b32 	[%rd2997+392], {%r3680, %r3679};
	mov.b32 	%r3681, -2021227132;
	mov.b32 	%r3682, -2088599168;
	st.local.v2.b32 	[%rd2997+400], {%r3682, %r3681};
	mov.b32 	%r3683, -1886483060;
	mov.b32 	%r3684, -1953855096;
	st.local.v2.b32 	[%rd2997+408], {%r3684, %r3683};
	mov.b32 	%r3685, -1751738988;
	mov.b32 	%r3686, -1819111024;
	st.local.v2.b32 	[%rd2997+416], {%r3686, %r3685};
	mov.b32 	%r3687, -1616994916;
	mov.b32 	%r3688, -1684366952;
	st.local.v2.b32 	[%rd2997+424], {%r3688, %r3687};
	mov.b32 	%r3689, -1482250844;
	mov.b32 	%r3690, -1549622880;
	st.local.v2.b32 	[%rd2997+432], {%r3690, %r3689};
	mov.b32 	%r3691, -1347506772;
	mov.b32 	%r3692, -1414878808;
	st.local.v2.b32 	[%rd2997+440], {%r3692, %r3691};
	mov.b32 	%r3693, -1212762700;
	mov.b32 	%r3694, -1280134736;
	st.local.v2.b32 	[%rd2997+448], {%r3694, %r3693};
	mov.b32 	%r3695, -1078018628;
	mov.b32 	%r3696, -1145390664;
	st.local.v2.b32 	[%rd2997+456], {%r3696, %r3695};
	mov.b32 	%r3697, -943274556;
	mov.b32 	%r3698, -1010646592;
	st.local.v2.b32 	[%rd2997+464], {%r3698, %r3697};
	mov.b32 	%r3699, -808530484;
	mov.b32 	%r3700, -875902520;
	st.local.v2.b32 	[%rd2997+472], {%r3700, %r3699};
	mov.b32 	%r3701, -673786412;
	mov.b32 	%r3702, -741158448;
	st.local.v2.b32 	[%rd2997+480], {%r3702, %r3701};
	mov.b32 	%r3703, -539042340;
	mov.b32 	%r3704, -606414376;
	st.local.v2.b32 	[%rd2997+488], {%r3704, %r3703};
	mov.b32 	%r3705, -404298268;
	mov.b32 	%r3706, -471670304;
	st.local.v2.b32 	[%rd2997+496], {%r3706, %r3705};
	mov.b32 	%r3707, -269554196;
	mov.b32 	%r3708, -336926232;
	st.local.v2.b32 	[%rd2997+504], {%r3708, %r3707};
	mov.b32 	%r3709, -134810124;
	mov.b32 	%r3710, -202182160;
	st.local.v2.b32 	[%rd2997+512], {%r3710, %r3709};
	mov.b32 	%r3711, -66052;
	mov.b32 	%r3712, -67438088;
	st.local.v2.b32 	[%rd2997+520], {%r3712, %r3711};
	mov.b32 	%r5677, 0;
	mov.u64 	%rd5418, %rd30;
	mov.u64 	%rd5417, %rd29;
$L__BB1_225:
	sub.s32 	%r3713, 256, %r5677;
	add.s64 	%rd2999, %rd5418, %rd5417;
	mov.b64 	{%r3714, %r3715}, %rd2999;
	shf.l.wrap.b32 	%r3716, %r3714, %r3715, 17;
	shf.l.wrap.b32 	%r3717, %r3715, %r3714, 17;
	mov.b64 	%rd3000, {%r3717, %r3716};
	add.s64 	%rd3001, %rd3000, %rd5417;
	xor.b64  	%rd3002, %rd5418, %rd5417;
	mov.b64 	{%r3718, %r3719}, %rd5417;
	shf.l.wrap.b32 	%r3720, %r3719, %r3718, 17;
	shf.l.wrap.b32 	%r3721, %r3718, %r3719, 17;
	mov.b64 	%rd3003, {%r3721, %r3720};
	shl.b64 	%rd3004, %rd3002, 21;
	xor.b64  	%rd3005, %rd3003, %rd3004;
	xor.b64  	%rd5417, %rd3005, %rd3002;
	mov.b64 	{%r3722, %r3723}, %rd3002;
	shf.l.wrap.b32 	%r3724, %r3722, %r3723, 28;
	shf.l.wrap.b32 	%r3725, %r3723, %r3722, 28;
	mov.b64 	%rd5418, {%r3725, %r3724};
	and.b64  	%rd3006, %rd3001, 4294967295;
	cvt.u64.u32 	%rd3007, %r3713;
	mul.lo.s64 	%rd5419, %rd3006, %rd3007;
	cvt.u32.u64 	%r3726, %rd5419;
	setp.le.u32 	%p55, %r3713, %r3726;
	@%p55 bra 	$L__BB1_228;
	sub.s32 	%r3727, 256, %r5677;
	add.s32 	%r3728, %r5677, -256;
	rem.u32 	%r152, %r3728, %r3727;
	cvt.u32.u64 	%r3729, %rd5419;
	setp.le.u32 	%p56, %r152, %r3729;
	@%p56 bra 	$L__BB1_228;
$L__BB1_227:
	add.s64 	%rd3008, %rd5418, %rd5417;
	mov.b64 	{%r3730, %r3731}, %rd3008;
	shf.l.wrap.b32 	%r3732, %r3730, %r3731, 17;
	shf.l.wrap.b32 	%r3733, %r3731, %r3730, 17;
	mov.b64 	%rd3009, {%r3733, %r3732};
	add.s64 	%rd3010, %rd3009, %rd5417;
	xor.b64  	%rd3011, %rd5418, %rd5417;
	mov.b64 	{%r3734, %r3735}, %rd5417;
	shf.l.wrap.b32 	%r3736, %r3735, %r3734, 17;
	shf.l.wrap.b32 	%r3737, %r3734, %r3735, 17;
	mov.b64 	%rd3012, {%r3737, %r3736};
	shl.b64 	%rd3013, %rd3011, 21;
	xor.b64  	%rd3014, %rd3012, %rd3013;
	xor.b64  	%rd5417, %rd3014, %rd3011;
	mov.b64 	{%r3738, %r3739}, %rd3011;
	shf.l.wrap.b32 	%r3740, %r3738, %r3739, 28;
	shf.l.wrap.b32 	%r3741, %r3739, %r3738, 28;
	mov.b64 	%rd5418, {%r3741, %r3740};
	and.b64  	%rd3015, %rd3010, 4294967295;
	sub.s32 	%r3742, 256, %r5677;
	cvt.u64.u32 	%rd3016, %r3742;
	mul.lo.s64 	%rd5419, %rd3015, %rd3016;
	cvt.u32.u64 	%r3743, %rd5419;
	setp.gt.u32 	%p57, %r152, %r3743;
	@%p57 bra 	$L__BB1_227;
$L__BB1_228:
	{ .reg .b32 tmp; mov.b64 {tmp, %r3744}, %rd5419; }
	add.s32 	%r3745, %r5677, %r3744;
	cvt.u64.u32 	%rd3017, %r5677;
	mul.wide.u32 	%rd3018, %r5618, 320;
	add.s64 	%rd3019, %rd1, %rd3018;
	add.s64 	%rd3020, %rd3019, %rd3017;
	ld.local.u8 	%rs269, [%rd3020+272];
	cvt.u64.u32 	%rd3021, %r3745;
	add.s64 	%rd3022, %rd3019, %rd3021;
	ld.local.u8 	%rs270, [%rd3022+272];
	st.local.u8 	[%rd3020+272], %rs270;
	st.local.u8 	[%rd3022+272], %rs269;
	add.s32 	%r5677, %r5677, 1;
	setp.ne.s32 	%p58, %r5677, 256;
	@%p58 bra 	$L__BB1_225;
	mul.wide.u32 	%rd3023, %r5618, 320;
	add.s64 	%rd3024, %rd1, %rd3023;
	ld.local.u8 	%rs271, [%rd3024+272];
	ld.local.f64 	%fd3928, [%rd3024+544];
	cvt.rmi.f64.f64 	%fd3929, %fd3928;
	sub.f64 	%fd3930, %fd3928, %fd3929;
	cvt.rzi.s32.f64 	%r3747, %fd3929;
	cvt.u16.u32 	%rs272, %r3747;
	st.local.v2.u8 	[%rd3024+528], {%rs271, %rs272};
	st.local.f64 	[%rd3024+576], %fd3930;
	mul.f64 	%fd3931, %fd3930, %fd3930;
	mul.f64 	%fd3932, %fd3930, %fd3931;
	fma.rn.f64 	%fd3933, %fd3930, 0d4018000000000000, 0dC02E000000000000;
	fma.rn.f64 	%fd3934, %fd3930, %fd3933, 0d4024000000000000;
	mul.f64 	%fd3935, %fd3932, %fd3934;
	st.local.f64 	[%rd3024+584], %fd3935;
	mov.b64 	%rd3025, 4602824096579981444;
	st.local.u64 	[%rd3024+560], %rd3025;
	mov.b64 	%rd3026, 4566650022153682944;
	st.local.u64 	[%rd3024+568], %rd3026;
	st.local.f64 	[%rd3024+856], %fd40;
	st.local.f64 	[%rd3024+864], %fd41;
	st.local.f64 	[%rd3024+872], %fd42;
	mov.b64 	%rd3027, 4607182418800017408;
	st.local.u64 	[%rd3024+880], %rd3027;
	st.local.u64 	[%rd3024+888], %rd3027;
	mov.b32 	%r3748, 117835012;
	mov.b32 	%r3749, 50462976;
	st.local.v2.b32 	[%rd3024+592], {%r3749, %r3748};
	mov.b32 	%r3750, 252579084;
	mov.b32 	%r3751, 185207048;
	st.local.v2.b32 	[%rd3024+600], {%r3751, %r3750};
	mov.b32 	%r3752, 387323156;
	mov.b32 	%r3753, 319951120;
	st.local.v2.b32 	[%rd3024+608], {%r3753, %r3752};
	mov.b32 	%r3754, 522067228;
	mov.b32 	%r3755, 454695192;
	st.local.v2.b32 	[%rd3024+616], {%r3755, %r3754};
	mov.b32 	%r3756, 656811300;
	mov.b32 	%r3757, 589439264;
	st.local.v2.b32 	[%rd3024+624], {%r3757, %r3756};
	mov.b32 	%r3758, 791555372;
	mov.b32 	%r3759, 724183336;
	st.local.v2.b32 	[%rd3024+632], {%r3759, %r3758};
	mov.b32 	%r3760, 926299444;
	mov.b32 	%r3761, 858927408;
	st.local.v2.b32 	[%rd3024+640], {%r3761, %r3760};
	mov.b32 	%r3762, 1061043516;
	mov.b32 	%r3763, 993671480;
	st.local.v2.b32 	[%rd3024+648], {%r3763, %r3762};
	mov.b32 	%r3764, 1195787588;
	mov.b32 	%r3765, 1128415552;
	st.local.v2.b32 	[%rd3024+656], {%r3765, %r3764};
	mov.b32 	%r3766, 1330531660;
	mov.b32 	%r3767, 1263159624;
	st.local.v2.b32 	[%rd3024+664], {%r3767, %r3766};
	mov.b32 	%r3768, 1465275732;
	mov.b32 	%r3769, 1397903696;
	st.local.v2.b32 	[%rd3024+672], {%r3769, %r3768};
	mov.b32 	%r3770, 1600019804;
	mov.b32 	%r3771, 1532647768;
	st.local.v2.b32 	[%rd3024+680], {%r3771, %r3770};
	mov.b32 	%r3772, 1734763876;
	mov.b32 	%r3773, 1667391840;
	st.local.v2.b32 	[%rd3024+688], {%r3773, %r3772};
	mov.b32 	%r3774, 1869507948;
	mov.b32 	%r3775, 1802135912;
	st.local.v2.b32 	[%rd3024+696], {%r3775, %r3774};
	mov.b32 	%r3776, 2004252020;
	mov.b32 	%r3777, 1936879984;
	st.local.v2.b32 	[%rd3024+704], {%r3777, %r3776};
	mov.b32 	%r3778, 2138996092;
	mov.b32 	%r3779, 2071624056;
	st.local.v2.b32 	[%rd3024+712], {%r3779, %r3778};
	mov.b32 	%r3780, -2021227132;
	mov.b32 	%r3781, -2088599168;
	st.local.v2.b32 	[%rd3024+720], {%r3781, %r3780};
	mov.b32 	%r3782, -1886483060;
	mov.b32 	%r3783, -1953855096;
	st.local.v2.b32 	[%rd3024+728], {%r3783, %r3782};
	mov.b32 	%r3784, -1751738988;
	mov.b32 	%r3785, -1819111024;
	st.local.v2.b32 	[%rd3024+736], {%r3785, %r3784};
	mov.b32 	%r3786, -1616994916;
	mov.b32 	%r3787, -1684366952;
	st.local.v2.b32 	[%rd3024+744], {%r3787, %r3786};
	mov.b32 	%r3788, -1482250844;
	mov.b32 	%r3789, -1549622880;
	st.local.v2.b32 	[%rd3024+752], {%r3789, %r3788};
	mov.b32 	%r3790, -1347506772;
	mov.b32 	%r3791, -1414878808;
	st.local.v2.b32 	[%rd3024+760], {%r3791, %r3790};
	mov.b32 	%r3792, -1212762700;
	mov.b32 	%r3793, -1280134736;
	st.local.v2.b32 	[%rd3024+768], {%r3793, %r3792};
	mov.b32 	%r3794, -1078018628;
	mov.b32 	%r3795, -1145390664;
	st.local.v2.b32 	[%rd3024+776], {%r3795, %r3794};
	mov.b32 	%r3796, -943274556;
	mov.b32 	%r3797, -1010646592;
	st.local.v2.b32 	[%rd3024+784], {%r3797, %r3796};
	mov.b32 	%r3798, -808530484;
	mov.b32 	%r3799, -875902520;
	st.local.v2.b32 	[%rd3024+792], {%r3799, %r3798};
	mov.b32 	%r3800, -673786412;
	mov.b32 	%r3801, -741158448;
	st.local.v2.b32 	[%rd3024+800], {%r3801, %r3800};
	mov.b32 	%r3802, -539042340;
	mov.b32 	%r3803, -606414376;
	st.local.v2.b32 	[%rd3024+808], {%r3803, %r3802};
	mov.b32 	%r3804, -404298268;
	mov.b32 	%r3805, -471670304;
	st.local.v2.b32 	[%rd3024+816], {%r3805, %r3804};
	mov.b32 	%r3806, -269554196;
	mov.b32 	%r3807, -336926232;
	st.local.v2.b32 	[%rd3024+824], {%r3807, %r3806};
	mov.b32 	%r3808, -134810124;
	mov.b32 	%r3809, -202182160;
	st.local.v2.b32 	[%rd3024+832], {%r3809, %r3808};
	mov.b32 	%r3810, -66052;
	mov.b32 	%r3811, -67438088;
	st.local.v2.b32 	[%rd3024+840], {%r3811, %r3810};
	mov.b32 	%r5678, 0;
	mov.u64 	%rd5425, %rd32;
	mov.u64 	%rd5424, %rd31;
$L__BB1_230:
	sub.s32 	%r3812, 256, %r5678;
	add.s64 	%rd3028, %rd5425, %rd5424;
	mov.b64 	{%r3813, %r3814}, %rd3028;
	shf.l.wrap.b32 	%r3815, %r3813, %r3814, 17;
	shf.l.wrap.b32 	%r3816, %r3814, %r3813, 17;
	mov.b64 	%rd3029, {%r3816, %r3815};
	add.s64 	%rd3030, %rd3029, %rd5424;
	xor.b64  	%rd3031, %rd5425, %rd5424;
	mov.b64 	{%r3817, %r3818}, %rd5424;
	shf.l.wrap.b32 	%r3819, %r3818, %r3817, 17;
	shf.l.wrap.b32 	%r3820, %r3817, %r3818, 17;
	mov.b64 	%rd3032, {%r3820, %r3819};
	shl.b64 	%rd3033, %rd3031, 21;
	xor.b64  	%rd3034, %rd3032, %rd3033;
	xor.b64  	%rd5424, %rd3034, %rd3031;
	mov.b64 	{%r3821, %r3822}, %rd3031;
	shf.l.wrap.b32 	%r3823, %r3821, %r3822, 28;
	shf.l.wrap.b32 	%r3824, %r3822, %r3821, 28;
	mov.b64 	%rd5425, {%r3824, %r3823};
	and.b64  	%rd3035, %rd3030, 4294967295;
	cvt.u64.u32 	%rd3036, %r3812;
	mul.lo.s64 	%rd5426, %rd3035, %rd3036;
	cvt.u32.u64 	%r3825, %rd5426;
	setp.le.u32 	%p59, %r3812, %r3825;
	@%p59 bra 	$L__BB1_233;
	sub.s32 	%r3826, 256, %r5678;
	add.s32 	%r3827, %r5678, -256;
	rem.u32 	%r155, %r3827, %r3826;
	cvt.u32.u64 	%r3828, %rd5426;
	setp.le.u32 	%p60, %r155, %r3828;
	@%p60 bra 	$L__BB1_233;
$L__BB1_232:
	add.s64 	%rd3037, %rd5425, %rd5424;
	mov.b64 	{%r3829, %r3830}, %rd3037;
	shf.l.wrap.b32 	%r3831, %r3829, %r3830, 17;
	shf.l.wrap.b32 	%r3832, %r3830, %r3829, 17;
	mov.b64 	%rd3038, {%r3832, %r3831};
	add.s64 	%rd3039, %rd3038, %rd5424;
	xor.b64  	%rd3040, %rd5425, %rd5424;
	mov.b64 	{%r3833, %r3834}, %rd5424;
	shf.l.wrap.b32 	%r3835, %r3834, %r3833, 17;
	shf.l.wrap.b32 	%r3836, %r3833, %r3834, 17;
	mov.b64 	%rd3041, {%r3836, %r3835};
	shl.b64 	%rd3042, %rd3040, 21;
	xor.b64  	%rd3043, %rd3041, %rd3042;
	xor.b64  	%rd5424, %rd3043, %rd3040;
	mov.b64 	{%r3837, %r3838}, %rd3040;
	shf.l.wrap.b32 	%r3839, %r3837, %r3838, 28;
	shf.l.wrap.b32 	%r3840, %r3838, %r3837, 28;
	mov.b64 	%rd5425, {%r3840, %r3839};
	and.b64  	%rd3044, %rd3039, 4294967295;
	sub.s32 	%r3841, 256, %r5678;
	cvt.u64.u32 	%rd3045, %r3841;
	mul.lo.s64 	%rd5426, %rd3044, %rd3045;
	cvt.u32.u64 	%r3842, %rd5426;
	setp.gt.u32 	%p61, %r155, %r3842;
	@%p61 bra 	$L__BB1_232;
$L__BB1_233:
	{ .reg .b32 tmp; mov.b64 {tmp, %r3843}, %rd5426; }
	add.s32 	%r3844, %r5678, %r3843;
	cvt.u64.u32 	%rd3046, %r5678;
	mul.wide.u32 	%rd3047, %r5618, 320;
	add.s64 	%rd3048, %rd1, %rd3047;
	add.s64 	%rd3049, %rd3048, 272;
	add.s64 	%rd3050, %rd3049, %rd3046;
	ld.local.u8 	%rs273, [%rd3050+320];
	cvt.u64.u32 	%rd3051, %r3844;
	add.s64 	%rd3052, %rd3049, %rd3051;
	ld.local.u8 	%rs274, [%rd3052+320];
	st.local.u8 	[%rd3050+320], %rs274;
	st.local.u8 	[%rd3052+320], %rs273;
	add.s32 	%r5678, %r5678, 1;
	setp.ne.s32 	%p62, %r5678, 256;
	@%p62 bra 	$L__BB1_230;
	mul.wide.u32 	%rd3053, %r5618, 320;
	add.s64 	%rd3054, %rd1, %rd3053;
	ld.local.u8 	%rs275, [%rd3054+592];
	ld.local.f64 	%fd3936, [%rd3054+864];
	cvt.rmi.f64.f64 	%fd3937, %fd3936;
	sub.f64 	%fd3938, %fd3936, %fd3937;
	cvt.rzi.s32.f64 	%r3846, %fd3937;
	cvt.u16.u32 	%rs276, %r3846;
	st.local.v2.u8 	[%rd3054+848], {%rs275, %rs276};
	st.local.f64 	[%rd3054+896], %fd3938;
	mul.f64 	%fd3939, %fd3938, %fd3938;
	mul.f64 	%fd3940, %fd3938, %fd3939;
	fma.rn.f64 	%fd3941, %fd3938, 0d4018000000000000, 0dC02E000000000000;
	fma.rn.f64 	%fd3942, %fd3938, %fd3941, 0d4024000000000000;
	mul.f64 	%fd3943, %fd3940, %fd3942;
	st.local.f64 	[%rd3054+904], %fd3943;
	mov.b64 	%rd3055, 4598320496952610948;
	st.local.u64 	[%rd3054+880], %rd3055;
	mov.b64 	%rd3056, 4571153621781053440;
	st.local.u64 	[%rd3054+888], %rd3056;
	st.local.f64 	[%rd3054+1176], %fd43;
	st.local.f64 	[%rd3054+1184], %fd44;
	st.local.f64 	[%rd3054+1192], %fd45;
	mov.b64 	%rd3057, 4607182418800017408;
	st.local.u64 	[%rd3054+1200], %rd3057;
	st.local.u64 	[%rd3054+1208], %rd3057;
	mov.b32 	%r3847, 117835012;
	mov.b32 	%r3848, 50462976;
	st.local.v2.b32 	[%rd3054+912], {%r3848, %r3847};
	mov.b32 	%r3849, 252579084;
	mov.b32 	%r3850, 185207048;
	st.local.v2.b32 	[%rd3054+920], {%r3850, %r3849};
	mov.b32 	%r3851, 387323156;
	mov.b32 	%r3852, 319951120;
	st.local.v2.b32 	[%rd3054+928], {%r3852, %r3851};
	mov.b32 	%r3853, 522067228;
	mov.b32 	%r3854, 454695192;
	st.local.v2.b32 	[%rd3054+936], {%r3854, %r3853};
	mov.b32 	%r3855, 656811300;
	mov.b32 	%r3856, 589439264;
	st.local.v2.b32 	[%rd3054+944], {%r3856, %r3855};
	mov.b32 	%r3857, 791555372;
	mov.b32 	%r3858, 724183336;
	st.local.v2.b32 	[%rd3054+952], {%r3858, %r3857};
	mov.b32 	%r3859, 926299444;
	mov.b32 	%r3860, 858927408;
	st.local.v2.b32 	[%rd3054+960], {%r3860, %r3859};
	mov.b32 	%r3861, 1061043516;
	mov.b32 	%r3862, 993671480;
	st.local.v2.b32 	[%rd3054+968], {%r3862, %r3861};
	mov.b32 	%r3863, 1195787588;
	mov.b32 	%r3864, 1128415552;
	st.local.v2.b32 	[%rd3054+976], {%r3864, %r3863};
	mov.b32 	%r3865, 1330531660;
	mov.b32 	%r3866, 1263159624;
	st.local.v2.b32 	[%rd3054+984], {%r3866, %r3865};
	mov.b32 	%r3867, 1465275732;
	mov.b32 	%r3868, 1397903696;
	st.local.v2.b32 	[%rd3054+992], {%r3868, %r3867};
	mov.b32 	%r3869, 1600019804;
	mov.b32 	%r3870, 1532647768;
	st.local.v2.b32 	[%rd3054+1000], {%r3870, %r3869};
	mov.b32 	%r3871, 1734763876;
	mov.b32 	%r3872, 1667391840;
	st.local.v2.b32 	[%rd3054+1008], {%r3872, %r3871};
	mov.b32 	%r3873, 1869507948;
	mov.b32 	%r3874, 1802135912;
	st.local.v2.b32 	[%rd3054+1016], {%r3874, %r3873};
	mov.b32 	%r3875, 2004252020;
	mov.b32 	%r3876, 1936879984;
	st.local.v2.b32 	[%rd3054+1024], {%r3876, %r3875};
	mov.b32 	%r3877, 2138996092;
	mov.b32 	%r3878, 2071624056;
	st.local.v2.b32 	[%rd3054+1032], {%r3878, %r3877};
	mov.b32 	%r3879, -2021227132;
	mov.b32 	%r3880, -2088599168;
	st.local.v2.b32 	[%rd3054+1040], {%r3880, %r3879};
	mov.b32 	%r3881, -1886483060;
	mov.b32 	%r3882, -1953855096;
	st.local.v2.b32 	[%rd3054+1048], {%r3882, %r3881};
	mov.b32 	%r3883, -1751738988;
	mov.b32 	%r3884, -1819111024;
	st.local.v2.b32 	[%rd3054+1056], {%r3884, %r3883};
	mov.b32 	%r3885, -1616994916;
	mov.b32 	%r3886, -1684366952;
	st.local.v2.b32 	[%rd3054+1064], {%r3886, %r3885};
	mov.b32 	%r3887, -1482250844;
	mov.b32 	%r3888, -1549622880;
	st.local.v2.b32 	[%rd3054+1072], {%r3888, %r3887};
	mov.b32 	%r3889, -1347506772;
	mov.b32 	%r3890, -1414878808;
	st.local.v2.b32 	[%rd3054+1080], {%r3890, %r3889};
	mov.b32 	%r3891, -1212762700;
	mov.b32 	%r3892, -1280134736;
	st.local.v2.b32 	[%rd3054+1088], {%r3892, %r3891};
	mov.b32 	%r3893, -1078018628;
	mov.b32 	%r3894, -1145390664;
	st.local.v2.b32 	[%rd3054+1096], {%r3894, %r3893};
	mov.b32 	%r3895, -943274556;
	mov.b32 	%r3896, -1010646592;
	st.local.v2.b32 	[%rd3054+1104], {%r3896, %r3895};
	mov.b32 	%r3897, -808530484;
	mov.b32 	%r3898, -875902520;
	st.local.v2.b32 	[%rd3054+1112], {%r3898, %r3897};
	mov.b32 	%r3899, -673786412;
	mov.b32 	%r3900, -741158448;
	st.local.v2.b32 	[%rd3054+1120], {%r3900, %r3899};
	mov.b32 	%r3901, -539042340;
	mov.b32 	%r3902, -606414376;
	st.local.v2.b32 	[%rd3054+1128], {%r3902, %r3901};
	mov.b32 	%r3903, -404298268;
	mov.b32 	%r3904, -471670304;
	st.local.v2.b32 	[%rd3054+1136], {%r3904, %r3903};
	mov.b32 	%r3905, -269554196;
	mov.b32 	%r3906, -336926232;
	st.local.v2.b32 	[%rd3054+1144], {%r3906, %r3905};
	mov.b32 	%r3907, -134810124;
	mov.b32 	%r3908, -202182160;
	st.local.v2.b32 	[%rd3054+1152], {%r3908, %r3907};
	mov.b32 	%r3909, -66052;
	mov.b32 	%r3910, -67438088;
	st.local.v2.b32 	[%rd3054+1160], {%r3910, %r3909};
	mov.b32 	%r5679, 0;
	mov.u64 	%rd5432, %rd34;
	mov.u64 	%rd5431, %rd33;
$L__BB1_235:
	sub.s32 	%r3911, 256, %r5679;
	add.s64 	%rd3058, %rd5432, %rd5431;
	mov.b64 	{%r3912, %r3913}, %rd3058;
	shf.l.wrap.b32 	%r3914, %r3912, %r3913, 17;
	shf.l.wrap.b32 	%r3915, %r3913, %r3912, 17;
	mov.b64 	%rd3059, {%r3915, %r3914};
	add.s64 	%rd3060, %rd3059, %rd5431;
	xor.b64  	%rd3061, %rd5432, %rd5431;
	mov.b64 	{%r3916, %r3917}, %rd5431;
	shf.l.wrap.b32 	%r3918, %r3917, %r3916, 17;
	shf.l.wrap.b32 	%r3919, %r3916, %r3917, 17;
	mov.b64 	%rd3062, {%r3919, %r3918};
	shl.b64 	%rd3063, %rd3061, 21;
	xor.b64  	%rd3064, %rd3062, %rd3063;
	xor.b64  	%rd5431, %rd3064, %rd3061;
	mov.b64 	{%r3920, %r3921}, %rd3061;
	shf.l.wrap.b32 	%r3922, %r3920, %r3921, 28;
	shf.l.wrap.b32 	%r3923, %r3921, %r3920, 28;
	mov.b64 	%rd5432, {%r3923, %r3922};
	and.b64  	%rd3065, %rd3060, 4294967295;
	cvt.u64.u32 	%rd3066, %r3911;
	mul.lo.s64 	%rd5433, %rd3065, %rd3066;
	cvt.u32.u64 	%r3924, %rd5433;
	setp.le.u32 	%p63, %r3911, %r3924;
	@%p63 bra 	$L__BB1_238;
	sub.s32 	%r3925, 256, %r5679;
	add.s32 	%r3926, %r5679, -256;
	rem.u32 	%r158, %r3926, %r3925;
	cvt.u32.u64 	%r3927, %rd5433;
	setp.le.u32 	%p64, %r158, %r3927;
	@%p64 bra 	$L__BB1_238;
$L__BB1_237:
	add.s64 	%rd3067, %rd5432, %rd5431;
	mov.b64 	{%r3928, %r3929}, %rd3067;
	shf.l.wrap.b32 	%r3930, %r3928, %r3929, 17;
	shf.l.wrap.b32 	%r3931, %r3929, %r3928, 17;
	mov.b64 	%rd3068, {%r3931, %r3930};
	add.s64 	%rd3069, %rd3068, %rd5431;
	xor.b64  	%rd3070, %rd5432, %rd5431;
	mov.b64 	{%r3932, %r3933}, %rd5431;
	shf.l.wrap.b32 	%r3934, %r3933, %r3932, 17;
	shf.l.wrap.b32 	%r3935, %r3932, %r3933, 17;
	mov.b64 	%rd3071, {%r3935, %r3934};
	shl.b64 	%rd3072, %rd3070, 21;
	xor.b64  	%rd3073, %rd3071, %rd3072;
	xor.b64  	%rd5431, %rd3073, %rd3070;
	mov.b64 	{%r3936, %r3937}, %rd3070;
	shf.l.wrap.b32 	%r3938, %r3936, %r3937, 28;
	shf.l.wrap.b32 	%r3939, %r3937, %r3936, 28;
	mov.b64 	%rd5432, {%r3939, %r3938};
	and.b64  	%rd3074, %rd3069, 4294967295;
	sub.s32 	%r3940, 256, %r5679;
	cvt.u64.u32 	%rd3075, %r3940;
	mul.lo.s64 	%rd5433, %rd3074, %rd3075;
	cvt.u32.u64 	%r3941, %rd5433;
	setp.gt.u32 	%p65, %r158, %r3941;
	@%p65 bra 	$L__BB1_237;
$L__BB1_238:
	{ .reg .b32 tmp; mov.b64 {tmp, %r3942}, %rd5433; }
	add.s32 	%r3943, %r5679, %r3942;
	cvt.u64.u32 	%rd3076, %r5679;
	mul.wide.u32 	%rd3077, %r5618, 320;
	add.s64 	%rd3078, %rd1, %rd3077;
	add.s64 	%rd3079, %rd3078, 272;
	add.s64 	%rd3080, %rd3079, %rd3076;
	ld.local.u8 	%rs277, [%rd3080+640];
	cvt.u64.u32 	%rd3081, %r3943;
	add.s64 	%rd3082, %rd3079, %rd3081;
	ld.local.u8 	%rs278, [%rd3082+640];
	st.local.u8 	[%rd3080+640], %rs278;
	st.local.u8 	[%rd3082+640], %rs277;
	add.s32 	%r5679, %r5679, 1;
	setp.ne.s32 	%p66, %r5679, 256;
	@%p66 bra 	$L__BB1_235;
	mul.wide.u32 	%rd3083, %r5618, 320;
	add.s64 	%rd3084, %rd1, %rd3083;
	ld.local.u8 	%rs279, [%rd3084+912];
	ld.local.f64 	%fd3944, [%rd3084+1184];
	cvt.rmi.f64.f64 	%fd3945, %fd3944;
	sub.f64 	%fd3946, %fd3944, %fd3945;
	cvt.rzi.s32.f64 	%r3945, %fd3945;
	cvt.u16.u32 	%rs280, %r3945;
	st.local.v2.u8 	[%rd3084+1168], {%rs279, %rs280};
	st.local.f64 	[%rd3084+1216], %fd3946;
	mul.f64 	%fd3947, %fd3946, %fd3946;
	mul.f64 	%fd3948, %fd3946, %fd3947;
	fma.rn.f64 	%fd3949, %fd3946, 0d4018000000000000, 0dC02E000000000000;
	fma.rn.f64 	%fd3950, %fd3946, %fd3949, 0d4024000000000000;
	mul.f64 	%fd3951, %fd3948, %fd3950;
	st.local.f64 	[%rd3084+1224], %fd3951;
	mov.b64 	%rd3085, 4589313297697869956;
	st.local.u64 	[%rd3084+1200], %rd3085;
	mov.b64 	%rd3086, 4580160821035794432;
	st.local.u64 	[%rd3084+1208], %rd3086;
	st.local.f64 	[%rd3084+1496], %fd46;
	st.local.f64 	[%rd3084+1504], %fd47;
	st.local.f64 	[%rd3084+1512], %fd48;
	mov.b64 	%rd3087, 4607182418800017408;
	st.local.u64 	[%rd3084+1520], %rd3087;
	st.local.u64 	[%rd3084+1528], %rd3087;
	mov.b32 	%r3946, 117835012;
	mov.b32 	%r3947, 50462976;
	st.local.v2.b32 	[%rd3084+1232], {%r3947, %r3946};
	mov.b32 	%r3948, 252579084;
	mov.b32 	%r3949, 185207048;
	st.local.v2.b32 	[%rd3084+1240], {%r3949, %r3948};
	mov.b32 	%r3950, 387323156;
	mov.b32 	%r3951, 319951120;
	st.local.v2.b32 	[%rd3084+1248], {%r3951, %r3950};
	mov.b32 	%r3952, 522067228;
	mov.b32 	%r3953, 454695192;
	st.local.v2.b32 	[%rd3084+1256], {%r3953, %r3952};
	mov.b32 	%r3954, 656811300;
	mov.b32 	%r3955, 589439264;
	st.local.v2.b32 	[%rd3084+1264], {%r3955, %r3954};
	mov.b32 	%r3956, 791555372;
	mov.b32 	%r3957, 724183336;
	st.local.v2.b32 	[%rd3084+1272], {%r3957, %r3956};
	mov.b32 	%r3958, 926299444;
	mov.b32 	%r3959, 858927408;
	st.local.v2.b32 	[%rd3084+1280], {%r3959, %r3958};
	mov.b32 	%r3960, 1061043516;
	mov.b32 	%r3961, 993671480;
	st.local.v2.b32 	[%rd3084+1288], {%r3961, %r3960};
	mov.b32 	%r3962, 1195787588;
	mov.b32 	%r3963, 1128415552;
	st.local.v2.b32 	[%rd3084+1296], {%r3963, %r3962};
	mov.b32 	%r3964, 1330531660;
	mov.b32 	%r3965, 1263159624;
	st.local.v2.b32 	[%rd3084+1304], {%r3965, %r3964};
	mov.b32 	%r3966, 1465275732;
	mov.b32 	%r3967, 1397903696;
	st.local.v2.b32 	[%rd3084+1312], {%r3967, %r3966};
	mov.b32 	%r3968, 1600019804;
	mov.b32 	%r3969, 1532647768;
	st.local.v2.b32 	[%rd3084+1320], {%r3969, %r3968};
	mov.b32 	%r3970, 1734763876;
	mov.b32 	%r3971, 1667391840;
	st.local.v2.b32 	[%rd3084+1328], {%r3971, %r3970};
	mov.b32 	%r3972, 1869507948;
	mov.b32 	%r3973, 1802135912;
	st.local.v2.b32 	[%rd3084+1336], {%r3973, %r3972};
	mov.b32 	%r3974, 2004252020;
	mov.b32 	%r3975, 1936879984;
	st.local.v2.b32 	[%rd3084+1344], {%r3975, %r3974};
	mov.b32 	%r3976, 2138996092;
	mov.b32 	%r3977, 2071624056;
	st.local.v2.b32 	[%rd3084+1352], {%r3977, %r3976};
	mov.b32 	%r3978, -2021227132;
	mov.b32 	%r3979, -2088599168;
	st.local.v2.b32 	[%rd3084+1360], {%r3979, %r3978};
	mov.b32 	%r3980, -1886483060;
	mov.b32 	%r3981, -1953855096;
	st.local.v2.b32 	[%rd3084+1368], {%r3981, %r3980};
	mov.b32 	%r3982, -1751738988;
	mov.b32 	%r3983, -1819111024;
	st.local.v2.b32 	[%rd3084+1376], {%r3983, %r3982};
	mov.b32 	%r3984, -1616994916;
	mov.b32 	%r3985, -1684366952;
	st.local.v2.b32 	[%rd3084+1384], {%r3985, %r3984};
	mov.b32 	%r3986, -1482250844;
	mov.b32 	%r3987, -1549622880;
	st.local.v2.b32 	[%rd3084+1392], {%r3987, %r3986};
	mov.b32 	%r3988, -1347506772;
	mov.b32 	%r3989, -1414878808;
	st.local.v2.b32 	[%rd3084+1400], {%r3989, %r3988};
	mov.b32 	%r3990, -1212762700;
	mov.b32 	%r3991, -1280134736;
	st.local.v2.b32 	[%rd3084+1408], {%r3991, %r3990};
	mov.b32 	%r3992, -1078018628;
	mov.b32 	%r3993, -1145390664;
	st.local.v2.b32 	[%rd3084+1416], {%r3993, %r3992};
	mov.b32 	%r3994, -943274556;
	mov.b32 	%r3995, -1010646592;
	st.local.v2.b32 	[%rd3084+1424], {%r3995, %r3994};
	mov.b32 	%r3996, -808530484;
	mov.b32 	%r3997, -875902520;
	st.local.v2.b32 	[%rd3084+1432], {%r3997, %r3996};
	mov.b32 	%r3998, -673786412;
	mov.b32 	%r3999, -741158448;
	st.local.v2.b32 	[%rd3084+1440], {%r3999, %r3998};
	mov.b32 	%r4000, -539042340;
	mov.b32 	%r4001, -606414376;
	st.local.v2.b32 	[%rd3084+1448], {%r4001, %r4000};
	mov.b32 	%r4002, -404298268;
	mov.b32 	%r4003, -471670304;
	st.local.v2.b32 	[%rd3084+1456], {%r4003, %r4002};
	mov.b32 	%r4004, -269554196;
	mov.b32 	%r4005, -336926232;
	st.local.v2.b32 	[%rd3084+1464], {%r4005, %r4004};
	mov.b32 	%r4006, -134810124;
	mov.b32 	%r4007, -202182160;
	st.local.v2.b32 	[%rd3084+1472], {%r4007, %r4006};
	mov.b32 	%r4008, -66052;
	mov.b32 	%r4009, -67438088;
	st.local.v2.b32 	[%rd3084+1480], {%r4009, %r4008};
	mov.b32 	%r5680, 0;
	mov.u64 	%rd5439, %rd36;
	mov.u64 	%rd5438, %rd35;
$L__BB1_240:
	sub.s32 	%r4010, 256, %r5680;
	add.s64 	%rd3088, %rd5439, %rd5438;
	mov.b64 	{%r4011, %r4012}, %rd3088;
	shf.l.wrap.b32 	%r4013, %r4011, %r4012, 17;
	shf.l.wrap.b32 	%r4014, %r4012, %r4011, 17;
	mov.b64 	%rd3089, {%r4014, %r4013};
	add.s64 	%rd3090, %rd3089, %rd5438;
	xor.b64  	%rd3091, %rd5439, %rd5438;
	mov.b64 	{%r4015, %r4016}, %rd5438;
	shf.l.wrap.b32 	%r4017, %r4016, %r4015, 17;
	shf.l.wrap.b32 	%r4018, %r4015, %r4016, 17;
	mov.b64 	%rd3092, {%r4018, %r4017};
	shl.b64 	%rd3093, %rd3091, 21;
	xor.b64  	%rd3094, %rd3092, %rd3093;
	xor.b64  	%rd5438, %rd3094, %rd3091;
	mov.b64 	{%r4019, %r4020}, %rd3091;
	shf.l.wrap.b32 	%r4021, %r4019, %r4020, 28;
	shf.l.wrap.b32 	%r4022, %r4020, %r4019, 28;
	mov.b64 	%rd5439, {%r4022, %r4021};
	and.b64  	%rd3095, %rd3090, 4294967295;
	cvt.u64.u32 	%rd3096, %r4010;
	mul.lo.s64 	%rd5440, %rd3095, %rd3096;
	cvt.u32.u64 	%r4023, %rd5440;
	setp.le.u32 	%p67, %r4010, %r4023;
	@%p67 bra 	$L__BB1_243;
	sub.s32 	%r4024, 256, %r5680;
	add.s32 	%r4025, %r5680, -256;
	rem.u32 	%r161, %r4025, %r4024;
	cvt.u32.u64 	%r4026, %rd5440;
	setp.le.u32 	%p68, %r161, %r4026;
	@%p68 bra 	$L__BB1_243;
$L__BB1_242:
	add.s64 	%rd3097, %rd5439, %rd5438;
	mov.b64 	{%r4027, %r4028}, %rd3097;
	shf.l.wrap.b32 	%r4029, %r4027, %r4028, 17;
	shf.l.wrap.b32 	%r4030, %r4028, %r4027, 17;
	mov.b64 	%rd3098, {%r4030, %r4029};
	add.s64 	%rd3099, %rd3098, %rd5438;
	xor.b64  	%rd3100, %rd5439, %rd5438;
	mov.b64 	{%r4031, %r4032}, %rd5438;
	shf.l.wrap.b32 	%r4033, %r4032, %r4031, 17;
	shf.l.wrap.b32 	%r4034, %r4031, %r4032, 17;
	mov.b64 	%rd3101, {%r4034, %r4033};
	shl.b64 	%rd3102, %rd3100, 21;
	xor.b64  	%rd3103, %rd3101, %rd3102;
	xor.b64  	%rd5438, %rd3103, %rd3100;
	mov.b64 	{%r4035, %r4036}, %rd3100;
	shf.l.wrap.b32 	%r4037, %r4035, %r4036, 28;
	shf.l.wrap.b32 	%r4038, %r4036, %r4035, 28;
	mov.b64 	%rd5439, {%r4038, %r4037};
	and.b64  	%rd3104, %rd3099, 4294967295;
	sub.s32 	%r4039, 256, %r5680;
	cvt.u64.u32 	%rd3105, %r4039;
	mul.lo.s64 	%rd5440, %rd3104, %rd3105;
	cvt.u32.u64 	%r4040, %rd5440;
	setp.gt.u32 	%p69, %r161, %r4040;
	@%p69 bra 	$L__BB1_242;
$L__BB1_243:
	{ .reg .b32 tmp; mov.b64 {tmp, %r4041}, %rd5440; }
	add.s32 	%r4042, %r5680, %r4041;
	cvt.u64.u32 	%rd3106, %r5680;
	mul.wide.u32 	%rd3107, %r5618, 320;
	add.s64 	%rd3108, %rd1, %rd3107;
	add.s64 	%rd3109, %rd3108, 272;
	add.s64 	%rd3110, %rd3109, %rd3106;
	ld.local.u8 	%rs281, [%rd3110+960];
	cvt.u64.u32 	%rd3111, %r4042;
	add.s64 	%rd3112, %rd3109, %rd3111;
	ld.local.u8 	%rs282, [%rd3112+960];
	st.local.u8 	[%rd3110+960], %rs282;
	st.local.u8 	[%rd3112+960], %rs281;
	add.s32 	%r5680, %r5680, 1;
	setp.ne.s32 	%p70, %r5680, 256;
	@%p70 bra 	$L__BB1_240;
	mul.wide.u32 	%rd3113, %r5618, 320;
	add.s64 	%rd3114, %rd1, %rd3113;
	ld.local.u8 	%rs283, [%rd3114+1232];
	ld.local.f64 	%fd3952, [%rd3114+1504];
	cvt.rmi.f64.f64 	%fd3953, %fd3952;
	sub.f64 	%fd3954, %fd3952, %fd3953;
	cvt.rzi.s32.f64 	%r4044, %fd3953;
	cvt.u16.u32 	%rs284, %r4044;
	st.local.v2.u8 	[%rd3114+1488], {%rs283, %rs284};
	st.local.f64 	[%rd3114+1536], %fd3954;
	mul.f64 	%fd3955, %fd3954, %fd3954;
	mul.f64 	%fd3956, %fd3954, %fd3955;
	fma.rn.f64 	%fd3957, %fd3954, 0d4018000000000000, 0dC02E000000000000;
	fma.rn.f64 	%fd3958, %fd3954, %fd3957, 0d4024000000000000;
	mul.f64 	%fd3959, %fd3956, %fd3958;
	st.local.f64 	[%rd3114+1544], %fd3959;
	mov.b64 	%rd3115, 4584809698070499460;
	st.local.u64 	[%rd3114+1520], %rd3115;
	mov.b64 	%rd3116, 4584664420663164928;
	st.local.u64 	[%rd3114+1528], %rd3116;
	mul.wide.u32 	%rd3117, %r1, 40;
	add.s64 	%rd3118, %rd1, %rd3117;
	add.u64 	%rd3119, %SP, 1056;
	add.s64 	%rd3120, %rd3119, %rd3113;
	add.s64 	%rd3121, %rd3120, 272;
	st.local.u64 	[%rd3118+48], %rd3121;
	mov.b32 	%r4045, 4;
	st.local.u32 	[%rd3118+40], %r4045;
	st.local.f64 	[%rd3114+1816], %fd49;
	st.local.f64 	[%rd3114+1824], %fd50;
	st.local.f64 	[%rd3114+1832], %fd51;
	mov.b64 	%rd3122, 4607182418800017408;
	st.local.u64 	[%rd3114+1840], %rd3122;
	st.local.u64 	[%rd3114+1848], %rd3122;
	mov.b32 	%r5681, 0;
$L__BB1_245:
	cvt.u64.u32 	%rd3123, %r5681;
	mul.wide.u32 	%rd3124, %r5618, 320;
	add.s64 	%rd3125, %rd1, %rd3124;
	add.s64 	%rd3126, %rd3125, %rd3123;
	st.local.u8 	[%rd3126+1552], %r5681;
	add.s32 	%r5681, %r5681, 1;
	setp.ne.s32 	%p71, %r5681, 256;
	@%p71 bra 	$L__BB1_245;
	mov.b32 	%r5682, 0;
	mov.u64 	%rd5446, %rd38;
	mov.u64 	%rd5445, %rd37;
$L__BB1_247:
	mov.u32 	%r165, %r5682;
	sub.s32 	%r4047, 256, %r165;
	add.s64 	%rd3127, %rd5446, %rd5445;
	mov.b64 	{%r4048, %r4049}, %rd3127;
	shf.l.wrap.b32 	%r4050, %r4048, %r4049, 17;
	shf.l.wrap.b32 	%r4051, %r4049, %r4048, 17;
	mov.b64 	%rd3128, {%r4051, %r4050};
	add.s64 	%rd3129, %rd3128, %rd5445;
	xor.b64  	%rd3130, %rd5446, %rd5445;
	mov.b64 	{%r4052, %r4053}, %rd5445;
	shf.l.wrap.b32 	%r4054, %r4053, %r4052, 17;
	shf.l.wrap.b32 	%r4055, %r4052, %r4053, 17;
	mov.b64 	%rd3131, {%r4055, %r4054};
	shl.b64 	%rd3132, %rd3130, 21;
	xor.b64  	%rd3133, %rd3131, %rd3132;
	xor.b64  	%rd5445, %rd3133, %rd3130;
	mov.b64 	{%r4056, %r4057}, %rd3130;
	shf.l.wrap.b32 	%r4058, %r4056, %r4057, 28;
	shf.l.wrap.b32 	%r4059, %r4057, %r4056, 28;
	mov.b64 	%rd5446, {%r4059, %r4058};
	and.b64  	%rd3134, %rd3129, 4294967295;
	cvt.u64.u32 	%rd3135, %r4047;
	mul.lo.s64 	%rd5447, %rd3134, %rd3135;
	cvt.u32.u64 	%r4060, %rd5447;
	setp.le.u32 	%p72, %r4047, %r4060;
	@%p72 bra 	$L__BB1_250;
	sub.s32 	%r4061, 256, %r165;
	add.s32 	%r4062, %r165, -256;
	rem.u32 	%r166, %r4062, %r4061;
	cvt.u32.u64 	%r4063, %rd5447;
	setp.le.u32 	%p73, %r166, %r4063;
	@%p73 bra 	$L__BB1_250;
$L__BB1_249:
	add.s64 	%rd3136, %rd5446, %rd5445;
	mov.b64 	{%r4064, %r4065}, %rd3136;
	shf.l.wrap.b32 	%r4066, %r4064, %r4065, 17;
	shf.l.wrap.b32 	%r4067, %r4065, %r4064, 17;
	mov.b64 	%rd3137, {%r4067, %r4066};
	add.s64 	%rd3138, %rd3137, %rd5445;
	xor.b64  	%rd3139, %rd5446, %rd5445;
	mov.b64 	{%r4068, %r4069}, %rd5445;
	shf.l.wrap.b32 	%r4070, %r4069, %r4068, 17;
	shf.l.wrap.b32 	%r4071, %r4068, %r4069, 17;
	mov.b64 	%rd3140, {%r4071, %r4070};
	shl.b64 	%rd3141, %rd3139, 21;
	xor.b64  	%rd3142, %rd3140, %rd3141;
	xor.b64  	%rd5445, %rd3142, %rd3139;
	mov.b64 	{%r4072, %r4073}, %rd3139;
	shf.l.wrap.b32 	%r4074, %r4072, %r4073, 28;
	shf.l.wrap.b32 	%r4075, %r4073, %r4072, 28;
	mov.b64 	%rd5446, {%r4075, %r4074};
	and.b64  	%rd3143, %rd3138, 4294967295;
	sub.s32 	%r4076, 256, %r165;
	cvt.u64.u32 	%rd3144, %r4076;
	mul.lo.s64 	%rd5447, %rd3143, %rd3144;
	cvt.u32.u64 	%r4077, %rd5447;
	setp.gt.u32 	%p74, %r166, %r4077;
	@%p74 bra 	$L__BB1_249;
$L__BB1_250:
	{ .reg .b32 tmp; mov.b64 {tmp, %r4078}, %rd5447; }
	add.s32 	%r4079, %r165, %r4078;
	cvt.u64.u32 	%rd3145, %r165;
	mul.wide.u32 	%rd3146, %r5618, 320;
	add.s64 	%rd3147, %rd1, %rd3146;
	add.s64 	%rd3148, %rd3147, 272;
	add.s64 	%rd3149, %rd3148, %rd3145;
	ld.local.u8 	%rs285, [%rd3149+1280];
	cvt.u64.u32 	%rd3150, %r4079;
	add.s64 	%rd3151, %rd3148, %rd3150;
	ld.local.u8 	%rs286, [%rd3151+1280];
	st.local.u8 	[%rd3149+1280], %rs286;
	st.local.u8 	[%rd3151+1280], %rs285;
	add.s32 	%r5682, %r165, 1;
	setp.lt.u32 	%p75, %r165, 255;
	@%p75 bra 	$L__BB1_247;
	mul.wide.u32 	%rd3152, %r5618, 320;
	add.s64 	%rd3153, %rd1, %rd3152;
	ld.local.u8 	%rs287, [%rd3153+1552];
	ld.local.f64 	%fd3960, [%rd3153+1824];
	cvt.rmi.f64.f64 	%fd3961, %fd3960;
	sub.f64 	%fd3962, %fd3960, %fd3961;
	cvt.rzi.s32.f64 	%r4081, %fd3961;
	cvt.u16.u32 	%rs288, %r4081;
	st.local.v2.u8 	[%rd3153+1808], {%rs287, %rs288};
	st.local.f64 	[%rd3153+1856], %fd3962;
	mul.f64 	%fd3963, %fd3962, %fd3962;
	mul.f64 	%fd3964, %fd3962, %fd3963;
	fma.rn.f64 	%fd3965, %fd3962, 0d4018000000000000, 0dC02E000000000000;
	fma.rn.f64 	%fd3966, %fd3962, %fd3965, 0d4024000000000000;
	mul.f64 	%fd3967, %fd3964, %fd3966;
	st.local.f64 	[%rd3153+1864], %fd3967;
	mov.b64 	%rd3154, 4602824096579981444;
	st.local.u64 	[%rd3153+1840], %rd3154;
	mov.b64 	%rd3155, 4566650022153682944;
	st.local.u64 	[%rd3153+1848], %rd3155;
	st.local.f64 	[%rd3153+2136], %fd52;
	st.local.f64 	[%rd3153+2144], %fd53;
	st.local.f64 	[%rd3153+2152], %fd54;
	mov.b64 	%rd3156, 4607182418800017408;
	st.local.u64 	[%rd3153+2160], %rd3156;
	st.local.u64 	[%rd3153+2168], %rd3156;
	mov.b32 	%r5683, 0;
$L__BB1_252:
	cvt.u64.u32 	%rd3157, %r5683;
	mul.wide.u32 	%rd3158, %r5618, 320;
	add.s64 	%rd3159, %rd1, %rd3158;
	add.s64 	%rd3160, %rd3159, %rd3157;
	st.local.u8 	[%rd3160+1872], %r5683;
	add.s32 	%r5683, %r5683, 1;
	setp.ne.s32 	%p76, %r5683, 256;
	@%p76 bra 	$L__BB1_252;
	mov.b32 	%r5684, 0;
	mov.u64 	%rd5453, %rd40;
	mov.u64 	%rd5452, %rd39;
$L__BB1_254:
	mov.u32 	%r170, %r5684;
	sub.s32 	%r4083, 256, %r170;
	add.s64 	%rd3161, %rd5453, %rd5452;
	mov.b64 	{%r4084, %r4085}, %rd3161;
	shf.l.wrap.b32 	%r4086, %r4084, %r4085, 17;
	shf.l.wrap.b32 	%r4087, %r4085, %r4084, 17;
	mov.b64 	%rd3162, {%r4087, %r4086};
	add.s64 	%rd3163, %rd3162, %rd5452;
	xor.b64  	%rd3164, %rd5453, %rd5452;
	mov.b64 	{%r4088, %r4089}, %rd5452;
	shf.l.wrap.b32 	%r4090, %r4089, %r4088, 17;
	shf.l.wrap.b32 	%r4091, %r4088, %r4089, 17;
	mov.b64 	%rd3165, {%r4091, %r4090};
	shl.b64 	%rd3166, %rd3164, 21;
	xor.b64  	%rd3167, %rd3165, %rd3166;
	xor.b64  	%rd5452, %rd3167, %rd3164;
	mov.b64 	{%r4092, %r4093}, %rd3164;
	shf.l.wrap.b32 	%r4094, %r4092, %r4093, 28;
	shf.l.wrap.b32 	%r4095, %r4093, %r4092, 28;
	mov.b64 	%rd5453, {%r4095, %r4094};
	and.b64  	%rd3168, %rd3163, 4294967295;
	cvt.u64.u32 	%rd3169, %r4083;
	mul.lo.s64 	%rd5454, %rd3168, %rd3169;
	cvt.u32.u64 	%r4096, %rd5454;
	setp.le.u32 	%p77, %r4083, %r4096;
	@%p77 bra 	$L__BB1_257;
	sub.s32 	%r4097, 256, %r170;
	add.s32 	%r4098, %r170, -256;
	rem.u32 	%r171, %r4098, %r4097;
	cvt.u32.u64 	%r4099, %rd5454;
	setp.le.u32 	%p78, %r171, %r4099;
	@%p78 bra 	$L__BB1_257;
$L__BB1_256:
	add.s64 	%rd3170, %rd5453, %rd5452;
	mov.b64 	{%r4100, %r4101}, %rd3170;
	shf.l.wrap.b32 	%r4102, %r4100, %r4101, 17;
	shf.l.wrap.b32 	%r4103, %r4101, %r4100, 17;
	mov.b64 	%rd3171, {%r4103, %r4102};
	add.s64 	%rd3172, %rd3171, %rd5452;
	xor.b64  	%rd3173, %rd5453, %rd5452;
	mov.b64 	{%r4104, %r4105}, %rd5452;
	shf.l.wrap.b32 	%r4106, %r4105, %r4104, 17;
	shf.l.wrap.b32 	%r4107, %r4104, %r4105, 17;
	mov.b64 	%rd3174, {%r4107, %r4106};
	shl.b64 	%rd3175, %rd3173, 21;
	xor.b64  	%rd3176, %rd3174, %rd3175;
	xor.b64  	%rd5452, %rd3176, %rd3173;
	mov.b64 	{%r4108, %r4109}, %rd3173;
	shf.l.wrap.b32 	%r4110, %r4108, %r4109, 28;
	shf.l.wrap.b32 	%r4111, %r4109, %r4108, 28;
	mov.b64 	%rd5453, {%r4111, %r4110};
	and.b64  	%rd3177, %rd3172, 4294967295;
	sub.s32 	%r4112, 256, %r170;
	cvt.u64.u32 	%rd3178, %r4112;
	mul.lo.s64 	%rd5454, %rd3177, %rd3178;
	cvt.u32.u64 	%r4113, %rd5454;
	setp.gt.u32 	%p79, %r171, %r4113;
	@%p79 bra 	$L__BB1_256;
$L__BB1_257:
	{ .reg .b32 tmp; mov.b64 {tmp, %r4114}, %rd5454; }
	add.s32 	%r4115, %r170, %r4114;
	cvt.u64.u32 	%rd3179, %r170;
	mul.wide.u32 	%rd3180, %r5618, 320;
	add.s64 	%rd3181, %rd1, %rd3180;
	add.s64 	%rd3182, %rd3181, 272;
	add.s64 	%rd3183, %rd3182, %rd3179;
	ld.local.u8 	%rs289, [%rd3183+1600];
	cvt.u64.u32 	%rd3184, %r4115;
	add.s64 	%rd3185, %rd3182, %rd3184;
	ld.local.u8 	%rs290, [%rd3185+1600];
	st.local.u8 	[%rd3183+1600], %rs290;
	st.local.u8 	[%rd3185+1600], %rs289;
	add.s32 	%r5684, %r170, 1;
	setp.lt.u32 	%p80, %r170, 255;
	@%p80 bra 	$L__BB1_254;
	mul.wide.u32 	%rd3186, %r5618, 320;
	add.s64 	%rd3187, %rd1, %rd3186;
	ld.local.u8 	%rs291, [%rd3187+1872];
	ld.local.f64 	%fd3968, [%rd3187+2144];
	cvt.rmi.f64.f64 	%fd3969, %fd3968;
	sub.f64 	%fd3970, %fd3968, %fd3969;
	cvt.rzi.s32.f64 	%r4117, %fd3969;
	cvt.u16.u32 	%rs292, %r4117;
	st.local.v2.u8 	[%rd3187+2128], {%rs291, %rs292};
	st.local.f64 	[%rd3187+2176], %fd3970;
	mul.f64 	%fd3971, %fd3970, %fd3970;
	mul.f64 	%fd3972, %fd3970, %fd3971;
	fma.rn.f64 	%fd3973, %fd3970, 0d4018000000000000, 0dC02E000000000000;
	fma.rn.f64 	%fd3974, %fd3970, %fd3973, 0d4024000000000000;
	mul.f64 	%fd3975, %fd3972, %fd3974;
	st.local.f64 	[%rd3187+2184], %fd3975;
	mov.b64 	%rd3188, 4598320496952610948;
	st.local.u64 	[%rd3187+2160], %rd3188;
	mov.b64 	%rd3189, 4571153621781053440;
	st.local.u64 	[%rd3187+2168], %rd3189;
	st.local.f64 	[%rd3187+2456], %fd55;
	st.local.f64 	[%rd3187+2464], %fd56;
	st.local.f64 	[%rd3187+2472], %fd57;
	mov.b64 	%rd3190, 4607182418800017408;
	st.local.u64 	[%rd3187+2480], %rd3190;
	st.local.u64 	[%rd3187+2488], %rd3190;
	mov.b32 	%r4118, 117835012;
	mov.b32 	%r4119, 50462976;
	st.local.v2.b32 	[%rd3187+2192], {%r4119, %r4118};
	mov.b32 	%r4120, 252579084;
	mov.b32 	%r4121, 185207048;
	st.local.v2.b32 	[%rd3187+2200], {%r4121, %r4120};
	mov.b32 	%r4122, 387323156;
	mov.b32 	%r4123, 319951120;
	st.local.v2.b32 	[%rd3187+2208], {%r4123, %r4122};
	mov.b32 	%r4124, 522067228;
	mov.b32 	%r4125, 454695192;
	st.local.v2.b32 	[%rd3187+2216], {%r4125, %r4124};
	mov.b32 	%r4126, 656811300;
	mov.b32 	%r4127, 589439264;
	st.local.v2.b32 	[%rd3187+2224], {%r4127, %r4126};
	mov.b32 	%r4128, 791555372;
	mov.b32 	%r4129, 724183336;
	st.local.v2.b32 	[%rd3187+2232], {%r4129, %r4128};
	mov.b32 	%r4130, 926299444;
	mov.b32 	%r4131, 858927408;
	st.local.v2.b32 	[%rd3187+2240], {%r4131, %r4130};
	mov.b32 	%r4132, 1061043516;
	mov.b32 	%r4133, 993671480;
	st.local.v2.b32 	[%rd3187+2248], {%r4133, %r4132};
	mov.b32 	%r4134, 1195787588;
	mov.b32 	%r4135, 1128415552;
	st.local.v2.b32 	[%rd3187+2256], {%r4135, %r4134};
	mov.b32 	%r4136, 1330531660;
	mov.b32 	%r4137, 1263159624;
	st.local.v2.b32 	[%rd3187+2264], {%r4137, %r4136};
	mov.b32 	%r4138, 1465275732;
	mov.b32 	%r4139, 1397903696;
	st.local.v2.b32 	[%rd3187+2272], {%r4139, %r4138};
	mov.b32 	%r4140, 1600019804;
	mov.b32 	%r4141, 1532647768;
	st.local.v2.b32 	[%rd3187+2280], {%r4141, %r4140};
	mov.b32 	%r4142, 1734763876;
	mov.b32 	%r4143, 1667391840;
	st.local.v2.b32 	[%rd3187+2288], {%r4143, %r4142};
	mov.b32 	%r4144, 1869507948;
	mov.b32 	%r4145, 1802135912;
	st.local.v2.b32 	[%rd3187+2296], {%r4145, %r4144};
	mov.b32 	%r4146, 2004252020;
	mov.b32 	%r4147, 1936879984;
	st.local.v2.b32 	[%rd3187+2304], {%r4147, %r4146};
	mov.b32 	%r4148, 2138996092;
	mov.b32 	%r4149, 2071624056;
	st.local.v2.b32 	[%rd3187+2312], {%r4149, %r4148};
	mov.b32 	%r4150, -2021227132;
	mov.b32 	%r4151, -2088599168;
	st.local.v2.b32 	[%rd3187+2320], {%r4151, %r4150};
	mov.b32 	%r4152, -1886483060;
	mov.b32 	%r4153, -1953855096;
	st.local.v2.b32 	[%rd3187+2328], {%r4153, %r4152};
	mov.b32 	%r4154, -1751738988;
	mov.b32 	%r4155, -1819111024;
	st.local.v2.b32 	[%rd3187+2336], {%r4155, %r4154};
	mov.b32 	%r4156, -1616994916;
	mov.b32 	%r4157, -1684366952;
	st.local.v2.b32 	[%rd3187+2344], {%r4157, %r4156};
	mov.b32 	%r4158, -1482250844;
	mov.b32 	%r4159, -1549622880;
	st.local.v2.b32 	[%rd3187+2352], {%r4159, %r4158};
	mov.b32 	%r4160, -1347506772;
	mov.b32 	%r4161, -1414878808;
	st.local.v2.b32 	[%rd3187+2360], {%r4161, %r4160};
	mov.b32 	%r4162, -1212762700;
	mov.b32 	%r4163, -1280134736;
	st.local.v2.b32 	[%rd3187+2368], {%r4163, %r4162};
	mov.b32 	%r4164, -1078018628;
	mov.b32 	%r4165, -1145390664;
	st.local.v2.b32 	[%rd3187+2376], {%r4165, %r4164};
	mov.b32 	%r4166, -943274556;
	mov.b32 	%r4167, -1010646592;
	st.local.v2.b32 	[%rd3187+2384], {%r4167, %r4166};
	mov.b32 	%r4168, -808530484;
	mov.b32 	%r4169, -875902520;
	st.local.v2.b32 	[%rd3187+2392], {%r4169, %r4168};
	mov.b32 	%r4170, -673786412;
	mov.b32 	%r4171, -741158448;
	st.local.v2.b32 	[%rd3187+2400], {%r4171, %r4170};
	mov.b32 	%r4172, -539042340;
	mov.b32 	%r4173, -606414376;
	st.local.v2.b32 	[%rd3187+2408], {%r4173, %r4172};
	mov.b32 	%r4174, -404298268;
	mov.b32 	%r4175, -471670304;
	st.local.v2.b32 	[%rd3187+2416], {%r4175, %r4174};
	mov.b32 	%r4176, -269554196;
	mov.b32 	%r4177, -336926232;
	st.local.v2.b32 	[%rd3187+2424], {%r4177, %r4176};
	mov.b32 	%r4178, -134810124;
	mov.b32 	%r4179, -202182160;
	st.local.v2.b32 	[%rd3187+2432], {%r4179, %r4178};
	mov.b32 	%r4180, -66052;
	mov.b32 	%r4181, -67438088;
	st.local.v2.b32 	[%rd3187+2440], {%r4181, %r4180};
	mov.b32 	%r5685, 0;
	mov.u64 	%rd5460, %rd42;
	mov.u64 	%rd5459, %rd41;
$L__BB1_259:
	mov.u32 	%r173, %r5685;
	sub.s32 	%r4182, 256, %r173;
	add.s64 	%rd3191, %rd5460, %rd5459;
	mov.b64 	{%r4183, %r4184}, %rd3191;
	shf.l.wrap.b32 	%r4185, %r4183, %r4184, 17;
	shf.l.wrap.b32 	%r4186, %r4184, %r4183, 17;
	mov.b64 	%rd3192, {%r4186, %r4185};
	add.s64 	%rd3193, %rd3192, %rd5459;
	xor.b64  	%rd3194, %rd5460, %rd5459;
	mov.b64 	{%r4187, %r4188}, %rd5459;
	shf.l.wrap.b32 	%r4189, %r4188, %r4187, 17;
	shf.l.wrap.b32 	%r4190, %r4187, %r4188, 17;
	mov.b64 	%rd3195, {%r4190, %r4189};
	shl.b64 	%rd3196, %rd3194, 21;
	xor.b64  	%rd3197, %rd3195, %rd3196;
	xor.b64  	%rd5459, %rd3197, %rd3194;
	mov.b64 	{%r4191, %r4192}, %rd3194;
	shf.l.wrap.b32 	%r4193, %r4191, %r4192, 28;
	shf.l.wrap.b32 	%r4194, %r4192, %r4191, 28;
	mov.b64 	%rd5460, {%r4194, %r4193};
	and.b64  	%rd3198, %rd3193, 4294967295;
	cvt.u64.u32 	%rd3199, %r4182;
	mul.lo.s64 	%rd5461, %rd3198, %rd3199;
	cvt.u32.u64 	%r4195, %rd5461;
	setp.le.u32 	%p81, %r4182, %r4195;
	@%p81 bra 	$L__BB1_262;
	sub.s32 	%r4196, 256, %r173;
	add.s32 	%r4197, %r173, -256;
	rem.u32 	%r174, %r4197, %r4196;
	cvt.u32.u64 	%r4198, %rd5461;
	setp.le.u32 	%p82, %r174, %r4198;
	@%p82 bra 	$L__BB1_262;
$L__BB1_261:
	add.s64 	%rd3200, %rd5460, %rd5459;
	mov.b64 	{%r4199, %r4200}, %rd3200;
	shf.l.wrap.b32 	%r4201, %r4199, %r4200, 17;
	shf.l.wrap.b32 	%r4202, %r4200, %r4199, 17;
	mov.b64 	%rd3201, {%r4202, %r4201};
	add.s64 	%rd3202, %rd3201, %rd5459;
	xor.b64  	%rd3203, %rd5460, %rd5459;
	mov.b64 	{%r4203, %r4204}, %rd5459;
	shf.l.wrap.b32 	%r4205, %r4204, %r4203, 17;
	shf.l.wrap.b32 	%r4206, %r4203, %r4204, 17;
	mov.b64 	%rd3204, {%r4206, %r4205};
	shl.b64 	%rd3205, %rd3203, 21;
	xor.b64  	%rd3206, %rd3204, %rd3205;
	xor.b64  	%rd5459, %rd3206, %rd3203;
	mov.b64 	{%r4207, %r4208}, %rd3203;
	shf.l.wrap.b32 	%r4209, %r4207, %r4208, 28;
	shf.l.wrap.b32 	%r4210, %r4208, %r4207, 28;
	mov.b64 	%rd5460, {%r4210, %r4209};
	and.b64  	%rd3207, %rd3202, 4294967295;
	sub.s32 	%r4211, 256, %r173;
	cvt.u64.u32 	%rd3208, %r4211;
	mul.lo.s64 	%rd5461, %rd3207, %rd3208;
	cvt.u32.u64 	%r4212, %rd5461;
	setp.gt.u32 	%p83, %r174, %r4212;
	@%p83 bra 	$L__BB1_261;
$L__BB1_262:
	{ .reg .b32 tmp; mov.b64 {tmp, %r4213}, %rd5461; }
	add.s32 	%r4214, %r173, %r4213;
	cvt.u64.u32 	%rd3209, %r173;
	mul.wide.u32 	%rd3210, %r5618, 320;
	add.s64 	%rd3211, %rd1, %rd3210;
	add.s64 	%rd3212, %rd3211, 272;
	add.s64 	%rd3213, %rd3212, %rd3209;
	ld.local.u8 	%rs293, [%rd3213+1920];
	cvt.u64.u32 	%rd3214, %r4214;
	add.s64 	%rd3215, %rd3212, %rd3214;
	ld.local.u8 	%rs294, [%rd3215+1920];
	st.local.u8 	[%rd3213+1920], %rs294;
	st.local.u8 	[%rd3215+1920], %rs293;
	add.s32 	%r5685, %r173, 1;
	setp.lt.u32 	%p84, %r173, 255;
	@%p84 bra 	$L__BB1_259;
	mul.wide.u32 	%rd3216, %r5618, 320;
	add.s64 	%rd3217, %rd1, %rd3216;
	ld.local.u8 	%rs295, [%rd3217+2192];
	ld.local.f64 	%fd3976, [%rd3217+2464];
	cvt.rmi.f64.f64 	%fd3977, %fd3976;
	sub.f64 	%fd3978, %fd3976, %fd3977;
	cvt.rzi.s32.f64 	%r4216, %fd3977;
	cvt.u16.u32 	%rs296, %r4216;
	st.local.v2.u8 	[%rd3217+2448], {%rs295, %rs296};
	st.local.f64 	[%rd3217+2496], %fd3978;
	mul.f64 	%fd3979, %fd3978, %fd3978;
	mul.f64 	%fd3980, %fd3978, %fd3979;
	fma.rn.f64 	%fd3981, %fd3978, 0d4018000000000000, 0dC02E000000000000;
	fma.rn.f64 	%fd3982, %fd3978, %fd3981, 0d4024000000000000;
	mul.f64 	%fd3983, %fd3980, %fd3982;
	st.local.f64 	[%rd3217+2504], %fd3983;
	mov.b64 	%rd3218, 4589313297697869956;
	st.local.u64 	[%rd3217+2480], %rd3218;
	mov.b64 	%rd3219, 4580160821035794432;
	st.local.u64 	[%rd3217+2488], %rd3219;
	st.local.f64 	[%rd3217+2776], %fd58;
	st.local.f64 	[%rd3217+2784], %fd59;
	st.local.f64 	[%rd3217+2792], %fd60;
	mov.b64 	%rd3220, 4607182418800017408;
	st.local.u64 	[%rd3217+2800], %rd3220;
	st.local.u64 	[%rd3217+2808], %rd3220;
	mov.b32 	%r4217, 117835012;
	mov.b32 	%r4218, 50462976;
	st.local.v2.b32 	[%rd3217+2512], {%r4218, %r4217};
	mov.b32 	%r4219, 252579084;
	mov.b32 	%r4220, 185207048;
	st.local.v2.b32 	[%rd3217+2520], {%r4220, %r4219};
	mov.b32 	%r4221, 387323156;
	mov.b32 	%r4222, 319951120;
	st.local.v2.b32 	[%rd3217+2528], {%r4222, %r4221};
	mov.b32 	%r4223, 522067228;
	mov.b32 	%r4224, 454695192;
	st.local.v2.b32 	[%rd3217+2536], {%r4224, %r4223};
	mov.b32 	%r4225, 656811300;
	mov.b32 	%r4226, 589439264;
	st.local.v2.b32 	[%rd3217+2544], {%r4226, %r4225};
	mov.b32 	%r4227, 791555372;
	mov.b32 	%r4228, 724183336;
	st.local.v2.b32 	[%rd3217+2552], {%r4228, %r4227};
	mov.b32 	%r4229, 926299444;
	mov.b32 	%r4230, 858927408;
	st.local.v2.b32 	[%rd3217+2560], {%r4230, %r4229};
	mov.b32 	%r4231, 1061043516;
	mov.b32 	%r4232, 993671480;
	st.local.v2.b32 	[%rd3217+2568], {%r4232, %r4231};
	mov.b32 	%r4233, 1195787588;
	mov.b32 	%r4234, 1128415552;
	st.local.v2.b32 	[%rd3217+2576], {%r4234, %r4233};
	mov.b32 	%r4235, 1330531660;
	mov.b32 	%r4236, 1263159624;
	st.local.v2.b32 	[%rd3217+2584], {%r4236, %r4235};
	mov.b32 	%r4237, 1465275732;
	mov.b32 	%r4238, 1397903696;
	st.local.v2.b32 	[%rd3217+2592], {%r4238, %r4237};
	mov.b32 	%r4239, 1600019804;
	mov.b32 	%r4240, 1532647768;
	st.local.v2.b32 	[%rd3217+2600], {%r4240, %r4239};
	mov.b32 	%r4241, 1734763876;
	mov.b32 	%r4242, 1667391840;
	st.local.v2.b32 	[%rd3217+2608], {%r4242, %r4241};
	mov.b32 	%r4243, 1869507948;
	mov.b32 	%r4244, 1802135912;
	st.local.v2.b32 	[%rd3217+2616], {%r4244, %r4243};
	mov.b32 	%r4245, 2004252020;
	mov.b32 	%r4246, 1936879984;
	st.local.v2.b32 	[%rd3217+2624], {%r4246, %r4245};
	mov.b32 	%r4247, 2138996092;
	mov.b32 	%r4248, 2071624056;
	st.local.v2.b32 	[%rd3217+2632], {%r4248, %r4247};
	mov.b32 	%r4249, -2021227132;
	mov.b32 	%r4250, -2088599168;
	st.local.v2.b32 	[%rd3217+2640], {%r4250, %r4249};
	mov.b32 	%r4251, -1886483060;
	mov.b32 	%r4252, -1953855096;
	st.local.v2.b32 	[%rd3217+2648], {%r4252, %r4251};
	mov.b32 	%r4253, -1751738988;
	mov.b32 	%r4254, -1819111024;
	st.local.v2.b32 	[%rd3217+2656], {%r4254, %r4253};
	mov.b32 	%r4255, -1616994916;
	mov.b32 	%r4256, -1684366952;
	st.local.v2.b32 	[%rd3217+2664], {%r4256, %r4255};
	mov.b32 	%r4257, -1482250844;
	mov.b32 	%r4258, -1549622880;
	st.local.v2.b32 	[%rd3217+2672], {%r4258, %r4257};
	mov.b32 	%r4259, -1347506772;
	mov.b32 	%r4260, -1414878808;
	st.local.v2.b32 	[%rd3217+2680], {%r4260, %r4259};
	mov.b32 	%r4261, -1212762700;
	mov.b32 	%r4262, -1280134736;
	st.local.v2.b32 	[%rd3217+2688], {%r4262, %r4261};
	mov.b32 	%r4263, -1078018628;
	mov.b32 	%r4264, -1145390664;
	st.local.v2.b32 	[%rd3217+2696], {%r4264, %r4263};
	mov.b32 	%r4265, -943274556;
	mov.b32 	%r4266, -1010646592;
	st.local.v2.b32 	[%rd3217+2704], {%r4266, %r4265};
	mov.b32 	%r4267, -808530484;
	mov.b32 	%r4268, -875902520;
	st.local.v2.b32 	[%rd3217+2712], {%r4268, %r4267};
	mov.b32 	%r4269, -673786412;
	mov.b32 	%r4270, -741158448;
	st.local.v2.b32 	[%rd3217+2720], {%r4270, %r4269};
	mov.b32 	%r4271, -539042340;
	mov.b32 	%r4272, -606414376;
	st.local.v2.b32 	[%rd3217+2728], {%r4272, %r4271};
	mov.b32 	%r4273, -404298268;
	mov.b32 	%r4274, -471670304;
	st.local.v2.b32 	[%rd3217+2736], {%r4274, %r4273};
	mov.b32 	%r4275, -269554196;
	mov.b32 	%r4276, -336926232;
	st.local.v2.b32 	[%rd3217+2744], {%r4276, %r4275};
	mov.b32 	%r4277, -134810124;
	mov.b32 	%r4278, -202182160;
	st.local.v2.b32 	[%rd3217+2752], {%r4278, %r4277};
	mov.b32 	%r4279, -66052;
	mov.b32 	%r4280, -67438088;
	st.local.v2.b32 	[%rd3217+2760], {%r4280, %r4279};
	mov.b32 	%r5686, 0;
	mov.u64 	%rd5467, %rd44;
	mov.u64 	%rd5466, %rd43;
$L__BB1_264:
	mov.u32 	%r176, %r5686;
	sub.s32 	%r4281, 256, %r176;
	add.s64 	%rd3221, %rd5467, %rd5466;
	mov.b64 	{%r4282, %r4283}, %rd3221;
	shf.l.wrap.b32 	%r4284, %r4282, %r4283, 17;
	shf.l.wrap.b32 	%r4285, %r4283, %r4282, 17;
	mov.b64 	%rd3222, {%r4285, %r4284};
	add.s64 	%rd3223, %rd3222, %rd5466;
	xor.b64  	%rd3224, %rd5467, %rd5466;
	mov.b64 	{%r4286, %r4287}, %rd5466;
	shf.l.wrap.b32 	%r4288, %r4287, %r4286, 17;
	shf.l.wrap.b32 	%r4289, %r4286, %r4287, 17;
	mov.b64 	%rd3225, {%r4289, %r4288};
	shl.b64 	%rd3226, %rd3224, 21;
	xor.b64  	%rd3227, %rd3225, %rd3226;
	xor.b64  	%rd5466, %rd3227, %rd3224;
	mov.b64 	{%r4290, %r4291}, %rd3224;
	shf.l.wrap.b32 	%r4292, %r4290, %r4291, 28;
	shf.l.wrap.b32 	%r4293, %r4291, %r4290, 28;
	mov.b64 	%rd5467, {%r4293, %r4292};
	and.b64  	%rd3228, %rd3223, 4294967295;
	cvt.u64.u32 	%rd3229, %r4281;
	mul.lo.s64 	%rd5468, %rd3228, %rd3229;
	cvt.u32.u64 	%r4294, %rd5468;
	setp.le.u32 	%p85, %r4281, %r4294;
	@%p85 bra 	$L__BB1_267;
	sub.s32 	%r4295, 256, %r176;
	add.s32 	%r4296, %r176, -256;
	rem.u32 	%r177, %r4296, %r4295;
	cvt.u32.u64 	%r4297, %rd5468;
	setp.le.u32 	%p86, %r177, %r4297;
	@%p86 bra 	$L__BB1_267;
$L__BB1_266:
	add.s64 	%rd3230, %rd5467, %rd5466;
	mov.b64 	{%r4298, %r4299}, %rd3230;
	shf.l.wrap.b32 	%r4300, %r4298, %r4299, 17;
	shf.l.wrap.b32 	%r4301, %r4299, %r4298, 17;
	mov.b64 	%rd3231, {%r4301, %r4300};
	add.s64 	%rd3232, %rd3231, %rd5466;
	xor.b64  	%rd3233, %rd5467, %rd5466;
	mov.b64 	{%r4302, %r4303}, %rd5466;
	shf.l.wrap.b32 	%r4304, %r4303, %r4302, 17;
	shf.l.wrap.b32 	%r4305, %r4302, %r4303, 17;
	mov.b64 	%rd3234, {%r4305, %r4304};
	shl.b64 	%rd3235, %rd3233, 21;
	xor.b64  	%rd3236, %rd3234, %rd3235;
	xor.b64  	%rd5466, %rd3236, %rd3233;
	mov.b64 	{%r4306, %r4307}, %rd3233;
	shf.l.wrap.b32 	%r4308, %r4306, %r4307, 28;
	shf.l.wrap.b32 	%r4309, %r4307, %r4306, 28;
	mov.b64 	%rd5467, {%r4309, %r4308};
	and.b64  	%rd3237, %rd3232, 4294967295;
	sub.s32 	%r4310, 256, %r176;
	cvt.u64.u32 	%rd3238, %r4310;
	mul.lo.s64 	%rd5468, %rd3237, %rd3238;
	cvt.u32.u64 	%r4311, %rd5468;
	setp.gt.u32 	%p87, %r177, %r4311;
	@%p87 bra 	$L__BB1_266;
$L__BB1_267:
	{ .reg .b32 tmp; mov.b64 {tmp, %r4312}, %rd5468; }
	add.s32 	%r4313, %r176, %r4312;
	cvt.u64.u32 	%rd3239, %r176;
	mul.wide.u32 	%rd3240, %r5618, 320;
	add.s64 	%rd3241, %rd1, %rd3240;
	add.s64 	%rd3242, %rd3241, 272;
	add.s64 	%rd3243, %rd3242, %rd3239;
	ld.local.u8 	%rs297, [%rd3243+2240];
	cvt.u64.u32 	%rd3244, %r4313;
	add.s64 	%rd3245, %rd3242, %rd3244;
	ld.local.u8 	%rs298, [%rd3245+2240];
	st.local.u8 	[%rd3243+2240], %rs298;
	st.local.u8 	[%rd3245+2240], %rs297;
	add.s32 	%r5686, %r176, 1;
	setp.lt.u32 	%p88, %r176, 255;
	@%p88 bra 	$L__BB1_264;
	mul.wide.u32 	%rd3246, %r5618, 320;
	add.s64 	%rd3247, %rd1, %rd3246;
	ld.local.u8 	%rs299, [%rd3247+2512];
	ld.local.f64 	%fd3984, [%rd3247+2784];
	cvt.rmi.f64.f64 	%fd3985, %fd3984;
	sub.f64 	%fd3986, %fd3984, %fd3985;
	cvt.rzi.s32.f64 	%r4315, %fd3985;
	cvt.u16.u32 	%rs300, %r4315;
	st.local.v2.u8 	[%rd3247+2768], {%rs299, %rs300};
	st.local.f64 	[%rd3247+2816], %fd3986;
	mul.f64 	%fd3987, %fd3986, %fd3986;
	mul.f64 	%fd3988, %fd3986, %fd3987;
	fma.rn.f64 	%fd3989, %fd3986, 0d4018000000000000, 0dC02E000000000000;
	fma.rn.f64 	%fd3990, %fd3986, %fd3989, 0d4024000000000000;
	mul.f64 	%fd3991, %fd3988, %fd3990;
	st.local.f64 	[%rd3247+2824], %fd3991;
	mov.b64 	%rd3248, 4584809698070499460;
	st.local.u64 	[%rd3247+2800], %rd3248;
	mov.b64 	%rd3249, 4584664420663164928;
	st.local.u64 	[%rd3247+2808], %rd3249;
	mul.wide.u32 	%rd3250, %r1, 40;
	add.s64 	%rd3251, %rd1, %rd3250;
	add.u64 	%rd3252, %SP, 1056;
	add.s64 	%rd3253, %rd3252, %rd3246;
	add.s64 	%rd3254, %rd3253, 1552;
	st.local.u64 	[%rd3251+64], %rd3254;
	mov.b32 	%r4316, 4;
	st.local.u32 	[%rd3251+56], %r4316;
	mov.b64 	%rd3255, 4608933818655105934;
	st.local.u64 	[%rd3251+32], %rd3255;
	mov.b32 	%r5693, 8;
	bra.uni 	$L__BB1_300;
$L__BB1_269:
	mul.wide.u32 	%rd2612, %r5618, 320;
	add.s64 	%rd2613, %rd1, %rd2612;
	st.local.f64 	[%rd2613+536], %fd1;
	st.local.f64 	[%rd2613+544], %fd2;
	st.local.f64 	[%rd2613+552], %fd3;
	mov.b64 	%rd2614, 4607182418800017408;
	st.local.u64 	[%rd2613+560], %rd2614;
	st.local.u64 	[%rd2613+568], %rd2614;
	mov.b32 	%r2455, 117835012;
	mov.b32 	%r2456, 50462976;
	st.local.v2.b32 	[%rd2613+272], {%r2456, %r2455};
	mov.b32 	%r2457, 252579084;
	mov.b32 	%r2458, 185207048;
	st.local.v2.b32 	[%rd2613+280], {%r2458, %r2457};
	mov.b32 	%r2459, 387323156;
	mov.b32 	%r2460, 319951120;
	st.local.v2.b32 	[%rd2613+288], {%r2460, %r2459};
	mov.b32 	%r2461, 522067228;
	mov.b32 	%r2462, 454695192;
	st.local.v2.b32 	[%rd2613+296], {%r2462, %r2461};
	mov.b32 	%r2463, 656811300;
	mov.b32 	%r2464, 589439264;
	st.local.v2.b32 	[%rd2613+304], {%r2464, %r2463};
	mov.b32 	%r2465, 791555372;
	mov.b32 	%r2466, 724183336;
	st.local.v2.b32 	[%rd2613+312], {%r2466, %r2465};
	mov.b32 	%r2467, 926299444;
	mov.b32 	%r2468, 858927408;
	st.local.v2.b32 	[%rd2613+320], {%r2468, %r2467};
	mov.b32 	%r2469, 1061043516;
	mov.b32 	%r2470, 993671480;
	st.local.v2.b32 	[%rd2613+328], {%r2470, %r2469};
	mov.b32 	%r2471, 1195787588;
	mov.b32 	%r2472, 1128415552;
	st.local.v2.b32 	[%rd2613+336], {%r2472, %r2471};
	mov.b32 	%r2473, 1330531660;
	mov.b32 	%r2474, 1263159624;
	st.local.v2.b32 	[%rd2613+344], {%r2474, %r2473};
	mov.b32 	%r2475, 1465275732;
	mov.b32 	%r2476, 1397903696;
	st.local.v2.b32 	[%rd2613+352], {%r2476, %r2475};
	mov.b32 	%r2477, 1600019804;
	mov.b32 	%r2478, 1532647768;
	st.local.v2.b32 	[%rd2613+360], {%r2478, %r2477};
	mov.b32 	%r2479, 1734763876;
	mov.b32 	%r2480, 1667391840;
	st.local.v2.b32 	[%rd2613+368], {%r2480, %r2479};
	mov.b32 	%r2481, 1869507948;
	mov.b32 	%r2482, 1802135912;
	st.local.v2.b32 	[%rd2613+376], {%r2482, %r2481};
	mov.b32 	%r2483, 2004252020;
	mov.b32 	%r2484, 1936879984;
	st.local.v2.b32 	[%rd2613+384], {%r2484, %r2483};
	mov.b32 	%r2485, 2138996092;
	mov.b32 	%r2486, 2071624056;
	st.local.v2.b32 	[%rd2613+392], {%r2486, %r2485};
	mov.b32 	%r2487, -2021227132;
	mov.b32 	%r2488, -2088599168;
	st.local.v2.b32 	[%rd2613+400], {%r2488, %r2487};
	mov.b32 	%r2489, -1886483060;
	mov.b32 	%r2490, -1953855096;
	st.local.v2.b32 	[%rd2613+408], {%r2490, %r2489};
	mov.b32 	%r2491, -1751738988;
	mov.b32 	%r2492, -1819111024;
	st.local.v2.b32 	[%rd2613+416], {%r2492, %r2491};
	mov.b32 	%r2493, -1616994916;
	mov.b32 	%r2494, -1684366952;
	st.local.v2.b32 	[%rd2613+424], {%r2494, %r2493};
	mov.b32 	%r2495, -1482250844;
	mov.b32 	%r2496, -1549622880;
	st.local.v2.b32 	[%rd2613+432], {%r2496, %r2495};
	mov.b32 	%r2497, -1347506772;
	mov.b32 	%r2498, -1414878808;
	st.local.v2.b32 	[%rd2613+440], {%r2498, %r2497};
	mov.b32 	%r2499, -1212762700;
	mov.b32 	%r2500, -1280134736;
	st.local.v2.b32 	[%rd2613+448], {%r2500, %r2499};
	mov.b32 	%r2501, -1078018628;
	mov.b32 	%r2502, -1145390664;
	st.local.v2.b32 	[%rd2613+456], {%r2502, %r2501};
	mov.b32 	%r2503, -943274556;
	mov.b32 	%r2504, -1010646592;
	st.local.v2.b32 	[%rd2613+464], {%r2504, %r2503};
	mov.b32 	%r2505, -808530484;
	mov.b32 	%r2506, -875902520;
	st.local.v2.b32 	[%rd2613+472], {%r2506, %r2505};
	mov.b32 	%r2507, -673786412;
	mov.b32 	%r2508, -741158448;
	st.local.v2.b32 	[%rd2613+480], {%r2508, %r2507};
	mov.b32 	%r2509, -539042340;
	mov.b32 	%r2510, -606414376;
	st.local.v2.b32 	[%rd2613+488], {%r2510, %r2509};
	mov.b32 	%r2511, -404298268;
	mov.b32 	%r2512, -471670304;
	st.local.v2.b32 	[%rd2613+496], {%r2512, %r2511};
	mov.b32 	%r2513, -269554196;
	mov.b32 	%r2514, -336926232;
	st.local.v2.b32 	[%rd2613+504], {%r2514, %r2513};
	mov.b32 	%r2515, -134810124;
	mov.b32 	%r2516, -202182160;
	st.local.v2.b32 	[%rd2613+512], {%r2516, %r2515};
	mov.b32 	%r2517, -66052;
	mov.b32 	%r2518, -67438088;
	st.local.v2.b32 	[%rd2613+520], {%r2518, %r2517};
	mov.b32 	%r5687, 0;
	mov.u64 	%rd5474, %rd6;
	mov.u64 	%rd5473, %rd5;
$L__BB1_270:
	sub.s32 	%r2519, 256, %r5687;
	add.s64 	%rd2615, %rd5474, %rd5473;
	mov.b64 	{%r2520, %r2521}, %rd2615;
	shf.l.wrap.b32 	%r2522, %r2520, %r2521, 17;
	shf.l.wrap.b32 	%r2523, %r2521, %r2520, 17;
	mov.b64 	%rd2616, {%r2523, %r2522};
	add.s64 	%rd2617, %rd2616, %rd5473;
	xor.b64  	%rd2618, %rd5474, %rd5473;
	mov.b64 	{%r2524, %r2525}, %rd5473;
	shf.l.wrap.b32 	%r2526, %r2525, %r2524, 17;
	shf.l.wrap.b32 	%r2527, %r2524, %r2525, 17;
	mov.b64 	%rd2619, {%r2527, %r2526};
	shl.b64 	%rd2620, %rd2618, 21;
	xor.b64  	%rd2621, %rd2619, %rd2620;
	xor.b64  	%rd5473, %rd2621, %rd2618;
	mov.b64 	{%r2528, %r2529}, %rd2618;
	shf.l.wrap.b32 	%r2530, %r2528, %r2529, 28;
	shf.l.wrap.b32 	%r2531, %r2529, %r2528, 28;
	mov.b64 	%rd5474, {%r2531, %r2530};
	and.b64  	%rd2622, %rd2617, 4294967295;
	cvt.u64.u32 	%rd2623, %r2519;
	mul.lo.s64 	%rd5475, %rd2622, %rd2623;
	cvt.u32.u64 	%r2532, %rd5475;
	setp.le.u32 	%p7, %r2519, %r2532;
	@%p7 bra 	$L__BB1_273;
	sub.s32 	%r2533, 256, %r5687;
	add.s32 	%r2534, %r5687, -256;
	rem.u32 	%r180, %r2534, %r2533;
	cvt.u32.u64 	%r2535, %rd5475;
	setp.le.u32 	%p8, %r180, %r2535;
	@%p8 bra 	$L__BB1_273;
$L__BB1_272:
	add.s64 	%rd2624, %rd5474, %rd5473;
	mov.b64 	{%r2536, %r2537}, %rd2624;
	shf.l.wrap.b32 	%r2538, %r2536, %r2537, 17;
	shf.l.wrap.b32 	%r2539, %r2537, %r2536, 17;
	mov.b64 	%rd2625, {%r2539, %r2538};
	add.s64 	%rd2626, %rd2625, %rd5473;
	xor.b64  	%rd2627, %rd5474, %rd5473;
	mov.b64 	{%r2540, %r2541}, %rd5473;
	shf.l.wrap.b32 	%r2542, %r2541, %r2540, 17;
	shf.l.wrap.b32 	%r2543, %r2540, %r2541, 17;
	mov.b64 	%rd2628, {%r2543, %r2542};
	shl.b64 	%rd2629, %rd2627, 21;
	xor.b64  	%rd2630, %rd2628, %rd2629;
	xor.b64  	%rd5473, %rd2630, %rd2627;
	mov.b64 	{%r2544, %r2545}, %rd2627;
	shf.l.wrap.b32 	%r2546, %r2544, %r2545, 28;
	shf.l.wrap.b32 	%r2547, %r2545, %r2544, 28;
	mov.b64 	%rd5474, {%r2547, %r2546};
	and.b64  	%rd2631, %rd2626, 4294967295;
	sub.s32 	%r2548, 256, %r5687;
	cvt.u64.u32 	%rd2632, %r2548;
	mul.lo.s64 	%rd5475, %rd2631, %rd2632;
	cvt.u32.u64 	%r2549, %rd5475;
	setp.gt.u32 	%p9, %r180, %r2549;
	@%p9 bra 	$L__BB1_272;
$L__BB1_273:
	{ .reg .b32 tmp; mov.b64 {tmp, %r2550}, %rd5475; }
	add.s32 	%r2551, %r5687, %r2550;
	cvt.u64.u32 	%rd2633, %r5687;
	mul.wide.u32 	%rd2634, %r5618, 320;
	add.s64 	%rd2635, %rd1, %rd2634;
	add.s64 	%rd2636, %rd2635, %rd2633;
	ld.local.u8 	%rs221, [%rd2636+272];
	cvt.u64.u32 	%rd2637, %r2551;
	add.s64 	%rd2638, %rd2635, %rd2637;
	ld.local.u8 	%rs222, [%rd2638+272];
	st.local.u8 	[%rd2636+272], %rs222;
	st.local.u8 	[%rd2638+272], %rs221;
	add.s32 	%r5687, %r5687, 1;
	setp.ne.s32 	%p10, %r5687, 256;
	@%p10 bra 	$L__BB1_270;
	mul.wide.u32 	%rd2639, %r5618, 320;
	add.s64 	%rd2640, %rd1, %rd2639;
	ld.local.u8 	%rs223, [%rd2640+272];
	ld.local.f64 	%fd3832, [%rd2640+544];
	cvt.rmi.f64.f64 	%fd3833, %fd3832;
	sub.f64 	%fd3834, %fd3832, %fd3833;
	cvt.rzi.s32.f64 	%r2553, %fd3833;
	cvt.u16.u32 	%rs224, %r2553;
	st.local.v2.u8 	[%rd2640+528], {%rs223, %rs224};
	st.local.f64 	[%rd2640+576], %fd3834;
	mul.f64 	%fd3835, %fd3834, %fd3834;
	mul.f64 	%fd3836, %fd3834, %fd3835;
	fma.rn.f64 	%fd3837, %fd3834, 0d4018000000000000, 0dC02E000000000000;
	fma.rn.f64 	%fd3838, %fd3834, %fd3837, 0d4024000000000000;
	mul.f64 	%fd3839, %fd3836, %fd3838;
	st.local.f64 	[%rd2640+584], %fd3839;
	mov.b64 	%rd2641, 4602750304881017872;
	st.local.u64 	[%rd2640+560], %rd2641;
	mov.b64 	%rd2642, 4575657221408423936;
	st.local.u64 	[%rd2640+568], %rd2642;
	st.local.f64 	[%rd2640+856], %fd4;
	st.local.f64 	[%rd2640+864], %fd5;
	st.local.f64 	[%rd2640+872], %fd6;
	mov.b64 	%rd2643, 4607182418800017408;
	st.local.u64 	[%rd2640+880], %rd2643;
	st.local.u64 	[%rd2640+888], %rd2643;
	mov.b32 	%r2554, 117835012;
	mov.b32 	%r2555, 50462976;
	st.local.v2.b32 	[%rd2640+592], {%r2555, %r2554};
	mov.b32 	%r2556, 252579084;
	mov.b32 	%r2557, 185207048;
	st.local.v2.b32 	[%rd2640+600], {%r2557, %r2556};
	mov.b32 	%r2558, 387323156;
	mov.b32 	%r2559, 319951120;
	st.local.v2.b32 	[%rd2640+608], {%r2559, %r2558};
	mov.b32 	%r2560, 522067228;
	mov.b32 	%r2561, 454695192;
	st.local.v2.b32 	[%rd2640+616], {%r2561, %r2560};
	mov.b32 	%r2562, 656811300;
	mov.b32 	%r2563, 589439264;
	st.local.v2.b32 	[%rd2640+624], {%r2563, %r2562};
	mov.b32 	%r2564, 791555372;
	mov.b32 	%r2565, 724183336;
	st.local.v2.b32 	[%rd2640+632], {%r2565, %r2564};
	mov.b32 	%r2566, 926299444;
	mov.b32 	%r2567, 858927408;
	st.local.v2.b32 	[%rd2640+640], {%r2567, %r2566};
	mov.b32 	%r2568, 1061043516;
	mov.b32 	%r2569, 993671480;
	st.local.v2.b32 	[%rd2640+648], {%r2569, %r2568};
	mov.b32 	%r2570, 1195787588;
	mov.b32 	%r2571, 1128415552;
	st.local.v2.b32 	[%rd2640+656], {%r2571, %r2570};
	mov.b32 	%r2572, 1330531660;
	mov.b32 	%r2573, 1263159624;
	st.local.v2.b32 	[%rd2640+664], {%r2573, %r2572};
	mov.b32 	%r2574, 1465275732;
	mov.b32 	%r2575, 1397903696;
	st.local.v2.b32 	[%rd2640+672], {%r2575, %r2574};
	mov.b32 	%r2576, 1600019804;
	mov.b32 	%r2577, 1532647768;
	st.local.v2.b32 	[%rd2640+680], {%r2577, %r2576};
	mov.b32 	%r2578, 1734763876;
	mov.b32 	%r2579, 1667391840;
	st.local.v2.b32 	[%rd2640+688], {%r2579, %r2578};
	mov.b32 	%r2580, 1869507948;
	mov.b32 	%r2581, 1802135912;
	st.local.v2.b32 	[%rd2640+696], {%r2581, %r2580};
	mov.b32 	%r2582, 2004252020;
	mov.b32 	%r2583, 1936879984;
	st.local.v2.b32 	[%rd2640+704], {%r2583, %r2582};
	mov.b32 	%r2584, 2138996092;
	mov.b32 	%r2585, 2071624056;
	st.local.v2.b32 	[%rd2640+712], {%r2585, %r2584};
	mov.b32 	%r2586, -2021227132;
	mov.b32 	%r2587, -2088599168;
	st.local.v2.b32 	[%rd2640+720], {%r2587, %r2586};
	mov.b32 	%r2588, -1886483060;
	mov.b32 	%r2589, -1953855096;
	st.local.v2.b32 	[%rd2640+728], {%r2589, %r2588};
	mov.b32 	%r2590, -1751738988;
	mov.b32 	%r2591, -1819111024;
	st.local.v2.b32 	[%rd2640+736], {%r2591, %r2590};
	mov.b32 	%r2592, -1616994916;
	mov.b32 	%r2593, -1684366952;
	st.local.v2.b32 	[%rd2640+744], {%r2593, %r2592};
	mov.b32 	%r2594, -1482250844;
	mov.b32 	%r2595, -1549622880;
	st.local.v2.b32 	[%rd2640+752], {%r2595, %r2594};
	mov.b32 	%r2596, -1347506772;
	mov.b32 	%r2597, -1414878808;
	st.local.v2.b32 	[%rd2640+760], {%r2597, %r2596};
	mov.b32 	%r2598, -1212762700;
	mov.b32 	%r2599, -1280134736;
	st.local.v2.b32 	[%rd2640+768], {%r2599, %r2598};
	mov.b32 	%r2600, -1078018628;
	mov.b32 	%r2601, -1145390664;
	st.local.v2.b32 	[%rd2640+776], {%r2601, %r2600};
	mov.b32 	%r2602, -943274556;
	mov.b32 	%r2603, -1010646592;
	st.local.v2.b32 	[%rd2640+784], {%r2603, %r2602};
	mov.b32 	%r2604, -808530484;
	mov.b32 	%r2605, -875902520;
	st.local.v2.b32 	[%rd2640+792], {%r2605, %r2604};
	mov.b32 	%r2606, -673786412;
	mov.b32 	%r2607, -741158448;
	st.local.v2.b32 	[%rd2640+800], {%r2607, %r2606};
	mov.b32 	%r2608, -539042340;
	mov.b32 	%r2609, -606414376;
	st.local.v2.b32 	[%rd2640+808], {%r2609, %r2608};
	mov.b32 	%r2610, -404298268;
	mov.b32 	%r2611, -471670304;
	st.local.v2.b32 	[%rd2640+816], {%r2611, %r2610};
	mov.b32 	%r2612, -269554196;
	mov.b32 	%r2613, -336926232;
	st.local.v2.b32 	[%rd2640+824], {%r2613, %r2612};
	mov.b32 	%r2614, -134810124;
	mov.b32 	%r2615, -202182160;
	st.local.v2.b32 	[%rd2640+832], {%r2615, %r2614};
	mov.b32 	%r2616, -66052;
	mov.b32 	%r2617, -67438088;
	st.local.v2.b32 	[%rd2640+840], {%r2617, %r2616};
	mov.b32 	%r5688, 0;
	mov.u64 	%rd5481, %rd8;
	mov.u64 	%rd5480, %rd7;
$L__BB1_275:
	sub.s32 	%r2618, 256, %r5688;
	add.s64 	%rd2644, %rd5481, %rd5480;
	mov.b64 	{%r2619, %r2620}, %rd2644;
	shf.l.wrap.b32 	%r2621, %r2619, %r2620, 17;
	shf.l.wrap.b32 	%r2622, %r2620, %r2619, 17;
	mov.b64 	%rd2645, {%r2622, %r2621};
	add.s64 	%rd2646, %rd2645, %rd5480;
	xor.b64  	%rd2647, %rd5481, %rd5480;
	mov.b64 	{%r2623, %r2624}, %rd5480;
	shf.l.wrap.b32 	%r2625, %r2624, %r2623, 17;
	shf.l.wrap.b32 	%r2626, %r2623, %r2624, 17;
	mov.b64 	%rd2648, {%r2626, %r2625};
	shl.b64 	%rd2649, %rd2647, 21;
	xor.b64  	%rd2650, %rd2648, %rd2649;
	xor.b64  	%rd5480, %rd2650, %rd2647;
	mov.b64 	{%r2627, %r2628}, %rd2647;
	shf.l.wrap.b32 	%r2629, %r2627, %r2628, 28;
	shf.l.wrap.b32 	%r2630, %r2628, %r2627, 28;
	mov.b64 	%rd5481, {%r2630, %r2629};
	and.b64  	%rd2651, %rd2646, 4294967295;
	cvt.u64.u32 	%rd2652, %r2618;
	mul.lo.s64 	%rd5482, %rd2651, %rd2652;
	cvt.u32.u64 	%r2631, %rd5482;
	setp.le.u32 	%p11, %r2618, %r2631;
	@%p11 bra 	$L__BB1_278;
	sub.s32 	%r2632, 256, %r5688;
	add.s32 	%r2633, %r5688, -256;
	rem.u32 	%r183, %r2633, %r2632;
	cvt.u32.u64 	%r2634, %rd5482;
	setp.le.u32 	%p12, %r183, %r2634;
	@%p12 bra 	$L__BB1_278;
$L__BB1_277:
	add.s64 	%rd2653, %rd5481, %rd5480;
	mov.b64 	{%r2635, %r2636}, %rd2653;
	shf.l.wrap.b32 	%r2637, %r2635, %r2636, 17;
	shf.l.wrap.b32 	%r2638, %r2636, %r2635, 17;
	mov.b64 	%rd2654, {%r2638, %r2637};
	add.s64 	%rd2655, %rd2654, %rd5480;
	xor.b64  	%rd2656, %rd5481, %rd5480;
	mov.b64 	{%r2639, %r2640}, %rd5480;
	shf.l.wrap.b32 	%r2641, %r2640, %r2639, 17;
	shf.l.wrap.b32 	%r2642, %r2639, %r2640, 17;
	mov.b64 	%rd2657, {%r2642, %r2641};
	shl.b64 	%rd2658, %rd2656, 21;
	xor.b64  	%rd2659, %rd2657, %rd2658;
	xor.b64  	%rd5480, %rd2659, %rd2656;
	mov.b64 	{%r2643, %r2644}, %rd2656;
	shf.l.wrap.b32 	%r2645, %r2643, %r2644, 28;
	shf.l.wrap.b32 	%r2646, %r2644, %r2643, 28;
	mov.b64 	%rd5481, {%r2646, %r2645};
	and.b64  	%rd2660, %rd2655, 4294967295;
	sub.s32 	%r2647, 256, %r5688;
	cvt.u64.u32 	%rd2661, %r2647;
	mul.lo.s64 	%rd5482, %rd2660, %rd2661;
	cvt.u32.u64 	%r2648, %rd5482;
	setp.gt.u32 	%p13, %r183, %r2648;
	@%p13 bra 	$L__BB1_277;
$L__BB1_278:
	{ .reg .b32 tmp; mov.b64 {tmp, %r2649}, %rd5482; }
	add.s32 	%r2650, %r5688, %r2649;
	cvt.u64.u32 	%rd2662, %r5688;
	mul.wide.u32 	%rd2663, %r5618, 320;
	add.s64 	%rd2664, %rd1, %rd2663;
	add.s64 	%rd2665, %rd2664, 272;
	add.s64 	%rd2666, %rd2665, %rd2662;
	ld.local.u8 	%rs225, [%rd2666+320];
	cvt.u64.u32 	%rd2667, %r2650;
	add.s64 	%rd2668, %rd2665, %rd2667;
	ld.local.u8 	%rs226, [%rd2668+320];
	st.local.u8 	[%rd2666+320], %rs226;
	st.local.u8 	[%rd2668+320], %rs225;
	add.s32 	%r5688, %r5688, 1;
	setp.ne.s32 	%p14, %r5688, 256;
	@%p14 bra 	$L__BB1_275;
	mul.wide.u32 	%rd2669, %r5618, 320;
	add.s64 	%rd2670, %rd1, %rd2669;
	ld.local.u8 	%rs227, [%rd2670+592];
	ld.local.f64 	%fd3840, [%rd2670+864];
	cvt.rmi.f64.f64 	%fd3841, %fd3840;
	sub.f64 	%fd3842, %fd3840, %fd3841;
	cvt.rzi.s32.f64 	%r2652, %fd3841;
	cvt.u16.u32 	%rs228, %r2652;
	st.local.v2.u8 	[%rd2670+848], {%rs227, %rs228};
	st.local.f64 	[%rd2670+896], %fd3842;
	mul.f64 	%fd3843, %fd3842, %fd3842;
	mul.f64 	%fd3844, %fd3842, %fd3843;
	fma.rn.f64 	%fd3845, %fd3842, 0d4018000000000000, 0dC02E000000000000;
	fma.rn.f64 	%fd3846, %fd3842, %fd3845, 0d4024000000000000;
	mul.f64 	%fd3847, %fd3844, %fd3846;
	st.local.f64 	[%rd2670+904], %fd3847;
	mov.b64 	%rd2671, 4602750304881017872;
	st.local.u64 	[%rd2670+880], %rd2671;
	mov.b64 	%rd2672, 4580160821035794432;
	st.local.u64 	[%rd2670+888], %rd2672;
	st.local.f64 	[%rd2670+1176], %fd7;
	st.local.f64 	[%rd2670+1184], %fd8;
	st.local.f64 	[%rd2670+1192], %fd9;
	mov.b64 	%rd2673, 4607182418800017408;
	st.local.u64 	[%rd2670+1200], %rd2673;
	st.local.u64 	[%rd2670+1208], %rd2673;
	mov.b32 	%r2653, 117835012;
	mov.b32 	%r2654, 50462976;
	st.local.v2.b32 	[%rd2670+912], {%r2654, %r2653};
	mov.b32 	%r2655, 252579084;
	mov.b32 	%r2656, 185207048;
	st.local.v2.b32 	[%rd2670+920], {%r2656, %r2655};
	mov.b32 	%r2657, 387323156;
	mov.b32 	%r2658, 319951120;
	st.local.v2.b32 	[%rd2670+928], {%r2658, %r2657};
	mov.b32 	%r2659, 522067228;
	mov.b32 	%r2660, 454695192;
	st.local.v2.b32 	[%rd2670+936], {%r2660, %r2659};
	mov.b32 	%r2661, 656811300;
	mov.b32 	%r2662, 589439264;
	st.local.v2.b32 	[%rd2670+944], {%r2662, %r2661};
	mov.b32 	%r2663, 791555372;
	mov.b32 	%r2664, 724183336;
	st.local.v2.b32 	[%rd2670+952], {%r2664, %r2663};
	mov.b32 	%r2665, 926299444;
	mov.b32 	%r2666, 858927408;
	st.local.v2.b32 	[%rd2670+960], {%r2666, %r2665};
	mov.b32 	%r2667, 1061043516;
	mov.b32 	%r2668, 993671480;
	st.local.v2.b32 	[%rd2670+968], {%r2668, %r2667};
	mov.b32 	%r2669, 1195787588;
	mov.b32 	%r2670, 1128415552;
	st.local.v2.b32 	[%rd2670+976], {%r2670, %r2669};
	mov.b32 	%r2671, 1330531660;
	mov.b32 	%r2672, 1263159624;
	st.local.v2.b32 	[%rd2670+984], {%r2672, %r2671};
	mov.b32 	%r2673, 1465275732;
	mov.b32 	%r2674, 1397903696;
	st.local.v2.b32 	[%rd2670+992], {%r2674, %r2673};
	mov.b32 	%r2675, 1600019804;
	mov.b32 	%r2676, 1532647768;
	st.local.v2.b32 	[%rd2670+1000], {%r2676, %r2675};
	mov.b32 	%r2677, 1734763876;
	mov.b32 	%r2678, 1667391840;
	st.local.v2.b32 	[%rd2670+1008], {%r2678, %r2677};
	mov.b32 	%r2679, 1869507948;
	mov.b32 	%r2680, 1802135912;
	st.local.v2.b32 	[%rd2670+1016], {%r2680, %r2679};
	mov.b32 	%r2681, 2004252020;
	mov.b32 	%r2682, 1936879984;
	st.local.v2.b32 	[%rd2670+1024], {%r2682, %r2681};
	mov.b32 	%r2683, 2138996092;
	mov.b32 	%r2684, 2071624056;
	st.local.v2.b32 	[%rd2670+1032], {%r2684, %r2683};
	mov.b32 	%r2685, -2021227132;
	mov.b32 	%r2686, -2088599168;
	st.local.v2.b32 	[%rd2670+1040], {%r2686, %r2685};
	mov.b32 	%r2687, -1886483060;
	mov.b32 	%r2688, -1953855096;
	st.local.v2.b32 	[%rd2670+1048], {%r2688, %r2687};
	mov.b32 	%r2689, -1751738988;
	mov.b32 	%r2690, -1819111024;
	st.local.v2.b32 	[%rd2670+1056], {%r2690, %r2689};
	mov.b32 	%r2691, -1616994916;
	mov.b32 	%r2692, -1684366952;
	st.local.v2.b32 	[%rd2670+1064], {%r2692, %r2691};
	mov.b32 	%r2693, -1482250844;
	mov.b32 	%r2694, -1549622880;
	st.local.v2.b32 	[%rd2670+1072], {%r2694, %r2693};
	mov.b32 	%r2695, -1347506772;
	mov.b32 	%r2696, -1414878808;
	st.local.v2.b32 	[%rd2670+1080], {%r2696, %r2695};
	mov.b32 	%r2697, -1212762700;
	mov.b32 	%r2698, -1280134736;
	st.local.v2.b32 	[%rd2670+1088], {%r2698, %r2697};
	mov.b32 	%r2699, -1078018628;
	mov.b32 	%r2700, -1145390664;
	st.local.v2.b32 	[%rd2670+1096], {%r2700, %r2699};
	mov.b32 	%r2701, -943274556;
	mov.b32 	%r2702, -1010646592;
	st.local.v2.b32 	[%rd2670+1104], {%r2702, %r2701};
	mov.b32 	%r2703, -808530484;
	mov.b32 	%r2704, -875902520;
	st.local.v2.b32 	[%rd2670+1112], {%r2704, %r2703};
	mov.b32 	%r2705, -673786412;
	mov.b32 	%r2706, -741158448;
	st.local.v2.b32 	[%rd2670+1120], {%r2706, %r2705};
	mov.b32 	%r2707, -539042340;
	mov.b32 	%r2708, -606414376;
	st.local.v2.b32 	[%rd2670+1128], {%r2708, %r2707};
	mov.b32 	%r2709, -404298268;
	mov.b32 	%r2710, -471670304;
	st.local.v2.b32 	[%rd2670+1136], {%r2710, %r2709};
	mov.b32 	%r2711, -269554196;
	mov.b32 	%r2712, -336926232;
	st.local.v2.b32 	[%rd2670+1144], {%r2712, %r2711};
	mov.b32 	%r2713, -134810124;
	mov.b32 	%r2714, -202182160;
	st.local.v2.b32 	[%rd2670+1152], {%r2714, %r2713};
	mov.b32 	%r2715, -66052;
	mov.b32 	%r2716, -67438088;
	st.local.v2.b32 	[%rd2670+1160], {%r2716, %r2715};
	mov.b32 	%r5689, 0;
	mov.u64 	%rd5488, %rd10;
	mov.u64 	%rd5487, %rd9;
$L__BB1_280:
	sub.s32 	%r2717, 256, %r5689;
	add.s64 	%rd2674, %rd5488, %rd5487;
	mov.b64 	{%r2718, %r2719}, %rd2674;
	shf.l.wrap.b32 	%r2720, %r2718, %r2719, 17;
	shf.l.wrap.b32 	%r2721, %r2719, %r2718, 17;
	mov.b64 	%rd2675, {%r2721, %r2720};
	add.s64 	%rd2676, %rd2675, %rd5487;
	xor.b64  	%rd2677, %rd5488, %rd5487;
	mov.b64 	{%r2722, %r2723}, %rd5487;
	shf.l.wrap.b32 	%r2724, %r2723, %r2722, 17;
	shf.l.wrap.b32 	%r2725, %r2722, %r2723, 17;
	mov.b64 	%rd2678, {%r2725, %r2724};
	shl.b64 	%rd2679, %rd2677, 21;
	xor.b64  	%rd2680, %rd2678, %rd2679;
	xor.b64  	%rd5487, %rd2680, %rd2677;
	mov.b64 	{%r2726, %r2727}, %rd2677;
	shf.l.wrap.b32 	%r2728, %r2726, %r2727, 28;
	shf.l.wrap.b32 	%r2729, %r2727, %r2726, 28;
	mov.b64 	%rd5488, {%r2729, %r2728};
	and.b64  	%rd2681, %rd2676, 4294967295;
	cvt.u64.u32 	%rd2682, %r2717;
	mul.lo.s64 	%rd5489, %rd2681, %rd2682;
	cvt.u32.u64 	%r2730, %rd5489;
	setp.le.u32 	%p15, %r2717, %r2730;
	@%p15 bra 	$L__BB1_283;
	sub.s32 	%r2731, 256, %r5689;
	add.s32 	%r2732, %r5689, -256;
	rem.u32 	%r186, %r2732, %r2731;
	cvt.u32.u64 	%r2733, %rd5489;
	setp.le.u32 	%p16, %r186, %r2733;
	@%p16 bra 	$L__BB1_283;
$L__BB1_282:
	add.s64 	%rd2683, %rd5488, %rd5487;
	mov.b64 	{%r2734, %r2735}, %rd2683;
	shf.l.wrap.b32 	%r2736, %r2734, %r2735, 17;
	shf.l.wrap.b32 	%r2737, %r2735, %r2734, 17;
	mov.b64 	%rd2684, {%r2737, %r2736};
	add.s64 	%rd2685, %rd2684, %rd5487;
	xor.b64  	%rd2686, %rd5488, %rd5487;
	mov.b64 	{%r2738, %r2739}, %rd5487;
	shf.l.wrap.b32 	%r2740, %r2739, %r2738, 17;
	shf.l.wrap.b32 	%r2741, %r2738, %r2739, 17;
	mov.b64 	%rd2687, {%r2741, %r2740};
	shl.b64 	%rd2688, %rd2686, 21;
	xor.b64  	%rd2689, %rd2687, %rd2688;
	xor.b64  	%rd5487, %rd2689, %rd2686;
	mov.b64 	{%r2742, %r2743}, %rd2686;
	shf.l.wrap.b32 	%r2744, %r2742, %r2743, 28;
	shf.l.wrap.b32 	%r2745, %r2743, %r2742, 28;
	mov.b64 	%rd5488, {%r2745, %r2744};
	and.b64  	%rd2690, %rd2685, 4294967295;
	sub.s32 	%r2746, 256, %r5689;
	cvt.u64.u32 	%rd2691, %r2746;
	mul.lo.s64 	%rd5489, %rd2690, %rd2691;
	cvt.u32.u64 	%r2747, %rd5489;
	setp.gt.u32 	%p17, %r186, %r2747;
	@%p17 bra 	$L__BB1_282;
$L__BB1_283:
	{ .reg .b32 tmp; mov.b64 {tmp, %r2748}, %rd5489; }
	add.s32 	%r2749, %r5689, %r2748;
	cvt.u64.u32 	%rd2692, %r5689;
	mul.wide.u32 	%rd2693, %r5618, 320;
	add.s64 	%rd2694, %rd1, %rd2693;
	add.s64 	%rd2695, %rd2694, 272;
	add.s64 	%rd2696, %rd2695, %rd2692;
	ld.local.u8 	%rs229, [%rd2696+640];
	cvt.u64.u32 	%rd2697, %r2749;
	add.s64 	%rd2698, %rd2695, %rd2697;
	ld.local.u8 	%rs230, [%rd2698+640];
	st.local.u8 	[%rd2696+640], %rs230;
	st.local.u8 	[%rd2698+640], %rs229;
	add.s32 	%r5689, %r5689, 1;
	setp.ne.s32 	%p18, %r5689, 256;
	@%p18 bra 	$L__BB1_280;
	mul.wide.u32 	%rd2699, %r5618, 320;
	add.s64 	%rd2700, %rd1, %rd2699;
	ld.local.u8 	%rs231, [%rd2700+912];
	ld.local.f64 	%fd3848, [%rd2700+1184];
	cvt.rmi.f64.f64 	%fd3849, %fd3848;
	sub.f64 	%fd3850, %fd3848, %fd3849;
	cvt.rzi.s32.f64 	%r2751, %fd3849;
	cvt.u16.u32 	%rs232, %r2751;
	st.local.v2.u8 	[%rd2700+1168], {%rs231, %rs232};
	st.local.f64 	[%rd2700+1216], %fd3850;
	mul.f64 	%fd3851, %fd3850, %fd3850;
	mul.f64 	%fd3852, %fd3850, %fd3851;
	fma.rn.f64 	%fd3853, %fd3850, 0d4018000000000000, 0dC02E000000000000;
	fma.rn.f64 	%fd3854, %fd3850, %fd3853, 0d4024000000000000;
	mul.f64 	%fd3855, %fd3852, %fd3854;
	st.local.f64 	[%rd2700+1224], %fd3855;
	mov.b64 	%rd2701, 4593743105626276880;
	st.local.u64 	[%rd2700+1200], %rd2701;
	mov.b64 	%rd2702, 4584664420663164928;
	st.local.u64 	[%rd2700+1208], %rd2702;
	mul.wide.u32 	%rd2703, %r1, 40;
	add.s64 	%rd2704, %rd1, %rd2703;
	add.u64 	%rd2705, %SP, 1056;
	add.s64 	%rd2706, %rd2705, %rd2699;
	add.s64 	%rd2707, %rd2706, 272;
	st.local.u64 	[%rd2704+48], %rd2707;
	mov.b32 	%r2752, 3;
	st.local.u32 	[%rd2704+40], %r2752;
	st.local.f64 	[%rd2700+1496], %fd10;
	st.local.f64 	[%rd2700+1504], %fd11;
	st.local.f64 	[%rd2700+1512], %fd12;
	mov.b64 	%rd2708, 4607182418800017408;
	st.local.u64 	[%rd2700+1520], %rd2708;
	st.local.u64 	[%rd2700+1528], %rd2708;
	mov.b32 	%r2753, 117835012;
	mov.b32 	%r2754, 50462976;
	st.local.v2.b32 	[%rd2700+1232], {%r2754, %r2753};
	mov.b32 	%r2755, 252579084;
	mov.b32 	%r2756, 185207048;
	st.local.v2.b32 	[%rd2700+1240], {%r2756, %r2755};
	mov.b32 	%r2757, 387323156;
	mov.b32 	%r2758, 319951120;
	st.local.v2.b32 	[%rd2700+1248], {%r2758, %r2757};
	mov.b32 	%r2759, 522067228;
	mov.b32 	%r2760, 454695192;
	st.local.v2.b32 	[%rd2700+1256], {%r2760, %r2759};
	mov.b32 	%r2761, 656811300;
	mov.b32 	%r2762, 589439264;
	st.local.v2.b32 	[%rd2700+1264], {%r2762, %r2761};
	mov.b32 	%r2763, 791555372;
	mov.b32 	%r2764, 724183336;
	st.local.v2.b32 	[%rd2700+1272], {%r2764, %r2763};
	mov.b32 	%r2765, 926299444;
	mov.b32 	%r2766, 858927408;
	st.local.v2.b32 	[%rd2700+1280], {%r2766, %r2765};
	mov.b32 	%r2767, 1061043516;
	mov.b32 	%r2768, 993671480;
	st.local.v2.b32 	[%rd2700+1288], {%r2768, %r2767};
	mov.b32 	%r2769, 1195787588;
	mov.b32 	%r2770, 1128415552;
	st.local.v2.b32 	[%rd2700+1296], {%r2770, %r2769};
	mov.b32 	%r2771, 1330531660;
	mov.b32 	%r2772, 1263159624;
	st.local.v2.b32 	[%rd2700+1304], {%r2772, %r2771};
	mov.b32 	%r2773, 1465275732;
	mov.b32 	%r2774, 1397903696;
	st.local.v2.b32 	[%rd2700+1312], {%r2774, %r2773};
	mov.b32 	%r2775, 1600019804;
	mov.b32 	%r2776, 1532647768;
	st.local.v2.b32 	[%rd2700+1320], {%r2776, %r2775};
	mov.b32 	%r2777, 1734763876;
	mov.b32 	%r2778, 1667391840;
	st.local.v2.b32 	[%rd2700+1328], {%r2778, %r2777};
	mov.b32 	%r2779, 1869507948;
	mov.b32 	%r2780, 1802135912;
	st.local.v2.b32 	[%rd2700+1336], {%r2780, %r2779};
	mov.b32 	%r2781, 2004252020;
	mov.b32 	%r2782, 1936879984;
	st.local.v2.b32 	[%rd2700+1344], {%r2782, %r2781};
	mov.b32 	%r2783, 2138996092;
	mov.b32 	%r2784, 2071624056;
	st.local.v2.b32 	[%rd2700+1352], {%r2784, %r2783};
	mov.b32 	%r2785, -2021227132;
	mov.b32 	%r2786, -2088599168;
	st.local.v2.b32 	[%rd2700+1360], {%r2786, %r2785};
	mov.b32 	%r2787, -1886483060;
	mov.b32 	%r2788, -1953855096;
	st.local.v2.b32 	[%rd2700+1368], {%r2788, %r2787};
	mov.b32 	%r2789, -1751738988;
	mov.b32 	%r2790, -1819111024;
	st.local.v2.b32 	[%rd2700+1376], {%r2790, %r2789};
	mov.b32 	%r2791, -1616994916;
	mov.b32 	%r2792, -1684366952;
	st.local.v2.b32 	[%rd2700+1384], {%r2792, %r2791};
	mov.b32 	%r2793, -1482250844;
	mov.b32 	%r2794, -1549622880;
	st.local.v2.b32 	[%rd2700+1392], {%r2794, %r2793};
	mov.b32 	%r2795, -1347506772;
	mov.b32 	%r2796, -1414878808;
	st.local.v2.b32 	[%rd2700+1400], {%r2796, %r2795};
	mov.b32 	%r2797, -1212762700;
	mov.b32 	%r2798, -1280134736;
	st.local.v2.b32 	[%rd2700+1408], {%r2798, %r2797};
	mov.b32 	%r2799, -1078018628;
	mov.b32 	%r2800, -1145390664;
	st.local.v2.b32 	[%rd2700+1416], {%r2800, %r2799};
	mov.b32 	%r2801, -943274556;
	mov.b32 	%r2802, -1010646592;
	st.local.v2.b32 	[%rd2700+1424], {%r2802, %r2801};
	mov.b32 	%r2803, -808530484;
	mov.b32 	%r2804, -875902520;
	st.local.v2.b32 	[%rd2700+1432], {%r2804, %r2803};
	mov.b32 	%r2805, -673786412;
	mov.b32 	%r2806, -741158448;
	st.local.v2.b32 	[%rd2700+1440], {%r2806, %r2805};
	mov.b32 	%r2807, -539042340;
	mov.b32 	%r2808, -606414376;
	st.local.v2.b32 	[%rd2700+1448], {%r2808, %r2807};
	mov.b32 	%r2809, -404298268;
	mov.b32 	%r2810, -471670304;
	st.local.v2.b32 	[%rd2700+1456], {%r2810, %r2809};
	mov.b32 	%r2811, -269554196;
	mov.b32 	%r2812, -336926232;
	st.local.v2.b32 	[%rd2700+1464], {%r2812, %r2811};
	mov.b32 	%r2813, -134810124;
	mov.b32 	%r2814, -202182160;
	st.local.v2.b32 	[%rd2700+1472], {%r2814, %r2813};
	mov.b32 	%r2815, -66052;
	mov.b32 	%r2816, -67438088;
	st.local.v2.b32 	[%rd2700+1480], {%r2816, %r2815};
	mov.b32 	%r5690, 0;
	mov.u64 	%rd5495, %rd12;
	mov.u64 	%rd5494, %rd11;
$L__BB1_285:
	sub.s32 	%r2817, 256, %r5690;
	add.s64 	%rd2709, %rd5495, %rd5494;
	mov.b64 	{%r2818, %r2819}, %rd2709;
	shf.l.wrap.b32 	%r2820, %r2818, %r2819, 17;
	shf.l.wrap.b32 	%r2821, %r2819, %r2818, 17;
	mov.b64 	%rd2710, {%r2821, %r2820};
	add.s64 	%rd2711, %rd2710, %rd5494;
	xor.b64  	%rd2712, %rd5495, %rd5494;
	mov.b64 	{%r2822, %r2823}, %rd5494;
	shf.l.wrap.b32 	%r2824, %r2823, %r2822, 17;
	shf.l.wrap.b32 	%r2825, %r2822, %r2823, 17;
	mov.b64 	%rd2713, {%r2825, %r2824};
	shl.b64 	%rd2714, %rd2712, 21;
	xor.b64  	%rd2715, %rd2713, %rd2714;
	xor.b64  	%rd5494, %rd2715, %rd2712;
	mov.b64 	{%r2826, %r2827}, %rd2712;
	shf.l.wrap.b32 	%r2828, %r2826, %r2827, 28;
	shf.l.wrap.b32 	%r2829, %r2827, %r2826, 28;
	mov.b64 	%rd5495, {%r2829, %r2828};
	and.b64  	%rd2716, %rd2711, 4294967295;
	cvt.u64.u32 	%rd2717, %r2817;
	mul.lo.s64 	%rd5496, %rd2716, %rd2717;
	cvt.u32.u64 	%r2830, %rd5496;
	setp.le.u32 	%p19, %r2817, %r2830;
	@%p19 bra 	$L__BB1_288;
	sub.s32 	%r2831, 256, %r5690;
	add.s32 	%r2832, %r5690, -256;
	rem.u32 	%r189, %r2832, %r2831;
	cvt.u32.u64 	%r2833, %rd5496;
	setp.le.u32 	%p20, %r189, %r2833;
	@%p20 bra 	$L__BB1_288;
$L__BB1_287:
	add.s64 	%rd2718, %rd5495, %rd5494;
	mov.b64 	{%r2834, %r2835}, %rd2718;
	shf.l.wrap.b32 	%r2836, %r2834, %r2835, 17;
	shf.l.wrap.b32 	%r2837, %r2835, %r2834, 17;
	mov.b64 	%rd2719, {%r2837, %r2836};
	add.s64 	%rd2720, %rd2719, %rd5494;
	xor.b64  	%rd2721, %rd5495, %rd5494;
	mov.b64 	{%r2838, %r2839}, %rd5494;
	shf.l.wrap.b32 	%r2840, %r2839, %r2838, 17;
	shf.l.wrap.b32 	%r2841, %r2838, %r2839, 17;
	mov.b64 	%rd2722, {%r2841, %r2840};
	shl.b64 	%rd2723, %rd2721, 21;
	xor.b64  	%rd2724, %rd2722, %rd2723;
	xor.b64  	%rd5494, %rd2724, %rd2721;
	mov.b64 	{%r2842, %r2843}, %rd2721;
	shf.l.wrap.b32 	%r2844, %r2842, %r2843, 28;
	shf.l.wrap.b32 	%r2845, %r2843, %r2842, 28;
	mov.b64 	%rd5495, {%r2845, %r2844};
	and.b64  	%rd2725, %rd2720, 4294967295;
	sub.s32 	%r2846, 256, %r5690;
	cvt.u64.u32 	%rd2726, %r2846;
	mul.lo.s64 	%rd5496, %rd2725, %rd2726;
	cvt.u32.u64 	%r2847, %rd5496;
	setp.gt.u32 	%p21, %r189, %r2847;
	@%p21 bra 	$L__BB1_287;
$L__BB1_288:
	{ .reg .b32 tmp; mov.b64 {tmp, %r2848}, %rd5496; }
	add.s32 	%r2849, %r5690, %r2848;
	cvt.u64.u32 	%rd2727, %r5690;
	mul.wide.u32 	%rd2728, %r5618, 320;
	add.s64 	%rd2729, %rd1, %rd2728;
	add.s64 	%rd2730, %rd2729, 272;
	add.s64 	%rd2731, %rd2730, %rd2727;
	ld.local.u8 	%rs233, [%rd2731+960];
	cvt.u64.u32 	%rd2732, %r2849;
	add.s64 	%rd2733, %rd2730, %rd2732;
	ld.local.u8 	%rs234, [%rd2733+960];
	st.local.u8 	[%rd2731+960], %rs234;
	st.local.u8 	[%rd2733+960], %rs233;
	add.s32 	%r5690, %r5690, 1;
	setp.ne.s32 	%p22, %r5690, 256;
	@%p22 bra 	$L__BB1_285;
	mul.wide.u32 	%rd2734, %r5618, 320;
	add.s64 	%rd2735, %rd1, %rd2734;
	ld.local.u8 	%rs235, [%rd2735+1232];
	ld.local.f64 	%fd3856, [%rd2735+1504];
	cvt.rmi.f64.f64 	%fd3857, %fd3856;
	sub.f64 	%fd3858, %fd3856, %fd3857;
	cvt.rzi.s32.f64 	%r2851, %fd3857;
	cvt.u16.u32 	%rs236, %r2851;
	st.local.v2.u8 	[%rd2735+1488], {%rs235, %rs236};
	st.local.f64 	[%rd2735+1536], %fd3858;
	mul.f64 	%fd3859, %fd3858, %fd3858;
	mul.f64 	%fd3860, %fd3858, %fd3859;
	fma.rn.f64 	%fd3861, %fd3858, 0d4018000000000000, 0dC02E000000000000;
	fma.rn.f64 	%fd3862, %fd3858, %fd3861, 0d4024000000000000;
	mul.f64 	%fd3863, %fd3860, %fd3862;
	st.local.f64 	[%rd2735+1544], %fd3863;
	mov.b64 	%rd2736, 4602750304881017872;
	st.local.u64 	[%rd2735+1520], %rd2736;
	mov.b64 	%rd2737, 4575657221408423936;
	st.local.u64 	[%rd2735+1528], %rd2737;
	st.local.f64 	[%rd2735+1816], %fd13;
	st.local.f64 	[%rd2735+1824], %fd14;
	st.local.f64 	[%rd2735+1832], %fd15;
	mov.b64 	%rd2738, 4607182418800017408;
	st.local.u64 	[%rd2735+1840], %rd2738;
	st.local.u64 	[%rd2735+1848], %rd2738;
	mov.b32 	%r2852, 117835012;
	mov.b32 	%r2853, 50462976;
	st.local.v2.b32 	[%rd2735+1552], {%r2853, %r2852};
	mov.b32 	%r2854, 252579084;
	mov.b32 	%r2855, 185207048;
	st.local.v2.b32 	[%rd2735+1560], {%r2855, %r2854};
	mov.b32 	%r2856, 387323156;
	mov.b32 	%r2857, 319951120;
	st.local.v2.b32 	[%rd2735+1568], {%r2857, %r2856};
	mov.b32 	%r2858, 522067228;
	mov.b32 	%r2859, 454695192;
	st.local.v2.b32 	[%rd2735+1576], {%r2859, %r2858};
	mov.b32 	%r2860, 656811300;
	mov.b32 	%r2861, 589439264;
	st.local.v2.b32 	[%rd2735+1584], {%r2861, %r2860};
	mov.b32 	%r2862, 791555372;
	mov.b32 	%r2863, 724183336;
	st.local.v2.b32 	[%rd2735+1592], {%r2863, %r2862};
	mov.b32 	%r2864, 926299444;
	mov.b32 	%r2865, 858927408;
	st.local.v2.b32 	[%rd2735+1600], {%r2865, %r2864};
	mov.b32 	%r2866, 1061043516;
	mov.b32 	%r2867, 993671480;
	st.local.v2.b32 	[%rd2735+1608], {%r2867, %r2866};
	mov.b32 	%r2868, 1195787588;
	mov.b32 	%r2869, 1128415552;
	st.local.v2.b32 	[%rd2735+1616], {%r2869, %r2868};
	mov.b32 	%r2870, 1330531660;
	mov.b32 	%r2871, 1263159624;
	st.local.v2.b32 	[%rd2735+1624], {%r2871, %r2870};
	mov.b32 	%r2872, 1465275732;
	mov.b32 	%r2873, 1397903696;
	st.local.v2.b32 	[%rd2735+1632], {%r2873, %r2872};
	mov.b32 	%r2874, 1600019804;
	mov.b32 	%r2875, 1532647768;
	st.local.v2.b32 	[%rd2735+1640], {%r2875, %r2874};
	mov.b32 	%r2876, 1734763876;
	mov.b32 	%r2877, 1667391840;
	st.local.v2.b32 	[%rd2735+1648], {%r2877, %r2876};
	mov.b32 	%r2878, 1869507948;
	mov.b32 	%r2879, 1802135912;
	st.local.v2.b32 	[%rd2735+1656], {%r2879, %r2878};
	mov.b32 	%r2880, 2004252020;
	mov.b32 	%r2881, 1936879984;
	st.local.v2.b32 	[%rd2735+1664], {%r2881, %r2880};
	mov.b32 	%r2882, 2138996092;
	mov.b32 	%r2883, 2071624056;
	st.local.v2.b32 	[%rd2735+1672], {%r2883, %r2882};
	mov.b32 	%r2884, -2021227132;
	mov.b32 	%r2885, -2088599168;
	st.local.v2.b32 	[%rd2735+1680], {%r2885, %r2884};
	mov.b32 	%r2886, -1886483060;
	mov.b32 	%r2887, -1953855096;
	st.local.v2.b32 	[%rd2735+1688], {%r2887, %r2886};
	mov.b32 	%r2888, -1751738988;
	mov.b32 	%r2889, -1819111024;
	st.local.v2.b32 	[%rd2735+1696], {%r2889, %r2888};
	mov.b32 	%r2890, -1616994916;
	mov.b32 	%r2891, -1684366952;
	st.local.v2.b32 	[%rd2735+1704], {%r2891, %r2890};
	mov.b32 	%r2892, -1482250844;
	mov.b32 	%r2893, -1549622880;
	st.local.v2.b32 	[%rd2735+1712], {%r2893, %r2892};
	mov.b32 	%r2894, -1347506772;
	mov.b32 	%r2895, -1414878808;
	st.local.v2.b32 	[%rd2735+1720], {%r2895, %r2894};
	mov.b32 	%r2896, -1212762700;
	mov.b32 	%r2897, -1280134736;
	st.local.v2.b32 	[%rd2735+1728], {%r2897, %r2896};
	mov.b32 	%r2898, -1078018628;
	mov.b32 	%r2899, -1145390664;
	st.local.v2.b32 	[%rd2735+1736], {%r2899, %r2898};
	mov.b32 	%r2900, -943274556;
	mov.b32 	%r2901, -1010646592;
	st.local.v2.b32 	[%rd2735+1744], {%r2901, %r2900};
	mov.b32 	%r2902, -808530484;
	mov.b32 	%r2903, -875902520;
	st.local.v2.b32 	[%rd2735+1752], {%r2903, %r2902};
	mov.b32 	%r2904, -673786412;
	mov.b32 	%r2905, -741158448;
	st.local.v2.b32 	[%rd2735+1760], {%r2905, %r2904};
	mov.b32 	%r2906, -539042340;
	mov.b32 	%r2907, -606414376;
	st.local.v2.b32 	[%rd2735+1768], {%r2907, %r2906};
	mov.b32 	%r2908, -404298268;
	mov.b32 	%r2909, -471670304;
	st.local.v2.b32 	[%rd2735+1776], {%r2909, %r2908};
	mov.b32 	%r2910, -269554196;
	mov.b32 	%r2911, -336926232;
	st.local.v2.b32 	[%rd2735+1784], {%r2911, %r2910};
	mov.b32 	%r2912, -134810124;
	mov.b32 	%r2913, -202182160;
	st.local.v2.b32 	[%rd2735+1792], {%r2913, %r2912};
	mov.b32 	%r2914, -66052;
	mov.b32 	%r2915, -67438088;
	st.local.v2.b32 	[%rd2735+1800], {%r2915, %r2914};
	mov.b32 	%r5691, 0;
	mov.u64 	%rd5502, %rd14;
	mov.u64 	%rd5501, %rd13;
$L__BB1_290:
	sub.s32 	%r2916, 256, %r5691;
	add.s64 	%rd2739, %rd5502, %rd5501;
	mov.b64 	{%r2917, %r2918}, %rd2739;
	shf.l.wrap.b32 	%r2919, %r2917, %r2918, 17;
	shf.l.wrap.b32 	%r2920, %r2918, %r2917, 17;
	mov.b64 	%rd2740, {%r2920, %r2919};
	add.s64 	%rd2741, %rd2740, %rd5501;
	xor.b64  	%rd2742, %rd5502, %rd5501;
	mov.b64 	{%r2921, %r2922}, %rd5501;
	shf.l.wrap.b32 	%r2923, %r2922, %r2921, 17;
	shf.l.wrap.b32 	%r2924, %r2921, %r2922, 17;
	mov.b64 	%rd2743, {%r2924, %r2923};
	shl.b64 	%rd2744, %rd2742, 21;
	xor.b64  	%rd2745, %rd2743, %rd2744;
	xor.b64  	%rd5501, %rd2745, %rd2742;
	mov.b64 	{%r2925, %r2926}, %rd2742;
	shf.l.wrap.b32 	%r2927, %r2925, %r2926, 28;
	shf.l.wrap.b32 	%r2928, %r2926, %r2925, 28;
	mov.b64 	%rd5502, {%r2928, %r2927};
	and.b64  	%rd2746, %rd2741, 4294967295;
	cvt.u64.u32 	%rd2747, %r2916;
	mul.lo.s64 	%rd5503, %rd2746, %rd2747;
	cvt.u32.u64 	%r2929, %rd5503;
	setp.le.u32 	%p23, %r2916, %r2929;
	@%p23 bra 	$L__BB1_293;
	sub.s32 	%r2930, 256, %r5691;
	add.s32 	%r2931, %r5691, -256;
	rem.u32 	%r192, %r2931, %r2930;
	cvt.u32.u64 	%r2932, %rd5503;
	setp.le.u32 	%p24, %r192, %r2932;
	@%p24 bra 	$L__BB1_293;
$L__BB1_292:
	add.s64 	%rd2748, %rd5502, %rd5501;
	mov.b64 	{%r2933, %r2934}, %rd2748;
	shf.l.wrap.b32 	%r2935, %r2933, %r2934, 17;
	shf.l.wrap.b32 	%r2936, %r2934, %r2933, 17;
	mov.b64 	%rd2749, {%r2936, %r2935};
	add.s64 	%rd2750, %rd2749, %rd5501;
	xor.b64  	%rd2751, %rd5502, %rd5501;
	mov.b64 	{%r2937, %r2938}, %rd5501;
	shf.l.wrap.b32 	%r2939, %r2938, %r2937, 17;
	shf.l.wrap.b32 	%r2940, %r2937, %r2938, 17;
	mov.b64 	%rd2752, {%r2940, %r2939};
	shl.b64 	%rd2753, %rd2751, 21;
	xor.b64  	%rd2754, %rd2752, %rd2753;
	xor.b64  	%rd5501, %rd2754, %rd2751;
	mov.b64 	{%r2941, %r2942}, %rd2751;
	shf.l.wrap.b32 	%r2943, %r2941, %r2942, 28;
	shf.l.wrap.b32 	%r2944, %r2942, %r2941, 28;
	mov.b64 	%rd5502, {%r2944, %r2943};
	and.b64  	%rd2755, %rd2750, 4294967295;
	sub.s32 	%r2945, 256, %r5691;
	cvt.u64.u32 	%rd2756, %r2945;
	mul.lo.s64 	%rd5503, %rd2755, %rd2756;
	cvt.u32.u64 	%r2946, %rd5503;
	setp.gt.u32 	%p25, %r192, %r2946;
	@%p25 bra 	$L__BB1_292;
$L__BB1_293:
	{ .reg .b32 tmp; mov.b64 {tmp, %r2947}, %rd5503; }
	add.s32 	%r2948, %r5691, %r2947;
	cvt.u64.u32 	%rd2757, %r5691;
	mul.wide.u32 	%rd2758, %r5618, 320;
	add.s64 	%rd2759, %rd1, %rd2758;
	add.s64 	%rd2760, %rd2759, 272;
	add.s64 	%rd2761, %rd2760, %rd2757;
	ld.local.u8 	%rs237, [%rd2761+1280];
	cvt.u64.u32 	%rd2762, %r2948;
	add.s64 	%rd2763, %rd2760, %rd2762;
	ld.local.u8 	%rs238, [%rd2763+1280];
	st.local.u8 	[%rd2761+1280], %rs238;
	st.local.u8 	[%rd2763+1280], %rs237;
	add.s32 	%r5691, %r5691, 1;
	setp.ne.s32 	%p26, %r5691, 256;
	@%p26 bra 	$L__BB1_290;
	mul.wide.u32 	%rd2764, %r5618, 320;
	add.s64 	%rd2765, %rd1, %rd2764;
	ld.local.u8 	%rs239, [%rd2765+1552];
	ld.local.f64 	%fd3864, [%rd2765+1824];
	cvt.rmi.f64.f64 	%fd3865, %fd3864;
	sub.f64 	%fd3866, %fd3864, %fd3865;
	cvt.rzi.s32.f64 	%r2950, %fd3865;
	cvt.u16.u32 	%rs240, %r2950;
	st.local.v2.u8 	[%rd2765+1808], {%rs239, %rs240};
	st.local.f64 	[%rd2765+1856], %fd3866;
	mul.f64 	%fd3867, %fd3866, %fd3866;
	mul.f64 	%fd3868, %fd3866, %fd3867;
	fma.rn.f64 	%fd3869, %fd3866, 0d4018000000000000, 0dC02E000000000000;
	fma.rn.f64 	%fd3870, %fd3866, %fd3869, 0d4024000000000000;
	mul.f64 	%fd3871, %fd3868, %fd3870;
	st.local.f64 	[%rd2765+1864], %fd3871;
	mov.b64 	%rd2766, 4602750304881017872;
	st.local.u64 	[%rd2765+1840], %rd2766;
	mov.b64 	%rd2767, 4580160821035794432;
	st.local.u64 	[%rd2765+1848], %rd2767;
	st.local.f64 	[%rd2765+2136], %fd16;
	st.local.f64 	[%rd2765+2144], %fd17;
	st.local.f64 	[%rd2765+2152], %fd18;
	mov.b64 	%rd2768, 4607182418800017408;
	st.local.u64 	[%rd2765+2160], %rd2768;
	st.local.u64 	[%rd2765+2168], %rd2768;
	mov.b32 	%r2951, 117835012;
	mov.b32 	%r2952, 50462976;
	st.local.v2.b32 	[%rd2765+1872], {%r2952, %r2951};
	mov.b32 	%r2953, 252579084;
	mov.b32 	%r2954, 185207048;
	st.local.v2.b32 	[%rd2765+1880], {%r2954, %r2953};
	mov.b32 	%r2955, 387323156;
	mov.b32 	%r2956, 319951120;
	st.local.v2.b32 	[%rd2765+1888], {%r2956, %r2955};
	mov.b32 	%r2957, 522067228;
	mov.b32 	%r2958, 454695192;
	st.local.v2.b32 	[%rd2765+1896], {%r2958, %r2957};
	mov.b32 	%r2959, 656811300;
	mov.b32 	%r2960, 589439264;
	st.local.v2.b32 	[%rd2765+1904], {%r2960, %r2959};
	mov.b32 	%r2961, 791555372;
	mov.b32 	%r2962, 724183336;
	st.local.v2.b32 	[%rd2765+1912], {%r2962, %r2961};
	mov.b32 	%r2963, 926299444;
	mov.b32 	%r2964, 858927408;
	st.local.v2.b32 	[%rd2765+1920], {%r2964, %r2963};
	mov.b32 	%r2965, 1061043516;
	mov.b32 	%r2966, 993671480;
	st.local.v2.b32 	[%rd2765+1928], {%r2966, %r2965};
	mov.b32 	%r2967, 1195787588;
	mov.b32 	%r2968, 1128415552;
	st.local.v2.b32 	[%rd2765+1936], {%r2968, %r2967};
	mov.b32 	%r2969, 1330531660;
	mov.b32 	%r2970, 1263159624;
	st.local.v2.b32 	[%rd2765+1944], {%r2970, %r2969};
	mov.b32 	%r2971, 1465275732;
	mov.b32 	%r2972, 1397903696;
	st.local.v2.b32 	[%rd2765+1952], {%r2972, %r2971};
	mov.b32 	%r2973, 1600019804;
	mov.b32 	%r2974, 1532647768;
	st.local.v2.b32 	[%rd2765+1960], {%r2974, %r2973};
	mov.b32 	%r2975, 1734763876;
	mov.b32 	%r2976, 1667391840;
	st.local.v2.b32 	[%rd2765+1968], {%r2976, %r2975};
	mov.b32 	%r2977, 1869507948;
	mov.b32 	%r2978, 1802135912;
	st.local.v2.b32 	[%rd2765+1976], {%r2978, %r2977};
	mov.b32 	%r2979, 2004252020;
	mov.b32 	%r2980, 1936879984;
	st.local.v2.b32 	[%rd2765+1984], {%r2980, %r2979};
	mov.b32 	%r2981, 2138996092;
	mov.b32 	%r2982, 2071624056;
	st.local.v2.b32 	[%rd2765+1992], {%r2982, %r2981};
	mov.b32 	%r2983, -2021227132;
	mov.b32 	%r2984, -2088599168;
	st.local.v2.b32 	[%rd2765+2000], {%r2984, %r2983};
	mov.b32 	%r2985, -1886483060;
	mov.b32 	%r2986, -1953855096;
	st.local.v2.b32 	[%rd2765+2008], {%r2986, %r2985};
	mov.b32 	%r2987, -1751738988;
	mov.b32 	%r2988, -1819111024;
	st.local.v2.b32 	[%rd2765+2016], {%r2988, %r2987};
	mov.b32 	%r2989, -1616994916;
	mov.b32 	%r2990, -1684366952;
	st.local.v2.b32 	[%rd2765+2024], {%r2990, %r2989};
	mov.b32 	%r2991, -1482250844;
	mov.b32 	%r2992, -1549622880;
	st.local.v2.b32 	[%rd2765+2032], {%r2992, %r2991};
	mov.b32 	%r2993, -1347506772;
	mov.b32 	%r2994, -1414878808;
	st.local.v2.b32 	[%rd2765+2040], {%r2994, %r2993};
	mov.b32 	%r2995, -1212762700;
	mov.b32 	%r2996, -1280134736;
	st.local.v2.b32 	[%rd2765+2048], {%r2996, %r2995};
	mov.b32 	%r2997, -1078018628;
	mov.b32 	%r2998, -1145390664;
	st.local.v2.b32 	[%rd2765+2056], {%r2998, %r2997};
	mov.b32 	%r2999, -943274556;
	mov.b32 	%r3000, -1010646592;
	st.local.v2.b32 	[%rd2765+2064], {%r3000, %r2999};
	mov.b32 	%r3001, -808530484;
	mov.b32 	%r3002, -875902520;
	st.local.v2.b32 	[%rd2765+2072], {%r3002, %r3001};
	mov.b32 	%r3003, -673786412;
	mov.b32 	%r3004, -741158448;
	st.local.v2.b32 	[%rd2765+2080], {%r3004, %r3003};
	mov.b32 	%r3005, -539042340;
	mov.b32 	%r3006, -606414376;
	st.local.v2.b32 	[%rd2765+2088], {%r3006, %r3005};
	mov.b32 	%r3007, -404298268;
	mov.b32 	%r3008, -471670304;
	st.local.v2.b32 	[%rd2765+2096], {%r3008, %r3007};
	mov.b32 	%r3009, -269554196;
	mov.b32 	%r3010, -336926232;
	st.local.v2.b32 	[%rd2765+2104], {%r3010, %r3009};
	mov.b32 	%r3011, -134810124;
	mov.b32 	%r3012, -202182160;
	st.local.v2.b32 	[%rd2765+2112], {%r3012, %r3011};
	mov.b32 	%r3013, -66052;
	mov.b32 	%r3014, -67438088;
	st.local.v2.b32 	[%rd2765+2120], {%r3014, %r3013};
	mov.b32 	%r5692, 0;
	mov.u64 	%rd5509, %rd16;
	mov.u64 	%rd5508, %rd15;
$L__BB1_295:
	sub.s32 	%r3015, 256, %r5692;
	add.s64 	%rd2769, %rd5509, %rd5508;
	mov.b64 	{%r3016, %r3017}, %rd2769;
	shf.l.wrap.b32 	%r3018, %r3016, %r3017, 17;
	shf.l.wrap.b32 	%r3019, %r3017, %r3016, 17;
	mov.b64 	%rd2770, {%r3019, %r3018};
	add.s64 	%rd2771, %rd2770, %rd5508;
	xor.b64  	%rd2772, %rd5509, %rd5508;
	mov.b64 	{%r3020, %r3021}, %rd5508;
	shf.l.wrap.b32 	%r3022, %r3021, %r3020, 17;
	shf.l.wrap.b32 	%r3023, %r3020, %r3021, 17;
	mov.b64 	%rd2773, {%r3023, %r3022};
	shl.b64 	%rd2774, %rd2772, 21;
	xor.b64  	%rd2775, %rd2773, %rd2774;
	xor.b64  	%rd5508, %rd2775, %rd2772;
	mov.b64 	{%r3024, %r3025}, %rd2772;
	shf.l.wrap.b32 	%r3026, %r3024, %r3025, 28;
	shf.l.wrap.b32 	%r3027, %r3025, %r3024, 28;
	mov.b64 	%rd5509, {%r3027, %r3026};
	and.b64  	%rd2776, %rd2771, 4294967295;
	cvt.u64.u32 	%rd2777, %r3015;
	mul.lo.s64 	%rd5510, %rd2776, %rd2777;
	cvt.u32.u64 	%r3028, %rd5510;
	setp.le.u32 	%p27, %r3015, %r3028;
	@%p27 bra 	$L__BB1_298;
	sub.s32 	%r3029, 256, %r5692;
	add.s32 	%r3030, %r5692, -256;
	rem.u32 	%r195, %r3030, %r3029;
	cvt.u32.u64 	%r3031, %rd5510;
	setp.le.u32 	%p28, %r195, %r3031;
	@%p28 bra 	$L__BB1_298;
$L__BB1_297:
	add.s64 	%rd2778, %rd5509, %rd5508;
	mov.b64 	{%r3032, %r3033}, %rd2778;
	shf.l.wrap.b32 	%r3034, %r3032, %r3033, 17;
	shf.l.wrap.b32 	%r3035, %r3033, %r3032, 17;
	mov.b64 	%rd2779, {%r3035, %r3034};
	add.s64 	%rd2780, %rd2779, %rd5508;
	xor.b64  	%rd2781, %rd5509, %rd5508;
	mov.b64 	{%r3036, %r3037}, %rd5508;
	shf.l.wrap.b32 	%r3038, %r3037, %r3036, 17;
	shf.l.wrap.b32 	%r3039, %r3036, %r3037, 17;
	mov.b64 	%rd2782, {%r3039, %r3038};
	shl.b64 	%rd2783, %rd2781, 21;
	xor.b64  	%rd2784, %rd2782, %rd2783;
	xor.b64  	%rd5508, %rd2784, %rd2781;
	mov.b64 	{%r3040, %r3041}, %rd2781;
	shf.l.wrap.b32 	%r3042, %r3040, %r3041, 28;
	shf.l.wrap.b32 	%r3043, %r3041, %r3040, 28;
	mov.b64 	%rd5509, {%r3043, %r3042};
	and.b64  	%rd2785, %rd2780, 4294967295;
	sub.s32 	%r3044, 256, %r5692;
	cvt.u64.u32 	%rd2786, %r3044;
	mul.lo.s64 	%rd5510, %rd2785, %rd2786;
	cvt.u32.u64 	%r3045, %rd5510;
	setp.gt.u32 	%p29, %r195, %r3045;
	@%p29 bra 	$L__BB1_297;
$L__BB1_298:
	{ .reg .b32 tmp; mov.b64 {tmp, %r3046}, %rd5510; }
	add.s32 	%r3047, %r5692, %r3046;
	cvt.u64.u32 	%rd2787, %r5692;
	mul.wide.u32 	%rd2788, %r5618, 320;
	add.s64 	%rd2789, %rd1, %rd2788;
	add.s64 	%rd2790, %rd2789, 272;
	add.s64 	%rd2791, %rd2790, %rd2787;
	ld.local.u8 	%rs241, [%rd2791+1600];
	cvt.u64.u32 	%rd2792, %r3047;
	add.s64 	%rd2793, %rd2790, %rd2792;
	ld.local.u8 	%rs242, [%rd2793+1600];
	st.local.u8 	[%rd2791+1600], %rs242;
	st.local.u8 	[%rd2793+1600], %rs241;
	add.s32 	%r5692, %r5692, 1;
	setp.ne.s32 	%p30, %r5692, 256;
	@%p30 bra 	$L__BB1_295;
	mul.wide.u32 	%rd2794, %r5618, 320;
	add.s64 	%rd2795, %rd1, %rd2794;
	ld.local.u8 	%rs243, [%rd2795+1872];
	ld.local.f64 	%fd3872, [%rd2795+2144];
	cvt.rmi.f64.f64 	%fd3873, %fd3872;
	sub.f64 	%fd3874, %fd3872, %fd3873;
	cvt.rzi.s32.f64 	%r3049, %fd3873;
	cvt.u16.u32 	%rs244, %r3049;
	st.local.v2.u8 	[%rd2795+2128], {%rs243, %rs244};
	st.local.f64 	[%rd2795+2176], %fd3874;
	mul.f64 	%fd3875, %fd3874, %fd3874;
	mul.f64 	%fd3876, %fd3874, %fd3875;
	fma.rn.f64 	%fd3877, %fd3874, 0d4018000000000000, 0dC02E000000000000;
	fma.rn.f64 	%fd3878, %fd3874, %fd3877, 0d4024000000000000;
	mul.f64 	%fd3879, %fd3876, %fd3878;
	st.local.f64 	[%rd2795+2184], %fd3879;
	mov.b64 	%rd2796, 4593743105626276880;
	st.local.u64 	[%rd2795+2160], %rd2796;
	mov.b64 	%rd2797, 4584664420663164928;
	st.local.u64 	[%rd2795+2168], %rd2797;
	mul.wide.u32 	%rd2798, %r1, 40;
	add.s64 	%rd2799, %rd1, %rd2798;
	add.u64 	%rd2800, %SP, 1056;
	add.s64 	%rd2801, %rd2800, %rd2794;
	add.s64 	%rd2802, %rd2801, 1232;
	st.local.u64 	[%rd2799+64], %rd2802;
	mov.b32 	%r3050, 3;
	st.local.u32 	[%rd2799+56], %r3050;
	mov.b64 	%rd2803, 4608308318706860032;
	st.local.u64 	[%rd2799+32], %rd2803;
	mov.b32 	%r5693, 6;
$L__BB1_300:
	add.s32 	%r5618, %r5693, %r5618;
	add.s32 	%r5617, %r1, 1;
	setp.lt.u32 	%p219, %r1, 5;
	@%p219 bra 	$L__BB1_3;
	setp.lt.u32 	%p220, %r5618, 47;
	@%p220 bra 	$L__BB1_303;
	mov.u64 	%rd4176, $str$3;
	cvta.global.u64 	%rd4177, %rd4176;
	{ // callseq 4, 0
	.param .b64 param0;
	st.param.b64 	[param0], %rd4177;
	.param .b64 param1;
	st.param.b64 	[param1], 0;
	.param .b32 retval0;
	call.uni (retval0), 
	vprintf, 
	(
	param0, 
	param1
	);
	ld.param.b32 	%r5262, [retval0];
	} // callseq 4
$L__BB1_303:
	ld.param.u64 	%rd5187, [_Z6kernelm_param_0];
	mov.b32 	%r5265, -1;
	st.local.u32 	[%rd1+24616], %r5265;
	mov.u32 	%r5266, %ntid.x;
	mov.u32 	%r5267, %ctaid.x;
	mov.u32 	%r5268, %tid.x;
	mad.lo.s32 	%r5269, %r5266, %r5267, %r5268;
	cvt.u64.u32 	%rd4178, %r5269;
	add.s64 	%rd695, %rd5187, %rd4178;
	add.s64 	%rd696, %rd695, 10387312;
	add.u64 	%rd4179, %SP, 0;
	add.u64 	%rd697, %SPL, 0;
	add.u64 	%rd698, %SPL, 0;
	add.u64 	%rd699, %SPL, 0;
	add.u64 	%rd700, %SPL, 1032;
	mov.b32 	%r5694, -6;
$L__BB1_304:
	cvt.s64.s32 	%rd4183, %r5694;
	mad.lo.s64 	%rd701, %rd4183, 341873128712, %rd696;
	mul.lo.s32 	%r201, %r5694, 34;
	mov.b32 	%r5695, -6;
$L__BB1_305:
	cvt.s64.s32 	%rd4185, %r5695;
	mad.lo.s64 	%rd4186, %rd4185, 132897987541, %rd701;
	xor.b64  	%rd4187, %rd4186, 25214903917;
	mad.lo.s64 	%rd4188, %rd4187, 25214903917, 11;
	mad.lo.s64 	%rd4189, %rd4187, 8602081037417187945, 277363943098;
	shr.u64 	%rd4190, %rd4189, 17;
	cvt.u32.u64 	%r5271, %rd4190;
	and.b32  	%r5272, %r5271, 2147483647;
	mul.hi.u32 	%r5273, %r5272, 1321528399;
	shr.u32 	%r5274, %r5273, 3;
	mul.lo.s32 	%r5275, %r5274, 26;
	sub.s32 	%r5276, %r5271, %r5275;
	shr.u64 	%rd4191, %rd4188, 17;
	cvt.u32.u64 	%r5277, %rd4191;
	and.b32  	%r5278, %r5277, 2147483647;
	mul.hi.u32 	%r5279, %r5278, 1321528399;
	shr.u32 	%r5280, %r5279, 3;
	mul.lo.s32 	%r5281, %r5280, 26;
	sub.s32 	%r5282, %r5277, %r5281;
	add.s32 	%r5283, %r5282, %r201;
	mad.lo.s32 	%r5284, %r5695, 34, %r5276;
	shl.b32 	%r5285, %r5283, 4;
	shr.s32 	%r5286, %r5285, 4;
	cvt.s64.s32 	%rd702, %r5286;
	shl.b32 	%r5287, %r5284, 4;
	shr.s32 	%r5288, %r5287, 4;
	cvt.s64.s32 	%rd703, %r5288;
	mov.b32 	%r5289, 1;
	st.local.u32 	[%rd700], %r5289;
	mov.b32 	%r5290, 2;
	st.local.u32 	[%rd700+4], %r5290;
	mov.b32 	%r5291, 35;
	st.local.u32 	[%rd700+8], %r5291;
	mov.b32 	%r5292, 5;
	st.local.u32 	[%rd700+12], %r5292;
	mov.b32 	%r5293, 12;
	st.local.u32 	[%rd700+16], %r5293;
	mul.wide.s32 	%rd4192, %r5286, 32;
	add.s64 	%rd704, %rd4192, -1;
	mul.wide.s32 	%rd4193, %r5288, 32;
	add.s64 	%rd705, %rd4193, -1;
	mov.b64 	%rd5511, 0;
$L__BB1_306:
	ld.local.u64 	%rd707, [%rd1+16];
	shl.b64 	%rd4196, %rd5511, 2;
	add.s64 	%rd708, %rd700, %rd4196;
	ld.local.u32 	%r203, [%rd708];
	mov.b64 	%rd5512, 0;
	cvt.u64.u32 	%rd4195, %r203;
	setp.gt.u32 	%p221, %r203, 35;
	@%p221 bra 	$L__BB1_307;
	bra.uni 	$L__BB1_308;
$L__BB1_307:
	setp.eq.s32 	%p223, %r203, 177;
	mov.u64 	%rd5513, %rd5512;
	mov.u64 	%rd5514, %rd5512;
	mov.u64 	%rd5515, %rd5512;
	@%p223 bra 	$L__BB1_309;
	bra.uni 	$L__BB1_344;
$L__BB1_308:
	cvt.u32.u64 	%r5294, %rd4195;
	mov.b64 	%rd4197, 1;
	shl.b64 	%rd4198, %rd4197, %r5294;
	and.b64  	%rd4199, %rd4198, 35433480230;
	setp.ne.s64 	%p222, %rd4199, 0;
	@%p222 bra 	$L__BB1_309;
	bra.uni 	$L__BB1_307;
$L__BB1_309:
	xor.b64  	%rd4201, %rd707, 25214903917;
	mad.lo.s64 	%rd4202, %rd4201, 3669157353880616960, 3258481619492929536;
	shr.s64 	%rd4203, %rd4202, 32;
	mad.lo.s64 	%rd4204, %rd4201, -3127542087261290496, 767956431948021760;
	and.b64  	%rd4205, %rd4204, 281470681743360;
	add.s64 	%rd4206, %rd4205, %rd4203;
	mul.lo.s64 	%rd4207, %rd4206, %rd703;
	mad.lo.s64 	%rd4208, %rd4201, -4962768464777773056, 18177323374870528;
	shr.s64 	%rd4209, %rd4208, 32;
	mad.lo.s64 	%rd4210, %rd4201, 1652483943104512, 720896;
	and.b64  	%rd4211, %rd4210, 281470681743360;
	add.s64 	%rd4212, %rd4211, %rd4209;
	mul.lo.s64 	%rd4213, %rd4212, %rd702;
	xor.b64  	%rd4214, %rd4213, %rd4207;
	xor.b64  	%rd4215, %rd4214, %rd707;
	and.b64  	%rd4216, %rd4215, 281474976710655;
	xor.b64  	%rd4217, %rd4216, 25214903917;
	mad.lo.s64 	%rd709, %rd4217, 25214903917, 11;
	setp.gt.s32 	%p224, %r203, 11;
	@%p224 bra 	$L__BB1_316;
	setp.eq.s32 	%p228, %r203, 1;
	@%p228 bra 	$L__BB1_319;
	setp.eq.s32 	%p229, %r203, 2;
	@%p229 bra 	$L__BB1_326;
	setp.eq.s32 	%p230, %r203, 5;
	mov.u64 	%rd5513, %rd5512;
	mov.u64 	%rd5514, %rd5512;
	mov.u64 	%rd5515, %rd5512;
	@%p230 bra 	$L__BB1_313;
	bra.uni 	$L__BB1_344;
$L__BB1_313:
	mad.lo.s64 	%rd4222, %rd709, 25214903917, 11;
	shr.u64 	%rd4223, %rd4222, 17;
	cvt.u32.u64 	%r5324, %rd4223;
	and.b32  	%r5325, %r5324, 2147483647;
	mul.hi.u32 	%r5326, %r5325, 1374389535;
	shr.u32 	%r5327, %r5326, 5;
	mul.lo.s32 	%r5328, %r5327, 100;
	sub.s32 	%r211, %r5325, %r5328;
	setp.lt.u32 	%p243, %r211, 49;
	mov.b32 	%r5697, 18;
	mov.b32 	%r5696, 22;
	@%p243 bra 	$L__BB1_343;
	setp.lt.u32 	%p244, %r211, 98;
	mov.b32 	%r5696, 9;
	mov.u32 	%r5697, %r5696;
	@%p244 bra 	$L__BB1_343;
	setp.eq.s32 	%p245, %r211, 98;
	selp.b32 	%r5696, 22, 9, %p245;
	selp.b32 	%r5697, 18, 9, %p245;
	bra.uni 	$L__BB1_343;
$L__BB1_316:
	setp.eq.s32 	%p225, %r203, 12;
	@%p225 bra 	$L__BB1_338;
	setp.eq.s32 	%p226, %r203, 35;
	@%p226 bra 	$L__BB1_331;
	setp.ne.s32 	%p227, %r203, 177;
	mov.u64 	%rd5513, %rd5512;
	mov.u64 	%rd5514, %rd5512;
	mov.u64 	%rd5515, %rd5512;
	@%p227 bra 	$L__BB1_344;
$L__BB1_319:
	mad.lo.s64 	%rd4226, %rd709, 25214903917, 11;
	shr.u64 	%rd4227, %rd4226, 17;
	cvt.u32.u64 	%r5342, %rd4227;
	and.b32  	%r5343, %r5342, 2147483647;
	mul.hi.u32 	%r5344, %r5343, -1600085855;
	shr.u32 	%r5345, %r5344, 7;
	mul.lo.s32 	%r5346, %r5345, 204;
	sub.s32 	%r204, %r5343, %r5346;
	setp.lt.u32 	%p251, %r204, 50;
	mov.b32 	%r5341, 9;
	mov.u32 	%r5696, %r5341;
	mov.u32 	%r5697, %r5341;
	@%p251 bra 	$L__BB1_343;
	setp.lt.u32 	%p252, %r204, 100;
	mov.b32 	%r5347, 10;
	mov.u32 	%r5696, %r5347;
	mov.u32 	%r5697, %r5347;
	@%p252 bra 	$L__BB1_343;
	setp.lt.u32 	%p253, %r204, 150;
	mov.b32 	%r5697, 15;
	mov.b32 	%r5696, 8;
	@%p253 bra 	$L__BB1_343;
	setp.lt.u32 	%p254, %r204, 200;
	mov.b32 	%r5696, 11;
	mov.u32 	%r5697, %r5696;
	@%p254 bra 	$L__BB1_343;
	setp.eq.s32 	%p255, %r204, 200;
	mov.u32 	%r5696, %r5341;
	mov.u32 	%r5697, %r5341;
	@%p255 bra 	$L__BB1_343;
	setp.lt.u32 	%p256, %r204, 202;
	mov.u32 	%r5696, %r5347;
	mov.u32 	%r5697, %r5347;
	@%p256 bra 	$L__BB1_343;
	setp.eq.s32 	%p257, %r204, 202;
	selp.b32 	%r5696, 8, 11, %p257;
	selp.b32 	%r5697, 15, 11, %p257;
	bra.uni 	$L__BB1_343;
$L__BB1_326:
	mad.lo.s64 	%rd4224, %rd709, 25214903917, 11;
	shr.u64 	%rd4225, %rd4224, 17;
	cvt.u32.u64 	%r5332, %rd4225;
	and.b32  	%r5333, %r5332, 2147483647;
	mul.hi.u32 	%r5334, %r5333, 274877907;
	shr.u32 	%r5335, %r5334, 4;
	mul.lo.s32 	%r5336, %r5335, 250;
	sub.s32 	%r207, %r5333, %r5336;
	setp.lt.u32 	%p246, %r207, 98;
	mov.b32 	%r5331, 9;
	mov.b32 	%r5330, 17;
	mov.u32 	%r5696, %r5330;
	mov.u32 	%r5697, %r5331;
	@%p246 bra 	$L__BB1_343;
	setp.lt.u32 	%p247, %r207, 196;
	mov.b32 	%r5696, 12;
	mov.u32 	%r5697, %r5696;
	@%p247 bra 	$L__BB1_343;
	setp.lt.u32 	%p248, %r207, 245;
	mov.b32 	%r5696, 15;
	mov.u32 	%r5697, %r5696;
	@%p248 bra 	$L__BB1_343;
	setp.lt.u32 	%p249, %r207, 247;
	mov.u32 	%r5696, %r5330;
	mov.u32 	%r5697, %r5331;
	@%p249 bra 	$L__BB1_343;
	setp.lt.u32 	%p250, %r207, 249;
	selp.b32 	%r5696, 12, 15, %p250;
	mov.u32 	%r5697, %r5696;
	bra.uni 	$L__BB1_343;
$L__BB1_331:
	mad.lo.s64 	%rd4218, %rd709, 25214903917, 11;
	shr.u64 	%rd4219, %rd4218, 17;
	cvt.u32.u64 	%r5297, %rd4219;
	and.b32  	%r5298, %r5297, 2147483647;
	mul.hi.u32 	%r5299, %r5298, 1197725085;
	shr.u32 	%r5300, %r5299, 7;
	mul.lo.s32 	%r5301, %r5300, 459;
	sub.s32 	%r209, %r5298, %r5301;
	setp.lt.u32 	%p231, %r209, 100;
	mov.b32 	%r5296, 12;
	mov.b32 	%r5295, 14;
	mov.u32 	%r5696, %r5295;
	mov.u32 	%r5697, %r5296;
	@%p231 bra 	$L__BB1_343;
	setp.lt.u32 	%p232, %r209, 150;
	mov.b32 	%r5302, 11;
	mov.u32 	%r5696, %r5302;
	mov.u32 	%r5697, %r5302;
	@%p232 bra 	$L__BB1_343;
	setp.lt.u32 	%p233, %r209, 300;
	mov.b32 	%r5696, 9;
	@%p233 bra 	$L__BB1_343;
	setp.lt.u32 	%p234, %r209, 450;
	mov.b32 	%r5305, 9;
	mov.u32 	%r5696, %r5305;
	mov.u32 	%r5697, %r5305;
	@%p234 bra 	$L__BB1_343;
	setp.lt.u32 	%p235, %r209, 452;
	mov.u32 	%r5696, %r5295;
	mov.u32 	%r5697, %r5296;
	@%p235 bra 	$L__BB1_343;
	setp.eq.s32 	%p236, %r209, 452;
	mov.u32 	%r5696, %r5302;
	mov.u32 	%r5697, %r5302;
	@%p236 bra 	$L__BB1_343;
	setp.lt.u32 	%p237, %r209, 456;
	selp.b32 	%r5697, 11, 9, %p237;
	mov.u32 	%r5696, %r5305;
	bra.uni 	$L__BB1_343;
$L__BB1_338:
	mad.lo.s64 	%rd4220, %rd709, 25214903917, 11;
	shr.u64 	%rd4221, %rd4220, 17;
	cvt.u32.u64 	%r5312, %rd4221;
	and.b32  	%r5313, %r5312, 2147483647;
	mul.hi.u32 	%r5314, %r5313, -701792041;
	shr.u32 	%r5315, %r5314, 8;
	mul.lo.s32 	%r5316, %r5315, 306;
	sub.s32 	%r214, %r5313, %r5316;
	setp.lt.u32 	%p238, %r214, 100;
	mov.b32 	%r5311, 8;
	mov.b32 	%r5310, 12;
	mov.u32 	%r5696, %r5310;
	mov.u32 	%r5697, %r5311;
	@%p238 bra 	$L__BB1_343;
	setp.lt.u32 	%p239, %r214, 150;
	mov.b32 	%r5697, 9;
	mov.b32 	%r5696, 11;
	@%p239 bra 	$L__BB1_343;
	setp.lt.u32 	%p240, %r214, 300;
	mov.b32 	%r5696, 7;
	mov.u32 	%r5697, %r5696;
	@%p240 bra 	$L__BB1_343;
	setp.lt.u32 	%p241, %r214, 302;
	mov.u32 	%r5696, %r5310;
	mov.u32 	%r5697, %r5311;
	@%p241 bra 	$L__BB1_343;
	setp.eq.s32 	%p242, %r214, 302;
	selp.b32 	%r5696, 11, 7, %p242;
	selp.b32 	%r5697, 9, 7, %p242;
$L__BB1_343:
	mov.b32 	%r5353, 0;
	st.local.v4.u32 	[%rd699], {%r5353, %r5353, %r5696, %r5697};
	sub.s32 	%r5354, 1, %r5697;
	st.local.v4.u32 	[%rd699+16], {%r5354, %r5353, %r5697, %r5696};
	sub.s32 	%r5355, 1, %r5696;
	st.local.v4.u32 	[%rd699+32], {%r5355, %r5354, %r5696, %r5697};
	st.local.v4.u32 	[%rd699+48], {%r5353, %r5355, %r5697, %r5696};
	shr.u64 	%rd4228, %rd709, 42;
	and.b64  	%rd4229, %rd4228, 48;
	add.s64 	%rd4230, %rd699, %rd4229;
	ld.local.v4.u32 	{%r5356, %r5357, %r5358, %r5359}, [%rd4230];
	cvt.u64.u32 	%rd4231, %r5358;
	cvt.u64.u32 	%rd4232, %r5359;
	shl.b32 	%r5360, %r5356, 16;
	shr.s32 	%r5361, %r5360, 15;
	cvt.s64.s32 	%rd5512, %r5361;
	cvt.s64.s16 	%rd5514, %rd4231;
	shl.b32 	%r5362, %r5357, 16;
	shr.s32 	%r5363, %r5362, 15;
	cvt.s64.s32 	%rd5513, %r5363;
	cvt.s64.s16 	%rd5515, %rd4232;
$L__BB1_344:
	add.s64 	%rd4233, %rd704, %rd5512;
	add.s64 	%rd4234, %rd4233, %rd5514;
	shr.u64 	%rd4235, %rd4234, 63;
	add.s64 	%rd4236, %rd4234, %rd4235;
	shr.u64 	%rd4237, %rd4236, 3;
	cvt.u32.u64 	%r219, %rd4237;
	add.s64 	%rd4238, %rd705, %rd5513;
	add.s64 	%rd4239, %rd4238, %rd5515;
	shr.u64 	%rd4240, %rd4239, 63;
	add.s64 	%rd4241, %rd4239, %rd4240;
	shr.u64 	%rd4242, %rd4241, 3;
	cvt.u32.u64 	%r220, %rd4242;
	ld.local.u32 	%r221, [%rd1+24616];
	setp.lt.s32 	%p258, %r221, 0;
	@%p258 bra 	$L__BB1_2385;
	cvt.rn.f64.s32 	%fd139, %r219;
	cvt.rn.f64.s32 	%fd140, %r220;
	setp.ne.s32 	%p2043, %r221, 4;
	@%p2043 bra 	$L__BB1_1874;
	ld.local.u32 	%r222, [%rd1+120];
	setp.lt.s32 	%p2290, %r222, 1;
	mov.f64 	%fd5784, 0d0000000000000000;
	@%p2290 bra 	$L__BB1_601;
	ld.local.u64 	%rd718, [%rd1+128];
	mov.f64 	%fd5773, 0d0000000000000000;
	mov.b32 	%r5698, 0;
$L__BB1_348:
	mul.wide.u32 	%rd5052, %r5698, 320;
	add.s64 	%rd719, %rd718, %rd5052;
	ld.f64 	%fd142, [%rd719+296];
	mul.f64 	%fd143, %fd142, 0d0000000000000000;
	setp.neu.f64 	%p2291, %fd143, 0d0000000000000000;
	@%p2291 bra 	$L__BB1_350;
	ld.f64 	%fd5774, [%rd719+304];
	ld.u8 	%rs890, [%rd719+257];
	ld.f64 	%fd5775, [%rd719+312];
	bra.uni 	$L__BB1_351;
$L__BB1_350:
	ld.f64 	%fd5343, [%rd719+272];
	add.f64 	%fd5344, %fd143, %fd5343;
	cvt.rmi.f64.f64 	%fd5345, %fd5344;
	sub.f64 	%fd5774, %fd5344, %fd5345;
	cvt.rzi.s32.f64 	%r5583, %fd5345;
	cvt.u16.u32 	%rs890, %r5583;
	mul.f64 	%fd5346, %fd5774, %fd5774;
	mul.f64 	%fd5347, %fd5774, %fd5346;
	fma.rn.f64 	%fd5348, %fd5774, 0d4018000000000000, 0dC02E000000000000;
	fma.rn.f64 	%fd5349, %fd5774, %fd5348, 0d4024000000000000;
	mul.f64 	%fd5775, %fd5347, %fd5349;
$L__BB1_351:
	ld.f64 	%fd5350, [%rd719+264];
	fma.rn.f64 	%fd5351, %fd142, %fd139, %fd5350;
	ld.f64 	%fd5352, [%rd719+280];
	fma.rn.f64 	%fd5353, %fd142, %fd140, %fd5352;
	cvt.rmi.f64.f64 	%fd5354, %fd5351;
	cvt.rmi.f64.f64 	%fd5355, %fd5353;
	sub.f64 	%fd150, %fd5351, %fd5354;
	sub.f64 	%fd151, %fd5353, %fd5355;
	fma.rn.f64 	%fd5356, %fd150, 0d4018000000000000, 0dC02E000000000000;
	fma.rn.f64 	%fd152, %fd150, %fd5356, 0d4024000000000000;
	fma.rn.f64 	%fd5357, %fd151, 0d4018000000000000, 0dC02E000000000000;
	fma.rn.f64 	%fd153, %fd151, %fd5357, 0d4024000000000000;
	cvt.rzi.s32.f64 	%r5584, %fd5355;
	cvt.rzi.s32.f64 	%r5585, %fd5354;
	and.b32  	%r5586, %r5585, 255;
	cvt.u64.u32 	%rd5053, %r5586;
	add.s64 	%rd5054, %rd719, %rd5053;
	ld.u8 	%rs759, [%rd5054];
	ld.u8 	%rs760, [%rd5054+1];
	add.s16 	%rs761, %rs759, %rs890;
	add.s16 	%rs762, %rs760, %rs890;
	cvt.u64.u16 	%rd5055, %rs761;
	and.b64  	%rd5056, %rd5055, 255;
	add.s64 	%rd5057, %rd719, %rd5056;
	ld.u8 	%rs763, [%rd5057];
	ld.u8 	%rs764, [%rd5057+1];
	cvt.u64.u16 	%rd5058, %rs762;
	and.b64  	%rd5059, %rd5058, 255;
	add.s64 	%rd5060, %rd719, %rd5059;
	ld.u8 	%rs765, [%rd5060];
	ld.u8 	%rs766, [%rd5060+1];
	cvt.u16.u32 	%rs767, %r5584;
	add.s16 	%rs768, %rs763, %rs767;
	add.s16 	%rs769, %rs764, %rs767;
	add.s16 	%rs770, %rs765, %rs767;
	add.s16 	%rs771, %rs766, %rs767;
	cvt.u64.u16 	%rd5061, %rs768;
	and.b64  	%rd5062, %rd5061, 255;
	add.s64 	%rd5063, %rd719, %rd5062;
	ld.u8 	%rs772, [%rd5063];
	ld.u8 	%rs4, [%rd5063+1];
	cvt.u64.u16 	%rd5064, %rs769;
	and.b64  	%rd5065, %rd5064, 255;
	add.s64 	%rd5066, %rd719, %rd5065;
	ld.u8 	%rs5, [%rd5066];
	ld.u8 	%rs6, [%rd5066+1];
	cvt.u64.u16 	%rd5067, %rs770;
	and.b64  	%rd5068, %rd5067, 255;
	add.s64 	%rd5069, %rd719, %rd5068;
	ld.u8 	%rs7, [%rd5069];
	ld.u8 	%rs8, [%rd5069+1];
	cvt.u64.u16 	%rd5070, %rs771;
	and.b64  	%rd5071, %rd5070, 255;
	add.s64 	%rd5072, %rd719, %rd5071;
	ld.u8 	%rs9, [%rd5072];
	ld.u8 	%rs10, [%rd5072+1];
	and.b16  	%rs758, %rs772, 15;
	setp.gt.s16 	%p2292, %rs758, 7;
	@%p2292 bra 	$L__BB1_359;
	setp.gt.s16 	%p2300, %rs758, 3;
	@%p2300 bra 	$L__BB1_356;
	setp.gt.s16 	%p2304, %rs758, 1;
	@%p2304 bra 	$L__BB1_368;
	setp.eq.s16 	%p2306, %rs758, 0;
	@%p2306 bra 	$L__BB1_355;
	bra.uni 	$L__BB1_366;
$L__BB1_355:
	add.f64 	%fd5776, %fd5774, %fd150;
	bra.uni 	$L__BB1_382;
$L__BB1_356:
	setp.gt.s16 	%p2301, %rs758, 5;
	@%p2301 bra 	$L__BB1_372;
	setp.eq.s16 	%p2303, %rs758, 4;
	@%p2303 bra 	$L__BB1_358;
	bra.uni 	$L__BB1_370;
$L__BB1_358:
	add.f64 	%fd5776, %fd150, %fd151;
	bra.uni 	$L__BB1_382;
$L__BB1_359:
	setp.gt.s16 	%p2293, %rs758, 11;
	@%p2293 bra 	$L__BB1_363;
	setp.gt.s16 	%p2297, %rs758, 9;
	@%p2297 bra 	$L__BB1_376;
	setp.eq.s16 	%p2299, %rs758, 8;
	@%p2299 bra 	$L__BB1_362;
	bra.uni 	$L__BB1_374;
$L__BB1_362:
	add.f64 	%fd5776, %fd5774, %fd151;
	bra.uni 	$L__BB1_382;
$L__BB1_363:
	setp.gt.s16 	%p2294, %rs758, 13;
	@%p2294 bra 	$L__BB1_380;
	setp.eq.s16 	%p2296, %rs758, 12;
	@%p2296 bra 	$L__BB1_365;
	bra.uni 	$L__BB1_378;
$L__BB1_365:
	add.f64 	%fd5776, %fd5774, %fd150;
	bra.uni 	$L__BB1_382;
$L__BB1_366:
	sub.f64 	%fd5776, %fd5774, %fd150;
	bra.uni 	$L__BB1_382;
$L__BB1_367:
	sub.f64 	%fd5776, %fd150, %fd5774;
	bra.uni 	$L__BB1_382;
$L__BB1_368:
	setp.eq.s16 	%p2305, %rs758, 2;
	@%p2305 bra 	$L__BB1_367;
	neg.f64 	%fd5361, %fd150;
	sub.f64 	%fd5776, %fd5361, %fd5774;
	bra.uni 	$L__BB1_382;
$L__BB1_370:
	sub.f64 	%fd5776, %fd151, %fd150;
	bra.uni 	$L__BB1_382;
$L__BB1_371:
	sub.f64 	%fd5776, %fd150, %fd151;
	bra.uni 	$L__BB1_382;
$L__BB1_372:
	setp.eq.s16 	%p2302, %rs758, 6;
	@%p2302 bra 	$L__BB1_371;
	neg.f64 	%fd5360, %fd150;
	sub.f64 	%fd5776, %fd5360, %fd151;
	bra.uni 	$L__BB1_382;
$L__BB1_374:
	sub.f64 	%fd5776, %fd151, %fd5774;
	bra.uni 	$L__BB1_382;
$L__BB1_375:
	sub.f64 	%fd5776, %fd5774, %fd151;
	bra.uni 	$L__BB1_382;
$L__BB1_376:
	setp.eq.s16 	%p2298, %rs758, 10;
	@%p2298 bra 	$L__BB1_375;
	neg.f64 	%fd5359, %fd5774;
	sub.f64 	%fd5776, %fd5359, %fd151;
	bra.uni 	$L__BB1_382;
$L__BB1_378:
	sub.f64 	%fd5776, %fd151, %fd5774;
	bra.uni 	$L__BB1_382;
$L__BB1_379:
	sub.f64 	%fd5776, %fd5774, %fd150;
	bra.uni 	$L__BB1_382;
$L__BB1_380:
	setp.eq.s16 	%p2295, %rs758, 14;
	@%p2295 bra 	$L__BB1_379;
	neg.f64 	%fd5358, %fd5774;
	sub.f64 	%fd5776, %fd5358, %fd151;
$L__BB1_382:
	add.f64 	%fd171, %fd151, 0dBFF0000000000000;
	and.b16  	%rs773, %rs4, 15;
	setp.gt.s16 	%p2307, %rs773, 7;
	@%p2307 bra 	$L__BB1_390;
	setp.gt.s16 	%p2315, %rs773, 3;
	@%p2315 bra 	$L__BB1_387;
	setp.gt.s16 	%p2319, %rs773, 1;
	@%p2319 bra 	$L__BB1_399;
	setp.eq.s16 	%p2321, %rs773, 0;
	@%p2321 bra 	$L__BB1_386;
	bra.uni 	$L__BB1_397;
$L__BB1_386:
	add.f64 	%fd5777, %fd5774, %fd150;
	bra.uni 	$L__BB1_413;
$L__BB1_387:
	setp.gt.s16 	%p2316, %rs773, 5;
	@%p2316 bra 	$L__BB1_403;
	setp.eq.s16 	%p2318, %rs773, 4;
	@%p2318 bra 	$L__BB1_389;
	bra.uni 	$L__BB1_401;
$L__BB1_389:
	add.f64 	%fd5777, %fd150, %fd171;
	bra.uni 	$L__BB1_413;
$L__BB1_390:
	setp.gt.s16 	%p2308, %rs773, 11;
	@%p2308 bra 	$L__BB1_394;
	setp.gt.s16 	%p2312, %rs773, 9;
	@%p2312 bra 	$L__BB1_407;
	setp.eq.s16 	%p2314, %rs773, 8;
	@%p2314 bra 	$L__BB1_393;
	bra.uni 	$L__BB1_405;
$L__BB1_393:
	add.f64 	%fd5777, %fd5774, %fd171;
	bra.uni 	$L__BB1_413;
$L__BB1_394:
	setp.gt.s16 	%p2309, %rs773, 13;
	@%p2309 bra 	$L__BB1_411;
	setp.eq.s16 	%p2311, %rs773, 12;
	@%p2311 bra 	$L__BB1_396;
	bra.uni 	$L__BB1_409;
$L__BB1_396:
	add.f64 	%fd5777, %fd5774, %fd150;
	bra.uni 	$L__BB1_413;
$L__BB1_397:
	sub.f64 	%fd5777, %fd5774, %fd150;
	bra.uni 	$L__BB1_413;
$L__BB1_398:
	sub.f64 	%fd5777, %fd150, %fd5774;
	bra.uni 	$L__BB1_413;
$L__BB1_399:
	setp.eq.s16 	%p2320, %rs773, 2;
	@%p2320 bra 	$L__BB1_398;
	neg.f64 	%fd5365, %fd150;
	sub.f64 	%fd5777, %fd5365, %fd5774;
	bra.uni 	$L__BB1_413;
$L__BB1_401:
	sub.f64 	%fd5777, %fd171, %fd150;
	bra.uni 	$L__BB1_413;
$L__BB1_402:
	sub.f64 	%fd5777, %fd150, %fd171;
	bra.uni 	$L__BB1_413;
$L__BB1_403:
	setp.eq.s16 	%p2317, %rs773, 6;
	@%p2317 bra 	$L__BB1_402;
	neg.f64 	%fd5364, %fd150;
	sub.f64 	%fd5777, %fd5364, %fd171;
	bra.uni 	$L__BB1_413;
$L__BB1_405:
	sub.f64 	%fd5777, %fd171, %fd5774;
	bra.uni 	$L__BB1_413;
$L__BB1_406:
	sub.f64 	%fd5777, %fd5774, %fd171;
	bra.uni 	$L__BB1_413;
$L__BB1_407:
	setp.eq.s16 	%p2313, %rs773, 10;
	@%p2313 bra 	$L__BB1_406;
	neg.f64 	%fd5363, %fd5774;
	sub.f64 	%fd5777, %fd5363, %fd171;
	bra.uni 	$L__BB1_413;
$L__BB1_409:
	sub.f64 	%fd5777, %fd171, %fd5774;
	bra.uni 	$L__BB1_413;
$L__BB1_410:
	sub.f64 	%fd5777, %fd5774, %fd150;
	bra.uni 	$L__BB1_413;
$L__BB1_411:
	setp.eq.s16 	%p2310, %rs773, 14;
	@%p2310 bra 	$L__BB1_410;
	neg.f64 	%fd5362, %fd5774;
	sub.f64 	%fd5777, %fd5362, %fd171;
$L__BB1_413:
	add.f64 	%fd189, %fd150, 0dBFF0000000000000;
	and.b16  	%rs774, %rs7, 15;
	setp.gt.s16 	%p2322, %rs774, 7;
	@%p2322 bra 	$L__BB1_421;
	setp.gt.s16 	%p2330, %rs774, 3;
	@%p2330 bra 	$L__BB1_418;
	setp.gt.s16 	%p2334, %rs774, 1;
	@%p2334 bra 	$L__BB1_430;
	setp.eq.s16 	%p2336, %rs774, 0;
	@%p2336 bra 	$L__BB1_417;
	bra.uni 	$L__BB1_428;
$L__BB1_417:
	add.f64 	%fd5778, %fd5774, %fd189;
	bra.uni 	$L__BB1_444;
$L__BB1_418:
	setp.gt.s16 	%p2331, %rs774, 5;
	@%p2331 bra 	$L__BB1_434;
	setp.eq.s16 	%p2333, %rs774, 4;
	@%p2333 bra 	$L__BB1_420;
	bra.uni 	$L__BB1_432;
$L__BB1_420:
	add.f64 	%fd5778, %fd189, %fd151;
	bra.uni 	$L__BB1_444;
$L__BB1_421:
	setp.gt.s16 	%p2323, %rs774, 11;
	@%p2323 bra 	$L__BB1_425;
	setp.gt.s16 	%p2327, %rs774, 9;
	@%p2327 bra 	$L__BB1_438;
	setp.eq.s16 	%p2329, %rs774, 8;
	@%p2329 bra 	$L__BB1_424;
	bra.uni 	$L__BB1_436;
$L__BB1_424:
	add.f64 	%fd5778, %fd5774, %fd151;
	bra.uni 	$L__BB1_444;
$L__BB1_425:
	setp.gt.s16 	%p2324, %rs774, 13;
	@%p2324 bra 	$L__BB1_442;
	setp.eq.s16 	%p2326, %rs774, 12;
	@%p2326 bra 	$L__BB1_427;
	bra.uni 	$L__BB1_440;
$L__BB1_427:
	add.f64 	%fd5778, %fd5774, %fd189;
	bra.uni 	$L__BB1_444;
$L__BB1_428:
	sub.f64 	%fd5778, %fd5774, %fd189;
	bra.uni 	$L__BB1_444;
$L__BB1_429:
	sub.f64 	%fd5778, %fd189, %fd5774;
	bra.uni 	$L__BB1_444;
$L__BB1_430:
	setp.eq.s16 	%p2335, %rs774, 2;
	@%p2335 bra 	$L__BB1_429;
	neg.f64 	%fd5369, %fd189;
	sub.f64 	%fd5778, %fd5369, %fd5774;
	bra.uni 	$L__BB1_444;
$L__BB1_432:
	sub.f64 	%fd5778, %fd151, %fd189;
	bra.uni 	$L__BB1_444;
$L__BB1_433:
	sub.f64 	%fd5778, %fd189, %fd151;
	bra.uni 	$L__BB1_444;
$L__BB1_434:
	setp.eq.s16 	%p2332, %rs774, 6;
	@%p2332 bra 	$L__BB1_433;
	neg.f64 	%fd5368, %fd189;
	sub.f64 	%fd5778, %fd5368, %fd151;
	bra.uni 	$L__BB1_444;
$L__BB1_436:
	sub.f64 	%fd5778, %fd151, %fd5774;
	bra.uni 	$L__BB1_444;
$L__BB1_437:
	sub.f64 	%fd5778, %fd5774, %fd151;
	bra.uni 	$L__BB1_444;
$L__BB1_438:
	setp.eq.s16 	%p2328, %rs774, 10;
	@%p2328 bra 	$L__BB1_437;
	neg.f64 	%fd5367, %fd5774;
	sub.f64 	%fd5778, %fd5367, %fd151;
	bra.uni 	$L__BB1_444;
$L__BB1_440:
	sub.f64 	%fd5778, %fd151, %fd5774;
	bra.uni 	$L__BB1_444;
$L__BB1_441:
	sub.f64 	%fd5778, %fd5774, %fd189;
	bra.uni 	$L__BB1_444;
$L__BB1_442:
	setp.eq.s16 	%p2325, %rs774, 14;
	@%p2325 bra 	$L__BB1_441;
	neg.f64 	%fd5366, %fd5774;
	sub.f64 	%fd5778, %fd5366, %fd151;
$L__BB1_444:
	and.b16  	%rs775, %rs8, 15;
	setp.gt.s16 	%p2337, %rs775, 7;
	@%p2337 bra 	$L__BB1_452;
	setp.gt.s16 	%p2345, %rs775, 3;
	@%p2345 bra 	$L__BB1_449;
	setp.gt.s16 	%p2349, %rs775, 1;
	@%p2349 bra 	$L__BB1_461;
	setp.eq.s16 	%p2351, %rs775, 0;
	@%p2351 bra 	$L__BB1_448;
	bra.uni 	$L__BB1_459;
$L__BB1_448:
	add.f64 	%fd5779, %fd5774, %fd189;
	bra.uni 	$L__BB1_475;
$L__BB1_449:
	setp.gt.s16 	%p2346, %rs775, 5;
	@%p2346 bra 	$L__BB1_465;
	setp.eq.s16 	%p2348, %rs775, 4;
	@%p2348 bra 	$L__BB1_451;
	bra.uni 	$L__BB1_463;
$L__BB1_451:
	add.f64 	%fd5779, %fd189, %fd171;
	bra.uni 	$L__BB1_475;
$L__BB1_452:
	setp.gt.s16 	%p2338, %rs775, 11;
	@%p2338 bra 	$L__BB1_456;
	setp.gt.s16 	%p2342, %rs775, 9;
	@%p2342 bra 	$L__BB1_469;
	setp.eq.s16 	%p2344, %rs775, 8;
	@%p2344 bra 	$L__BB1_455;
	bra.uni 	$L__BB1_467;
$L__BB1_455:
	add.f64 	%fd5779, %fd5774, %fd171;
	bra.uni 	$L__BB1_475;
$L__BB1_456:
	setp.gt.s16 	%p2339, %rs775, 13;
	@%p2339 bra 	$L__BB1_473;
	setp.eq.s16 	%p2341, %rs775, 12;
	@%p2341 bra 	$L__BB1_458;
	bra.uni 	$L__BB1_471;
$L__BB1_458:
	add.f64 	%fd5779, %fd5774, %fd189;
	bra.uni 	$L__BB1_475;
$L__BB1_459:
	sub.f64 	%fd5779, %fd5774, %fd189;
	bra.uni 	$L__BB1_475;
$L__BB1_460:
	sub.f64 	%fd5779, %fd189, %fd5774;
	bra.uni 	$L__BB1_475;
$L__BB1_461:
	setp.eq.s16 	%p2350, %rs775, 2;
	@%p2350 bra 	$L__BB1_460;
	neg.f64 	%fd5373, %fd189;
	sub.f64 	%fd5779, %fd5373, %fd5774;
	bra.uni 	$L__BB1_475;
$L__BB1_463:
	sub.f64 	%fd5779, %fd171, %fd189;
	bra.uni 	$L__BB1_475;
$L__BB1_464:
	sub.f64 	%fd5779, %fd189, %fd171;
	bra.uni 	$L__BB1_475;
$L__BB1_465:
	setp.eq.s16 	%p2347, %rs775, 6;
	@%p2347 bra 	$L__BB1_464;
	neg.f64 	%fd5372, %fd189;
	sub.f64 	%fd5779, %fd5372, %fd171;
	bra.uni 	$L__BB1_475;
$L__BB1_467:
	sub.f64 	%fd5779, %fd171, %fd5774;
	bra.uni 	$L__BB1_475;
$L__BB1_468:
	sub.f64 	%fd5779, %fd5774, %fd171;
	bra.uni 	$L__BB1_475;
$L__BB1_469:
	setp.eq.s16 	%p2343, %rs775, 10;
	@%p2343 bra 	$L__BB1_468;
	neg.f64 	%fd5371, %fd5774;
	sub.f64 	%fd5779, %fd5371, %fd171;
	bra.uni 	$L__BB1_475;
$L__BB1_471:
	sub.f64 	%fd5779, %fd171, %fd5774;
	bra.uni 	$L__BB1_475;
$L__BB1_472:
	sub.f64 	%fd5779, %fd5774, %fd189;
	bra.uni 	$L__BB1_475;
$L__BB1_473:
	setp.eq.s16 	%p2340, %rs775, 14;
	@%p2340 bra 	$L__BB1_472;
	neg.f64 	%fd5370, %fd5774;
	sub.f64 	%fd5779, %fd5370, %fd171;
$L__BB1_475:
	add.f64 	%fd224, %fd5774, 0dBFF0000000000000;
	and.b16  	%rs776, %rs5, 15;
	setp.gt.s16 	%p2352, %rs776, 7;
	@%p2352 bra 	$L__BB1_483;
	setp.gt.s16 	%p2360, %rs776, 3;
	@%p2360 bra 	$L__BB1_480;
	setp.gt.s16 	%p2364, %rs776, 1;
	@%p2364 bra 	$L__BB1_492;
	setp.eq.s16 	%p2366, %rs776, 0;
	@%p2366 bra 	$L__BB1_479;
	bra.uni 	$L__BB1_490;
$L__BB1_479:
	add.f64 	%fd5780, %fd224, %fd150;
	bra.uni 	$L__BB1_506;
$L__BB1_480:
	setp.gt.s16 	%p2361, %rs776, 5;
	@%p2361 bra 	$L__BB1_496;
	setp.eq.s16 	%p2363, %rs776, 4;
	@%p2363 bra 	$L__BB1_482;
	bra.uni 	$L__BB1_494;
$L__BB1_482:
	add.f64 	%fd5780, %fd150, %fd151;
	bra.uni 	$L__BB1_506;
$L__BB1_483:
	setp.gt.s16 	%p2353, %rs776, 11;
	@%p2353 bra 	$L__BB1_487;
	setp.gt.s16 	%p2357, %rs776, 9;
	@%p2357 bra 	$L__BB1_500;
	setp.eq.s16 	%p2359, %rs776, 8;
	@%p2359 bra 	$L__BB1_486;
	bra.uni 	$L__BB1_498;
$L__BB1_486:
	add.f64 	%fd5780, %fd224, %fd151;
	bra.uni 	$L__BB1_506;
$L__BB1_487:
	setp.gt.s16 	%p2354, %rs776, 13;
	@%p2354 bra 	$L__BB1_504;
	setp.eq.s16 	%p2356, %rs776, 12;
	@%p2356 bra 	$L__BB1_489;
	bra.uni 	$L__BB1_502;
$L__BB1_489:
	add.f64 	%fd5780, %fd224, %fd150;
	bra.uni 	$L__BB1_506;
$L__BB1_490:
	sub.f64 	%fd5780, %fd224, %fd150;
	bra.uni 	$L__BB1_506;
$L__BB1_491:
	sub.f64 	%fd5780, %fd150, %fd224;
	bra.uni 	$L__BB1_506;
$L__BB1_492:
	setp.eq.s16 	%p2365, %rs776, 2;
	@%p2365 bra 	$L__BB1_491;
	neg.f64 	%fd5377, %fd150;
	sub.f64 	%fd5780, %fd5377, %fd224;
	bra.uni 	$L__BB1_506;
$L__BB1_494:
	sub.f64 	%fd5780, %fd151, %fd150;
	bra.uni 	$L__BB1_506;
$L__BB1_495:
	sub.f64 	%fd5780, %fd150, %fd151;
	bra.uni 	$L__BB1_506;
$L__BB1_496:
	setp.eq.s16 	%p2362, %rs776, 6;
	@%p2362 bra 	$L__BB1_495;
	neg.f64 	%fd5376, %fd150;
	sub.f64 	%fd5780, %fd5376, %fd151;
	bra.uni 	$L__BB1_506;
$L__BB1_498:
	sub.f64 	%fd5780, %fd151, %fd224;
	bra.uni 	$L__BB1_506;
$L__BB1_499:
	sub.f64 	%fd5780, %fd224, %fd151;
	bra.uni 	$L__BB1_506;
$L__BB1_500:
	setp.eq.s16 	%p2358, %rs776, 10;
	@%p2358 bra 	$L__BB1_499;
	neg.f64 	%fd5375, %fd224;
	sub.f64 	%fd5780, %fd5375, %fd151;
	bra.uni 	$L__BB1_506;
$L__BB1_502:
	sub.f64 	%fd5780, %fd151, %fd224;
	bra.uni 	$L__BB1_506;
$L__BB1_503:
	sub.f64 	%fd5780, %fd224, %fd150;
	bra.uni 	$L__BB1_506;
$L__BB1_504:
	setp.eq.s16 	%p2355, %rs776, 14;
	@%p2355 bra 	$L__BB1_503;
	neg.f64 	%fd5374, %fd224;
	sub.f64 	%fd5780, %fd5374, %fd151;
$L__BB1_506:
	and.b16  	%rs777, %rs6, 15;
	setp.gt.s16 	%p2367, %rs777, 7;
	@%p2367 bra 	$L__BB1_514;
	setp.gt.s16 	%p2375, %rs777, 3;
	@%p2375 bra 	$L__BB1_511;
	setp.gt.s16 	%p2379, %rs777, 1;
	@%p2379 bra 	$L__BB1_523;
	setp.eq.s16 	%p2381, %rs777, 0;
	@%p2381 bra 	$L__BB1_510;
	bra.uni 	$L__BB1_521;
$L__BB1_510:
	add.f64 	%fd5781, %fd224, %fd150;
	bra.uni 	$L__BB1_537;
$L__BB1_511:
	setp.gt.s16 	%p2376, %rs777, 5;
	@%p2376 bra 	$L__BB1_527;
	setp.eq.s16 	%p2378, %rs777, 4;
	@%p2378 bra 	$L__BB1_513;
	bra.uni 	$L__BB1_525;
$L__BB1_513:
	add.f64 	%fd5781, %fd150, %fd171;
	bra.uni 	$L__BB1_537;
$L__BB1_514:
	setp.gt.s16 	%p2368, %rs777, 11;
	@%p2368 bra 	$L__BB1_518;
	setp.gt.s16 	%p2372, %rs777, 9;
	@%p2372 bra 	$L__BB1_531;
	setp.eq.s16 	%p2374, %rs777, 8;
	@%p2374 bra 	$L__BB1_517;
	bra.uni 	$L__BB1_529;
$L__BB1_517:
	add.f64 	%fd5781, %fd224, %fd171;
	bra.uni 	$L__BB1_537;
$L__BB1_518:
	setp.gt.s16 	%p2369, %rs777, 13;
	@%p2369 bra 	$L__BB1_535;
	setp.eq.s16 	%p2371, %rs777, 12;
	@%p2371 bra 	$L__BB1_520;
	bra.uni 	$L__BB1_533;
$L__BB1_520:
	add.f64 	%fd5781, %fd224, %fd150;
	bra.uni 	$L__BB1_537;
$L__BB1_521:
	sub.f64 	%fd5781, %fd224, %fd150;
	bra.uni 	$L__BB1_537;
$L__BB1_522:
	sub.f64 	%fd5781, %fd150, %fd224;
	bra.uni 	$L__BB1_537;
$L__BB1_523:
	setp.eq.s16 	%p2380, %rs777, 2;
	@%p2380 bra 	$L__BB1_522;
	neg.f64 	%fd5381, %fd150;
	sub.f64 	%fd5781, %fd5381, %fd224;
	bra.uni 	$L__BB1_537;
$L__BB1_525:
	sub.f64 	%fd5781, %fd171, %fd150;
	bra.uni 	$L__BB1_537;
$L__BB1_526:
	sub.f64 	%fd5781, %fd150, %fd171;
	bra.uni 	$L__BB1_537;
$L__BB1_527:
	setp.eq.s16 	%p2377, %rs777, 6;
	@%p2377 bra 	$L__BB1_526;
	neg.f64 	%fd5380, %fd150;
	sub.f64 	%fd5781, %fd5380, %fd171;
	bra.uni 	$L__BB1_537;
$L__BB1_529:
	sub.f64 	%fd5781, %fd171, %fd224;
	bra.uni 	$L__BB1_537;
$L__BB1_530:
	sub.f64 	%fd5781, %fd224, %fd171;
	bra.uni 	$L__BB1_537;
$L__BB1_531:
	setp.eq.s16 	%p2373, %rs777, 10;
	@%p2373 bra 	$L__BB1_530;
	neg.f64 	%fd5379, %fd224;
	sub.f64 	%fd5781, %fd5379, %fd171;
	bra.uni 	$L__BB1_537;
$L__BB1_533:
	sub.f64 	%fd5781, %fd171, %fd224;
	bra.uni 	$L__BB1_537;
$L__BB1_534:
	sub.f64 	%fd5781, %fd224, %fd150;
	bra.uni 	$L__BB1_537;
$L__BB1_535:
	setp.eq.s16 	%p2370, %rs777, 14;
	@%p2370 bra 	$L__BB1_534;
	neg.f64 	%fd5378, %fd224;
	sub.f64 	%fd5781, %fd5378, %fd171;
$L__BB1_537:
	and.b16  	%rs778, %rs9, 15;
	setp.gt.s16 	%p2382, %rs778, 7;
	@%p2382 bra 	$L__BB1_545;
	setp.gt.s16 	%p2390, %rs778, 3;
	@%p2390 bra 	$L__BB1_542;
	setp.gt.s16 	%p2394, %rs778, 1;
	@%p2394 bra 	$L__BB1_554;
	setp.eq.s16 	%p2396, %rs778, 0;
	@%p2396 bra 	$L__BB1_541;
	bra.uni 	$L__BB1_552;
$L__BB1_541:
	add.f64 	%fd5782, %fd224, %fd189;
	bra.uni 	$L__BB1_568;
$L__BB1_542:
	setp.gt.s16 	%p2391, %rs778, 5;
	@%p2391 bra 	$L__BB1_558;
	setp.eq.s16 	%p2393, %rs778, 4;
	@%p2393 bra 	$L__BB1_544;
	bra.uni 	$L__BB1_556;
$L__BB1_544:
	add.f64 	%fd5782, %fd189, %fd151;
	bra.uni 	$L__BB1_568;
$L__BB1_545:
	setp.gt.s16 	%p2383, %rs778, 11;
	@%p2383 bra 	$L__BB1_549;
	setp.gt.s16 	%p2387, %rs778, 9;
	@%p2387 bra 	$L__BB1_562;
	setp.eq.s16 	%p2389, %rs778, 8;
	@%p2389 bra 	$L__BB1_548;
	bra.uni 	$L__BB1_560;
$L__BB1_548:
	add.f64 	%fd5782, %fd224, %fd151;
	bra.uni 	$L__BB1_568;
$L__BB1_549:
	setp.gt.s16 	%p2384, %rs778, 13;
	@%p2384 bra 	$L__BB1_566;
	setp.eq.s16 	%p2386, %rs778, 12;
	@%p2386 bra 	$L__BB1_551;
	bra.uni 	$L__BB1_564;
$L__BB1_551:
	add.f64 	%fd5782, %fd224, %fd189;
	bra.uni 	$L__BB1_568;
$L__BB1_552:
	sub.f64 	%fd5782, %fd224, %fd189;
	bra.uni 	$L__BB1_568;
$L__BB1_553:
	sub.f64 	%fd5782, %fd189, %fd224;
	bra.uni 	$L__BB1_568;
$L__BB1_554:
	setp.eq.s16 	%p2395, %rs778, 2;
	@%p2395 bra 	$L__BB1_553;
	neg.f64 	%fd5385, %fd189;
	sub.f64 	%fd5782, %fd5385, %fd224;
	bra.uni 	$L__BB1_568;
$L__BB1_556:
	sub.f64 	%fd5782, %fd151, %fd189;
	bra.uni 	$L__BB1_568;
$L__BB1_557:
	sub.f64 	%fd5782, %fd189, %fd151;
	bra.uni 	$L__BB1_568;
$L__BB1_558:
	setp.eq.s16 	%p2392, %rs778, 6;
	@%p2392 bra 	$L__BB1_557;
	neg.f64 	%fd5384, %fd189;
	sub.f64 	%fd5782, %fd5384, %fd151;
	bra.uni 	$L__BB1_568;
$L__BB1_560:
	sub.f64 	%fd5782, %fd151, %fd224;
	bra.uni 	$L__BB1_568;
$L__BB1_561:
	sub.f64 	%fd5782, %fd224, %fd151;
	bra.uni 	$L__BB1_568;
$L__BB1_562:
	setp.eq.s16 	%p2388, %rs778, 10;
	@%p2388 bra 	$L__BB1_561;
	neg.f64 	%fd5383, %fd224;
	sub.f64 	%fd5782, %fd5383, %fd151;
	bra.uni 	$L__BB1_568;
$L__BB1_564:
	sub.f64 	%fd5782, %fd151, %fd224;
	bra.uni 	$L__BB1_568;
$L__BB1_565:
	sub.f64 	%fd5782, %fd224, %fd189;
	bra.uni 	$L__BB1_568;
$L__BB1_566:
	setp.eq.s16 	%p2385, %rs778, 14;
	@%p2385 bra 	$L__BB1_565;
	neg.f64 	%fd5382, %fd224;
	sub.f64 	%fd5782, %fd5382, %fd151;
$L__BB1_568:
	and.b16  	%rs779, %rs10, 15;
	setp.gt.s16 	%p2397, %rs779, 7;
	@%p2397 bra 	$L__BB1_576;
	setp.gt.s16 	%p2405, %rs779, 3;
	@%p2405 bra 	$L__BB1_573;
	setp.gt.s16 	%p2409, %rs779, 1;
	@%p2409 bra 	$L__BB1_585;
	setp.eq.s16 	%p2411, %rs779, 0;
	@%p2411 bra 	$L__BB1_572;
	bra.uni 	$L__BB1_583;
$L__BB1_572:
	add.f64 	%fd5783, %fd224, %fd189;
	bra.uni 	$L__BB1_599;
$L__BB1_573:
	setp.gt.s16 	%p2406, %rs779, 5;
	@%p2406 bra 	$L__BB1_589;
	setp.eq.s16 	%p2408, %rs779, 4;
	@%p2408 bra 	$L__BB1_575;
	bra.uni 	$L__BB1_587;
$L__BB1_575:
	add.f64 	%fd5783, %fd189, %fd171;
	bra.uni 	$L__BB1_599;
$L__BB1_576:
	setp.gt.s16 	%p2398, %rs779, 11;
	@%p2398 bra 	$L__BB1_580;
	setp.gt.s16 	%p2402, %rs779, 9;
	@%p2402 bra 	$L__BB1_593;
	setp.eq.s16 	%p2404, %rs779, 8;
	@%p2404 bra 	$L__BB1_579;
	bra.uni 	$L__BB1_591;
$L__BB1_579:
	add.f64 	%fd5783, %fd224, %fd171;
	bra.uni 	$L__BB1_599;
$L__BB1_580:
	setp.gt.s16 	%p2399, %rs779, 13;
	@%p2399 bra 	$L__BB1_597;
	setp.eq.s16 	%p2401, %rs779, 12;
	@%p2401 bra 	$L__BB1_582;
	bra.uni 	$L__BB1_595;
$L__BB1_582:
	add.f64 	%fd5783, %fd224, %fd189;
	bra.uni 	$L__BB1_599;
$L__BB1_583:
	sub.f64 	%fd5783, %fd224, %fd189;
	bra.uni 	$L__BB1_599;
$L__BB1_584:
	sub.f64 	%fd5783, %fd189, %fd224;
	bra.uni 	$L__BB1_599;
$L__BB1_585:
	setp.eq.s16 	%p2410, %rs779, 2;
	@%p2410 bra 	$L__BB1_584;
	neg.f64 	%fd5389, %fd189;
	sub.f64 	%fd5783, %fd5389, %fd224;
	bra.uni 	$L__BB1_599;
$L__BB1_587:
	sub.f64 	%fd5783, %fd171, %fd189;
	bra.uni 	$L__BB1_599;
$L__BB1_588:
	sub.f64 	%fd5783, %fd189, %fd171;
	bra.uni 	$L__BB1_599;
$L__BB1_589:
	setp.eq.s16 	%p2407, %rs779, 6;
	@%p2407 bra 	$L__BB1_588;
	neg.f64 	%fd5388, %fd189;
	sub.f64 	%fd5783, %fd5388, %fd171;
	bra.uni 	$L__BB1_599;
$L__BB1_591:
	sub.f64 	%fd5783, %fd171, %fd224;
	bra.uni 	$L__BB1_599;
$L__BB1_592:
	sub.f64 	%fd5783, %fd224, %fd171;
	bra.uni 	$L__BB1_599;
$L__BB1_593:
	setp.eq.s16 	%p2403, %rs779, 10;
	@%p2403 bra 	$L__BB1_592;
	neg.f64 	%fd5387, %fd224;
	sub.f64 	%fd5783, %fd5387, %fd171;
	bra.uni 	$L__BB1_599;
$L__BB1_595:
	sub.f64 	%fd5783, %fd171, %fd224;
	bra.uni 	$L__BB1_599;
$L__BB1_596:
	sub.f64 	%fd5783, %fd224, %fd189;
	bra.uni 	$L__BB1_599;
$L__BB1_597:
	setp.eq.s16 	%p2400, %rs779, 14;
	@%p2400 bra 	$L__BB1_596;
	neg.f64 	%fd5386, %fd224;
	sub.f64 	%fd5783, %fd5386, %fd171;
$L__BB1_599:
	mul.f64 	%fd5390, %fd150, %fd150;
	mul.f64 	%fd5391, %fd150, %fd5390;
	mul.f64 	%fd5392, %fd5391, %fd152;
	sub.f64 	%fd5393, %fd5778, %fd5776;
	fma.rn.f64 	%fd5394, %fd5392, %fd5393, %fd5776;
	sub.f64 	%fd5395, %fd5782, %fd5780;
	fma.rn.f64 	%fd5396, %fd5392, %fd5395, %fd5780;
	sub.f64 	%fd5397, %fd5779, %fd5777;
	fma.rn.f64 	%fd5398, %fd5392, %fd5397, %fd5777;
	sub.f64 	%fd5399, %fd5783, %fd5781;
	fma.rn.f64 	%fd5400, %fd5392, %fd5399, %fd5781;
	sub.f64 	%fd5401, %fd5396, %fd5394;
	fma.rn.f64 	%fd5402, %fd5775, %fd5401, %fd5394;
	sub.f64 	%fd5403, %fd5400, %fd5398;
	fma.rn.f64 	%fd5404, %fd5775, %fd5403, %fd5398;
	sub.f64 	%fd5405, %fd5404, %fd5402;
	mul.f64 	%fd5406, %fd151, %fd151;
	mul.f64 	%fd5407, %fd151, %fd5406;
	mul.f64 	%fd5408, %fd5407, %fd153;
	fma.rn.f64 	%fd5409, %fd5408, %fd5405, %fd5402;
	ld.f64 	%fd5410, [%rd719+288];
	fma.rn.f64 	%fd5773, %fd5410, %fd5409, %fd5773;
	add.s32 	%r5698, %r5698, 1;
	setp.lt.s32 	%p2412, %r5698, %r222;
	@%p2412 bra 	$L__BB1_348;
	add.f64 	%fd5784, %fd5773, 0d0000000000000000;
$L__BB1_601:
	mul.f64 	%fd296, %fd139, 0d3FF04A3F6B8128FE;
	mul.f64 	%fd297, %fd140, 0d3FF04A3F6B8128FE;
	ld.local.u32 	%r225, [%rd1+136];
	setp.lt.s32 	%p2413, %r225, 1;
	mov.f64 	%fd5796, 0d0000000000000000;
	@%p2413 bra 	$L__BB1_855;
	ld.local.u64 	%rd720, [%rd1+144];
	mov.f64 	%fd5796, 0d0000000000000000;
	mov.b32 	%r5699, 0;
$L__BB1_603:
	mul.wide.u32 	%rd5073, %r5699, 320;
	add.s64 	%rd721, %rd720, %rd5073;
	ld.f64 	%fd299, [%rd721+296];
	mul.f64 	%fd300, %fd299, 0d0000000000000000;
	setp.neu.f64 	%p2414, %fd300, 0d0000000000000000;
	@%p2414 bra 	$L__BB1_605;
	ld.f64 	%fd5786, [%rd721+304];
	ld.u8 	%rs891, [%rd721+257];
	ld.f64 	%fd5787, [%rd721+312];
	bra.uni 	$L__BB1_606;
$L__BB1_605:
	ld.f64 	%fd5413, [%rd721+272];
	add.f64 	%fd5414, %fd300, %fd5413;
	cvt.rmi.f64.f64 	%fd5415, %fd5414;
	sub.f64 	%fd5786, %fd5414, %fd5415;
	cvt.rzi.s32.f64 	%r5588, %fd5415;
	cvt.u16.u32 	%rs891, %r5588;
	mul.f64 	%fd5416, %fd5786, %fd5786;
	mul.f64 	%fd5417, %fd5786, %fd5416;
	fma.rn.f64 	%fd5418, %fd5786, 0d4018000000000000, 0dC02E000000000000;
	fma.rn.f64 	%fd5419, %fd5786, %fd5418, 0d4024000000000000;
	mul.f64 	%fd5787, %fd5417, %fd5419;
$L__BB1_606:
	ld.f64 	%fd5420, [%rd721+264];
	fma.rn.f64 	%fd5421, %fd296, %fd299, %fd5420;
	ld.f64 	%fd5422, [%rd721+280];
	fma.rn.f64 	%fd5423, %fd297, %fd299, %fd5422;
	cvt.rmi.f64.f64 	%fd5424, %fd5421;
	cvt.rmi.f64.f64 	%fd5425, %fd5423;
	sub.f64 	%fd307, %fd5421, %fd5424;
	sub.f64 	%fd308, %fd5423, %fd5425;
	fma.rn.f64 	%fd5426, %fd307, 0d4018000000000000, 0dC02E000000000000;
	fma.rn.f64 	%fd309, %fd307, %fd5426, 0d4024000000000000;
	fma.rn.f64 	%fd5427, %fd308, 0d4018000000000000, 0dC02E000000000000;
	fma.rn.f64 	%fd310, %fd308, %fd5427, 0d4024000000000000;
	cvt.rzi.s32.f64 	%r5589, %fd5425;
	cvt.rzi.s32.f64 	%r5590, %fd5424;
	and.b32  	%r5591, %r5590, 255;
	cvt.u64.u32 	%rd5074, %r5591;
	add.s64 	%rd5075, %rd721, %rd5074;
	ld.u8 	%rs781, [%rd5075];
	ld.u8 	%rs782, [%rd5075+1];
	add.s16 	%rs783, %rs781, %rs891;
	add.s16 	%rs784, %rs782, %rs891;
	cvt.u64.u16 	%rd5076, %rs783;
	and.b64  	%rd5077, %rd5076, 255;
	add.s64 	%rd5078, %rd721, %rd5077;
	ld.u8 	%rs785, [%rd5078];
	ld.u8 	%rs786, [%rd5078+1];
	cvt.u64.u16 	%rd5079, %rs784;
	and.b64  	%rd5080, %rd5079, 255;
	add.s64 	%rd5081, %rd721, %rd5080;
	ld.u8 	%rs787, [%rd5081];
	ld.u8 	%rs788, [%rd5081+1];
	cvt.u16.u32 	%rs789, %r5589;
	add.s16 	%rs790, %rs785, %rs789;
	add.s16 	%rs791, %rs786, %rs789;
	add.s16 	%rs792, %rs787, %rs789;
	add.s16 	%rs793, %rs788, %rs789;
	cvt.u64.u16 	%rd5082, %rs790;
	and.b64  	%rd5083, %rd5082, 255;
	add.s64 	%rd5084, %rd721, %rd5083;
	ld.u8 	%rs794, [%rd5084];
	ld.u8 	%rs14, [%rd5084+1];
	cvt.u64.u16 	%rd5085, %rs791;
	and.b64  	%rd5086, %rd5085, 255;
	add.s64 	%rd5087, %rd721, %rd5086;
	ld.u8 	%rs15, [%rd5087];
	ld.u8 	%rs16, [%rd5087+1];
	cvt.u64.u16 	%rd5088, %rs792;
	and.b64  	%rd5089, %rd5088, 255;
	add.s64 	%rd5090, %rd721, %rd5089;
	ld.u8 	%rs17, [%rd5090];
	ld.u8 	%rs18, [%rd5090+1];
	cvt.u64.u16 	%rd5091, %rs793;
	and.b64  	%rd5092, %rd5091, 255;
	add.s64 	%rd5093, %rd721, %rd5092;
	ld.u8 	%rs19, [%rd5093];
	ld.u8 	%rs20, [%rd5093+1];
	and.b16  	%rs780, %rs794, 15;
	setp.gt.s16 	%p2415, %rs780, 7;
	@%p2415 bra 	$L__BB1_614;
	setp.gt.s16 	%p2423, %rs780, 3;
	@%p2423 bra 	$L__BB1_611;
	setp.gt.s16 	%p2427, %rs780, 1;
	@%p2427 bra 	$L__BB1_623;
	setp.eq.s16 	%p2429, %rs780, 0;
	@%p2429 bra 	$L__BB1_610;
	bra.uni 	$L__BB1_621;
$L__BB1_610:
	add.f64 	%fd5788, %fd5786, %fd307;
	bra.uni 	$L__BB1_637;
$L__BB1_611:
	setp.gt.s16 	%p2424, %rs780, 5;
	@%p2424 bra 	$L__BB1_627;
	setp.eq.s16 	%p2426, %rs780, 4;
	@%p2426 bra 	$L__BB1_613;
	bra.uni 	$L__BB1_625;
$L__BB1_613:
	add.f64 	%fd5788, %fd307, %fd308;
	bra.uni 	$L__BB1_637;
$L__BB1_614:
	setp.gt.s16 	%p2416, %rs780, 11;
	@%p2416 bra 	$L__BB1_618;
	setp.gt.s16 	%p2420, %rs780, 9;
	@%p2420 bra 	$L__BB1_631;
	setp.eq.s16 	%p2422, %rs780, 8;
	@%p2422 bra 	$L__BB1_617;
	bra.uni 	$L__BB1_629;
$L__BB1_617:
	add.f64 	%fd5788, %fd5786, %fd308;
	bra.uni 	$L__BB1_637;
$L__BB1_618:
	setp.gt.s16 	%p2417, %rs780, 13;
	@%p2417 bra 	$L__BB1_635;
	setp.eq.s16 	%p2419, %rs780, 12;
	@%p2419 bra 	$L__BB1_620;
	bra.uni 	$L__BB1_633;
$L__BB1_620:
	add.f64 	%fd5788, %fd5786, %fd307;
	bra.uni 	$L__BB1_637;
$L__BB1_621:
	sub.f64 	%fd5788, %fd5786, %fd307;
	bra.uni 	$L__BB1_637;
$L__BB1_622:
	sub.f64 	%fd5788, %fd307, %fd5786;
	bra.uni 	$L__BB1_637;
$L__BB1_623:
	setp.eq.s16 	%p2428, %rs780, 2;
	@%p2428 bra 	$L__BB1_622;
	neg.f64 	%fd5431, %fd307;
	sub.f64 	%fd5788, %fd5431, %fd5786;
	bra.uni 	$L__BB1_637;
$L__BB1_625:
	sub.f64 	%fd5788, %fd308, %fd307;
	bra.uni 	$L__BB1_637;
$L__BB1_626:
	sub.f64 	%fd5788, %fd307, %fd308;
	bra.uni 	$L__BB1_637;
$L__BB1_627:
	setp.eq.s16 	%p2425, %rs780, 6;
	@%p2425 bra 	$L__BB1_626;
	neg.f64 	%fd5430, %fd307;
	sub.f64 	%fd5788, %fd5430, %fd308;
	bra.uni 	$L__BB1_637;
$L__BB1_629:
	sub.f64 	%fd5788, %fd308, %fd5786;
	bra.uni 	$L__BB1_637;
$L__BB1_630:
	sub.f64 	%fd5788, %fd5786, %fd308;
	bra.uni 	$L__BB1_637;
$L__BB1_631:
	setp.eq.s16 	%p2421, %rs780, 10;
	@%p2421 bra 	$L__BB1_630;
	neg.f64 	%fd5429, %fd5786;
	sub.f64 	%fd5788, %fd5429, %fd308;
	bra.uni 	$L__BB1_637;
$L__BB1_633:
	sub.f64 	%fd5788, %fd308, %fd5786;
	bra.uni 	$L__BB1_637;
$L__BB1_634:
	sub.f64 	%fd5788, %fd5786, %fd307;
	bra.uni 	$L__BB1_637;
$L__BB1_635:
	setp.eq.s16 	%p2418, %rs780, 14;
	@%p2418 bra 	$L__BB1_634;
	neg.f64 	%fd5428, %fd5786;
	sub.f64 	%fd5788, %fd5428, %fd308;
$L__BB1_637:
	add.f64 	%fd328, %fd308, 0dBFF0000000000000;
	and.b16  	%rs795, %rs14, 15;
	setp.gt.s16 	%p2430, %rs795, 7;
	@%p2430 bra 	$L__BB1_645;
	setp.gt.s16 	%p2438, %rs795, 3;
	@%p2438 bra 	$L__BB1_642;
	setp.gt.s16 	%p2442, %rs795, 1;
	@%p2442 bra 	$L__BB1_654;
	setp.eq.s16 	%p2444, %rs795, 0;
	@%p2444 bra 	$L__BB1_641;
	bra.uni 	$L__BB1_652;
$L__BB1_641:
	add.f64 	%fd5789, %fd5786, %fd307;
	bra.uni 	$L__BB1_668;
$L__BB1_642:
	setp.gt.s16 	%p2439, %rs795, 5;
	@%p2439 bra 	$L__BB1_658;
	setp.eq.s16 	%p2441, %rs795, 4;
	@%p2441 bra 	$L__BB1_644;
	bra.uni 	$L__BB1_656;
$L__BB1_644:
	add.f64 	%fd5789, %fd307, %fd328;
	bra.uni 	$L__BB1_668;
$L__BB1_645:
	setp.gt.s16 	%p2431, %rs795, 11;
	@%p2431 bra 	$L__BB1_649;
	setp.gt.s16 	%p2435, %rs795, 9;
	@%p2435 bra 	$L__BB1_662;
	setp.eq.s16 	%p2437, %rs795, 8;
	@%p2437 bra 	$L__BB1_648;
	bra.uni 	$L__BB1_660;
$L__BB1_648:
	add.f64 	%fd5789, %fd5786, %fd328;
	bra.uni 	$L__BB1_668;
$L__BB1_649:
	setp.gt.s16 	%p2432, %rs795, 13;
	@%p2432 bra 	$L__BB1_666;
	setp.eq.s16 	%p2434, %rs795, 12;
	@%p2434 bra 	$L__BB1_651;
	bra.uni 	$L__BB1_664;
$L__BB1_651:
	add.f64 	%fd5789, %fd5786, %fd307;
	bra.uni 	$L__BB1_668;
$L__BB1_652:
	sub.f64 	%fd5789, %fd5786, %fd307;
	bra.uni 	$L__BB1_668;
$L__BB1_653:
	sub.f64 	%fd5789, %fd307, %fd5786;
	bra.uni 	$L__BB1_668;
$L__BB1_654:
	setp.eq.s16 	%p2443, %rs795, 2;
	@%p2443 bra 	$L__BB1_653;
	neg.f64 	%fd5435, %fd307;
	sub.f64 	%fd5789, %fd5435, %fd5786;
	bra.uni 	$L__BB1_668;
$L__BB1_656:
	sub.f64 	%fd5789, %fd328, %fd307;
	bra.uni 	$L__BB1_668;
$L__BB1_657:
	sub.f64 	%fd5789, %fd307, %fd328;
	bra.uni 	$L__BB1_668;
$L__BB1_658:
	setp.eq.s16 	%p2440, %rs795, 6;
	@%p2440 bra 	$L__BB1_657;
	neg.f64 	%fd5434, %fd307;
	sub.f64 	%fd5789, %fd5434, %fd328;
	bra.uni 	$L__BB1_668;
$L__BB1_660:
	sub.f64 	%fd5789, %fd328, %fd5786;
	bra.uni 	$L__BB1_668;
$L__BB1_661:
	sub.f64 	%fd5789, %fd5786, %fd328;
	bra.uni 	$L__BB1_668;
$L__BB1_662:
	setp.eq.s16 	%p2436, %rs795, 10;
	@%p2436 bra 	$L__BB1_661;
	neg.f64 	%fd5433, %fd5786;
	sub.f64 	%fd5789, %fd5433, %fd328;
	bra.uni 	$L__BB1_668;
$L__BB1_664:
	sub.f64 	%fd5789, %fd328, %fd5786;
	bra.uni 	$L__BB1_668;
$L__BB1_665:
	sub.f64 	%fd5789, %fd5786, %fd307;
	bra.uni 	$L__BB1_668;
$L__BB1_666:
	setp.eq.s16 	%p2433, %rs795, 14;
	@%p2433 bra 	$L__BB1_665;
	neg.f64 	%fd5432, %fd5786;
	sub.f64 	%fd5789, %fd5432, %fd328;
$L__BB1_668:
	add.f64 	%fd346, %fd307, 0dBFF0000000000000;
	and.b16  	%rs796, %rs17, 15;
	setp.gt.s16 	%p2445, %rs796, 7;
	@%p2445 bra 	$L__BB1_676;
	setp.gt.s16 	%p2453, %rs796, 3;
	@%p2453 bra 	$L__BB1_673;
	setp.gt.s16 	%p2457, %rs796, 1;
	@%p2457 bra 	$L__BB1_685;
	setp.eq.s16 	%p2459, %rs796, 0;
	@%p2459 bra 	$L__BB1_672;
	bra.uni 	$L__BB1_683;
$L__BB1_672:
	add.f64 	%fd5790, %fd5786, %fd346;
	bra.uni 	$L__BB1_699;
$L__BB1_673:
	setp.gt.s16 	%p2454, %rs796, 5;
	@%p2454 bra 	$L__BB1_689;
	setp.eq.s16 	%p2456, %rs796, 4;
	@%p2456 bra 	$L__BB1_675;
	bra.uni 	$L__BB1_687;
$L__BB1_675:
	add.f64 	%fd5790, %fd346, %fd308;
	bra.uni 	$L__BB1_699;
$L__BB1_676:
	setp.gt.s16 	%p2446, %rs796, 11;
	@%p2446 bra 	$L__BB1_680;
	setp.gt.s16 	%p2450, %rs796, 9;
	@%p2450 bra 	$L__BB1_693;
	setp.eq.s16 	%p2452, %rs796, 8;
	@%p2452 bra 	$L__BB1_679;
	bra.uni 	$L__BB1_691;
$L__BB1_679:
	add.f64 	%fd5790, %fd5786, %fd308;
	bra.uni 	$L__BB1_699;
$L__BB1_680:
	setp.gt.s16 	%p2447, %rs796, 13;
	@%p2447 bra 	$L__BB1_697;
	setp.eq.s16 	%p2449, %rs796, 12;
	@%p2449 bra 	$L__BB1_682;
	bra.uni 	$L__BB1_695;
$L__BB1_682:
	add.f64 	%fd5790, %fd5786, %fd346;
	bra.uni 	$L__BB1_699;
$L__BB1_683:
	sub.f64 	%fd5790, %fd5786, %fd346;
	bra.uni 	$L__BB1_699;
$L__BB1_684:
	sub.f64 	%fd5790, %fd346, %fd5786;
	bra.uni 	$L__BB1_699;
$L__BB1_685:
	setp.eq.s16 	%p2458, %rs796, 2;
	@%p2458 bra 	$L__BB1_684;
	neg.f64 	%fd5439, %fd346;
	sub.f64 	%fd5790, %fd5439, %fd5786;
	bra.uni 	$L__BB1_699;
$L__BB1_687:
	sub.f64 	%fd5790, %fd308, %fd346;
	bra.uni 	$L__BB1_699;
$L__BB1_688:
	sub.f64 	%fd5790, %fd346, %fd308;
	bra.uni 	$L__BB1_699;
$L__BB1_689:
	setp.eq.s16 	%p2455, %rs796, 6;
	@%p2455 bra 	$L__BB1_688;
	neg.f64 	%fd5438, %fd346;
	sub.f64 	%fd5790, %fd5438, %fd308;
	bra.uni 	$L__BB1_699;
$L__BB1_691:
	sub.f64 	%fd5790, %fd308, %fd5786;
	bra.uni 	$L__BB1_699;
$L__BB1_692:
	sub.f64 	%fd5790, %fd5786, %fd308;
	bra.uni 	$L__BB1_699;
$L__BB1_693:
	setp.eq.s16 	%p2451, %rs796, 10;
	@%p2451 bra 	$L__BB1_692;
	neg.f64 	%fd5437, %fd5786;
	sub.f64 	%fd5790, %fd5437, %fd308;
	bra.uni 	$L__BB1_699;
$L__BB1_695:
	sub.f64 	%fd5790, %fd308, %fd5786;
	bra.uni 	$L__BB1_699;
$L__BB1_696:
	sub.f64 	%fd5790, %fd5786, %fd346;
	bra.uni 	$L__BB1_699;
$L__BB1_697:
	setp.eq.s16 	%p2448, %rs796, 14;
	@%p2448 bra 	$L__BB1_696;
	neg.f64 	%fd5436, %fd5786;
	sub.f64 	%fd5790, %fd5436, %fd308;
$L__BB1_699:
	and.b16  	%rs797, %rs18, 15;
	setp.gt.s16 	%p2460, %rs797, 7;
	@%p2460 bra 	$L__BB1_707;
	setp.gt.s16 	%p2468, %rs797, 3;
	@%p2468 bra 	$L__BB1_704;
	setp.gt.s16 	%p2472, %rs797, 1;
	@%p2472 bra 	$L__BB1_716;
	setp.eq.s16 	%p2474, %rs797, 0;
	@%p2474 bra 	$L__BB1_703;
	bra.uni 	$L__BB1_714;
$L__BB1_703:
	add.f64 	%fd5791, %fd5786, %fd346;
	bra.uni 	$L__BB1_730;
$L__BB1_704:
	setp.gt.s16 	%p2469, %rs797, 5;
	@%p2469 bra 	$L__BB1_720;
	setp.eq.s16 	%p2471, %rs797, 4;
	@%p2471 bra 	$L__BB1_706;
	bra.uni 	$L__BB1_718;
$L__BB1_706:
	add.f64 	%fd5791, %fd346, %fd328;
	bra.uni 	$L__BB1_730;
$L__BB1_707:
	setp.gt.s16 	%p2461, %rs797, 11;
	@%p2461 bra 	$L__BB1_711;
	setp.gt.s16 	%p2465, %rs797, 9;
	@%p2465 bra 	$L__BB1_724;
	setp.eq.s16 	%p2467, %rs797, 8;
	@%p2467 bra 	$L__BB1_710;
	bra.uni 	$L__BB1_722;
$L__BB1_710:
	add.f64 	%fd5791, %fd5786, %fd328;
	bra.uni 	$L__BB1_730;
$L__BB1_711:
	setp.gt.s16 	%p2462, %rs797, 13;
	@%p2462 bra 	$L__BB1_728;
	setp.eq.s16 	%p2464, %rs797, 12;
	@%p2464 bra 	$L__BB1_713;
	bra.uni 	$L__BB1_726;
$L__BB1_713:
	add.f64 	%fd5791, %fd5786, %fd346;
	bra.uni 	$L__BB1_730;
$L__BB1_714:
	sub.f64 	%fd5791, %fd5786, %fd346;
	bra.uni 	$L__BB1_730;
$L__BB1_715:
	sub.f64 	%fd5791, %fd346, %fd5786;
	bra.uni 	$L__BB1_730;
$L__BB1_716:
	setp.eq.s16 	%p2473, %rs797, 2;
	@%p2473 bra 	$L__BB1_715;
	neg.f64 	%fd5443, %fd346;
	sub.f64 	%fd5791, %fd5443, %fd5786;
	bra.uni 	$L__BB1_730;
$L__BB1_718:
	sub.f64 	%fd5791, %fd328, %fd346;
	bra.uni 	$L__BB1_730;
$L__BB1_719:
	sub.f64 	%fd5791, %fd346, %fd328;
	bra.uni 	$L__BB1_730;
$L__BB1_720:
	setp.eq.s16 	%p2470, %rs797, 6;
	@%p2470 bra 	$L__BB1_719;
	neg.f64 	%fd5442, %fd346;
	sub.f64 	%fd5791, %fd5442, %fd328;
	bra.uni 	$L__BB1_730;
$L__BB1_722:
	sub.f64 	%fd5791, %fd328, %fd5786;
	bra.uni 	$L__BB1_730;
$L__BB1_723:
	sub.f64 	%fd5791, %fd5786, %fd328;
	bra.uni 	$L__BB1_730;
$L__BB1_724:
	setp.eq.s16 	%p2466, %rs797, 10;
	@%p2466 bra 	$L__BB1_723;
	neg.f64 	%fd5441, %fd5786;
	sub.f64 	%fd5791, %fd5441, %fd328;
	bra.uni 	$L__BB1_730;
$L__BB1_726:
	sub.f64 	%fd5791, %fd328, %fd5786;
	bra.uni 	$L__BB1_730;
$L__BB1_727:
	sub.f64 	%fd5791, %fd5786, %fd346;
	bra.uni 	$L__BB1_730;
$L__BB1_728:
	setp.eq.s16 	%p2463, %rs797, 14;
	@%p2463 bra 	$L__BB1_727;
	neg.f64 	%fd5440, %fd5786;
	sub.f64 	%fd5791, %fd5440, %fd328;
$L__BB1_730:
	add.f64 	%fd381, %fd5786, 0dBFF0000000000000;
	and.b16  	%rs798, %rs15, 15;
	setp.gt.s16 	%p2475, %rs798, 7;
	@%p2475 bra 	$L__BB1_738;
	setp.gt.s16 	%p2483, %rs798, 3;
	@%p2483 bra 	$L__BB1_735;
	setp.gt.s16 	%p2487, %rs798, 1;
	@%p2487 bra 	$L__BB1_747;
	setp.eq.s16 	%p2489, %rs798, 0;
	@%p2489 bra 	$L__BB1_734;
	bra.uni 	$L__BB1_745;
$L__BB1_734:
	add.f64 	%fd5792, %fd381, %fd307;
	bra.uni 	$L__BB1_761;
$L__BB1_735:
	setp.gt.s16 	%p2484, %rs798, 5;
	@%p2484 bra 	$L__BB1_751;
	setp.eq.s16 	%p2486, %rs798, 4;
	@%p2486 bra 	$L__BB1_737;
	bra.uni 	$L__BB1_749;
$L__BB1_737:
	add.f64 	%fd5792, %fd307, %fd308;
	bra.uni 	$L__BB1_761;
$L__BB1_738:
	setp.gt.s16 	%p2476, %rs798, 11;
	@%p2476 bra 	$L__BB1_742;
	setp.gt.s16 	%p2480, %rs798, 9;
	@%p2480 bra 	$L__BB1_755;
	setp.eq.s16 	%p2482, %rs798, 8;
	@%p2482 bra 	$L__BB1_741;
	bra.uni 	$L__BB1_753;
$L__BB1_741:
	add.f64 	%fd5792, %fd381, %fd308;
	bra.uni 	$L__BB1_761;
$L__BB1_742:
	setp.gt.s16 	%p2477, %rs798, 13;
	@%p2477 bra 	$L__BB1_759;
	setp.eq.s16 	%p2479, %rs798, 12;
	@%p2479 bra 	$L__BB1_744;
	bra.uni 	$L__BB1_757;
$L__BB1_744:
	add.f64 	%fd5792, %fd381, %fd307;
	bra.uni 	$L__BB1_761;
$L__BB1_745:
	sub.f64 	%fd5792, %fd381, %fd307;
	bra.uni 	$L__BB1_761;
$L__BB1_746:
	sub.f64 	%fd5792, %fd307, %fd381;
	bra.uni 	$L__BB1_761;
$L__BB1_747:
	setp.eq.s16 	%p2488, %rs798, 2;
	@%p2488 bra 	$L__BB1_746;
	neg.f64 	%fd5447, %fd307;
	sub.f64 	%fd5792, %fd5447, %fd381;
	bra.uni 	$L__BB1_761;
$L__BB1_749:
	sub.f64 	%fd5792, %fd308, %fd307;
	bra.uni 	$L__BB1_761;
$L__BB1_750:
	sub.f64 	%fd5792, %fd307, %fd308;
	bra.uni 	$L__BB1_761;
$L__BB1_751:
	setp.eq.s16 	%p2485, %rs798, 6;
	@%p2485 bra 	$L__BB1_750;
	neg.f64 	%fd5446, %fd307;
	sub.f64 	%fd5792, %fd5446, %fd308;
	bra.uni 	$L__BB1_761;
$L__BB1_753:
	sub.f64 	%fd5792, %fd308, %fd381;
	bra.uni 	$L__BB1_761;
$L__BB1_754:
	sub.f64 	%fd5792, %fd381, %fd308;
	bra.uni 	$L__BB1_761;
$L__BB1_755:
	setp.eq.s16 	%p2481, %rs798, 10;
	@%p2481 bra 	$L__BB1_754;
	neg.f64 	%fd5445, %fd381;
	sub.f64 	%fd5792, %fd5445, %fd308;
	bra.uni 	$L__BB1_761;
$L__BB1_757:
	sub.f64 	%fd5792, %fd308, %fd381;
	bra.uni 	$L__BB1_761;
$L__BB1_758:
	sub.f64 	%fd5792, %fd381, %fd307;
	bra.uni 	$L__BB1_761;
$L__BB1_759:
	setp.eq.s16 	%p2478, %rs798, 14;
	@%p2478 bra 	$L__BB1_758;
	neg.f64 	%fd5444, %fd381;
	sub.f64 	%fd5792, %fd5444, %fd308;
$L__BB1_761:
	and.b16  	%rs799, %rs16, 15;
	setp.gt.s16 	%p2490, %rs799, 7;
	@%p2490 bra 	$L__BB1_769;
	setp.gt.s16 	%p2498, %rs799, 3;
	@%p2498 bra 	$L__BB1_766;
	setp.gt.s16 	%p2502, %rs799, 1;
	@%p2502 bra 	$L__BB1_778;
	setp.eq.s16 	%p2504, %rs799, 0;
	@%p2504 bra 	$L__BB1_765;
	bra.uni 	$L__BB1_776;
$L__BB1_765:
	add.f64 	%fd5793, %fd381, %fd307;
	bra.uni 	$L__BB1_792;
$L__BB1_766:
	setp.gt.s16 	%p2499, %rs799, 5;
	@%p2499 bra 	$L__BB1_782;
	setp.eq.s16 	%p2501, %rs799, 4;
	@%p2501 bra 	$L__BB1_768;
	bra.uni 	$L__BB1_780;
$L__BB1_768:
	add.f64 	%fd5793, %fd307, %fd328;
	bra.uni 	$L__BB1_792;
$L__BB1_769:
	setp.gt.s16 	%p2491, %rs799, 11;
	@%p2491 bra 	$L__BB1_773;
	setp.gt.s16 	%p2495, %rs799, 9;
	@%p2495 bra 	$L__BB1_786;
	setp.eq.s16 	%p2497, %rs799, 8;
	@%p2497 bra 	$L__BB1_772;
	bra.uni 	$L__BB1_784;
$L__BB1_772:
	add.f64 	%fd5793, %fd381, %fd328;
	bra.uni 	$L__BB1_792;
$L__BB1_773:
	setp.gt.s16 	%p2492, %rs799, 13;
	@%p2492 bra 	$L__BB1_790;
	setp.eq.s16 	%p2494, %rs799, 12;
	@%p2494 bra 	$L__BB1_775;
	bra.uni 	$L__BB1_788;
$L__BB1_775:
	add.f64 	%fd5793, %fd381, %fd307;
	bra.uni 	$L__BB1_792;
$L__BB1_776:
	sub.f64 	%fd5793, %fd381, %fd307;
	bra.uni 	$L__BB1_792;
$L__BB1_777:
	sub.f64 	%fd5793, %fd307, %fd381;
	bra.uni 	$L__BB1_792;
$L__BB1_778:
	setp.eq.s16 	%p2503, %rs799, 2;
	@%p2503 bra 	$L__BB1_777;
	neg.f64 	%fd5451, %fd307;
	sub.f64 	%fd5793, %fd5451, %fd381;
	bra.uni 	$L__BB1_792;
$L__BB1_780:
	sub.f64 	%fd5793, %fd328, %fd307;
	bra.uni 	$L__BB1_792;
$L__BB1_781:
	sub.f64 	%fd5793, %fd307, %fd328;
	bra.uni 	$L__BB1_792;
$L__BB1_782:
	setp.eq.s16 	%p2500, %rs799, 6;
	@%p2500 bra 	$L__BB1_781;
	neg.f64 	%fd5450, %fd307;
	sub.f64 	%fd5793, %fd5450, %fd328;
	bra.uni 	$L__BB1_792;
$L__BB1_784:
	sub.f64 	%fd5793, %fd328, %fd381;
	bra.uni 	$L__BB1_792;
$L__BB1_785:
	sub.f64 	%fd5793, %fd381, %fd328;
	bra.uni 	$L__BB1_792;
$L__BB1_786:
	setp.eq.s16 	%p2496, %rs799, 10;
	@%p2496 bra 	$L__BB1_785;
	neg.f64 	%fd5449, %fd381;
	sub.f64 	%fd5793, %fd5449, %fd328;
	bra.uni 	$L__BB1_792;
$L__BB1_788:
	sub.f64 	%fd5793, %fd328, %fd381;
	bra.uni 	$L__BB1_792;
$L__BB1_789:
	sub.f64 	%fd5793, %fd381, %fd307;
	bra.uni 	$L__BB1_792;
$L__BB1_790:
	setp.eq.s16 	%p2493, %rs799, 14;
	@%p2493 bra 	$L__BB1_789;
	neg.f64 	%fd5448, %fd381;
	sub.f64 	%fd5793, %fd5448, %fd328;
$L__BB1_792:
	and.b16  	%rs800, %rs19, 15;
	setp.gt.s16 	%p2505, %rs800, 7;
	@%p2505 bra 	$L__BB1_800;
	setp.gt.s16 	%p2513, %rs800, 3;
	@%p2513 bra 	$L__BB1_797;
	setp.gt.s16 	%p2517, %rs800, 1;
	@%p2517 bra 	$L__BB1_809;
	setp.eq.s16 	%p2519, %rs800, 0;
	@%p2519 bra 	$L__BB1_796;
	bra.uni 	$L__BB1_807;
$L__BB1_796:
	add.f64 	%fd5794, %fd381, %fd346;
	bra.uni 	$L__BB1_823;
$L__BB1_797:
	setp.gt.s16 	%p2514, %rs800, 5;
	@%p2514 bra 	$L__BB1_813;
	setp.eq.s16 	%p2516, %rs800, 4;
	@%p2516 bra 	$L__BB1_799;
	bra.uni 	$L__BB1_811;
$L__BB1_799:
	add.f64 	%fd5794, %fd346, %fd308;
	bra.uni 	$L__BB1_823;
$L__BB1_800:
	setp.gt.s16 	%p2506, %rs800, 11;
	@%p2506 bra 	$L__BB1_804;
	setp.gt.s16 	%p2510, %rs800, 9;
	@%p2510 bra 	$L__BB1_817;
	setp.eq.s16 	%p2512, %rs800, 8;
	@%p2512 bra 	$L__BB1_803;
	bra.uni 	$L__BB1_815;
$L__BB1_803:
	add.f64 	%fd5794, %fd381, %fd308;
	bra.uni 	$L__BB1_823;
$L__BB1_804:
	setp.gt.s16 	%p2507, %rs800, 13;
	@%p2507 bra 	$L__BB1_821;
	setp.eq.s16 	%p2509, %rs800, 12;
	@%p2509 bra 	$L__BB1_806;
	bra.uni 	$L__BB1_819;
$L__BB1_806:
	add.f64 	%fd5794, %fd381, %fd346;
	bra.uni 	$L__BB1_823;
$L__BB1_807:
	sub.f64 	%fd5794, %fd381, %fd346;
	bra.uni 	$L__BB1_823;
$L__BB1_808:
	sub.f64 	%fd5794, %fd346, %fd381;
	bra.uni 	$L__BB1_823;
$L__BB1_809:
	setp.eq.s16 	%p2518, %rs800, 2;
	@%p2518 bra 	$L__BB1_808;
	neg.f64 	%fd5455, %fd346;
	sub.f64 	%fd5794, %fd5455, %fd381;
	bra.uni 	$L__BB1_823;
$L__BB1_811:
	sub.f64 	%fd5794, %fd308, %fd346;
	bra.uni 	$L__BB1_823;
$L__BB1_812:
	sub.f64 	%fd5794, %fd346, %fd308;
	bra.uni 	$L__BB1_823;
$L__BB1_813:
	setp.eq.s16 	%p2515, %rs800, 6;
	@%p2515 bra 	$L__BB1_812;
	neg.f64 	%fd5454, %fd346;
	sub.f64 	%fd5794, %fd5454, %fd308;
	bra.uni 	$L__BB1_823;
$L__BB1_815:
	sub.f64 	%fd5794, %fd308, %fd381;
	bra.uni 	$L__BB1_823;
$L__BB1_816:
	sub.f64 	%fd5794, %fd381, %fd308;
	bra.uni 	$L__BB1_823;
$L__BB1_817:
	setp.eq.s16 	%p2511, %rs800, 10;
	@%p2511 bra 	$L__BB1_816;
	neg.f64 	%fd5453, %fd381;
	sub.f64 	%fd5794, %fd5453, %fd308;
	bra.uni 	$L__BB1_823;
$L__BB1_819:
	sub.f64 	%fd5794, %fd308, %fd381;
	bra.uni 	$L__BB1_823;
$L__BB1_820:
	sub.f64 	%fd5794, %fd381, %fd346;
	bra.uni 	$L__BB1_823;
$L__BB1_821:
	setp.eq.s16 	%p2508, %rs800, 14;
	@%p2508 bra 	$L__BB1_820;
	neg.f64 	%fd5452, %fd381;
	sub.f64 	%fd5794, %fd5452, %fd308;
$L__BB1_823:
	and.b16  	%rs801, %rs20, 15;
	setp.gt.s16 	%p2520, %rs801, 7;
	@%p2520 bra 	$L__BB1_831;
	setp.gt.s16 	%p2528, %rs801, 3;
	@%p2528 bra 	$L__BB1_828;
	setp.gt.s16 	%p2532, %rs801, 1;
	@%p2532 bra 	$L__BB1_840;
	setp.eq.s16 	%p2534, %rs801, 0;
	@%p2534 bra 	$L__BB1_827;
	bra.uni 	$L__BB1_838;
$L__BB1_827:
	add.f64 	%fd5795, %fd381, %fd346;
	bra.uni 	$L__BB1_854;
$L__BB1_828:
	setp.gt.s16 	%p2529, %rs801, 5;
	@%p2529 bra 	$L__BB1_844;
	setp.eq.s16 	%p2531, %rs801, 4;
	@%p2531 bra 	$L__BB1_830;
	bra.uni 	$L__BB1_842;
$L__BB1_830:
	add.f64 	%fd5795, %fd346, %fd328;
	bra.uni 	$L__BB1_854;
$L__BB1_831:
	setp.gt.s16 	%p2521, %rs801, 11;
	@%p2521 bra 	$L__BB1_835;
	setp.gt.s16 	%p2525, %rs801, 9;
	@%p2525 bra 	$L__BB1_848;
	setp.eq.s16 	%p2527, %rs801, 8;
	@%p2527 bra 	$L__BB1_834;
	bra.uni 	$L__BB1_846;
$L__BB1_834:
	add.f64 	%fd5795, %fd381, %fd328;
	bra.uni 	$L__BB1_854;
$L__BB1_835:
	setp.gt.s16 	%p2522, %rs801, 13;
	@%p2522 bra 	$L__BB1_852;
	setp.eq.s16 	%p2524, %rs801, 12;
	@%p2524 bra 	$L__BB1_837;
	bra.uni 	$L__BB1_850;
$L__BB1_837:
	add.f64 	%fd5795, %fd381, %fd346;
	bra.uni 	$L__BB1_854;
$L__BB1_838:
	sub.f64 	%fd5795, %fd381, %fd346;
	bra.uni 	$L__BB1_854;
$L__BB1_839:
	sub.f64 	%fd5795, %fd346, %fd381;
	bra.uni 	$L__BB1_854;
$L__BB1_840:
	setp.eq.s16 	%p2533, %rs801, 2;
	@%p2533 bra 	$L__BB1_839;
	neg.f64 	%fd5459, %fd346;
	sub.f64 	%fd5795, %fd5459, %fd381;
	bra.uni 	$L__BB1_854;
$L__BB1_842:
	sub.f64 	%fd5795, %fd328, %fd346;
	bra.uni 	$L__BB1_854;
$L__BB1_843:
	sub.f64 	%fd5795, %fd346, %fd328;
	bra.uni 	$L__BB1_854;
$L__BB1_844:
	setp.eq.s16 	%p2530, %rs801, 6;
	@%p2530 bra 	$L__BB1_843;
	neg.f64 	%fd5458, %fd346;
	sub.f64 	%fd5795, %fd5458, %fd328;
	bra.uni 	$L__BB1_854;
$L__BB1_846:
	sub.f64 	%fd5795, %fd328, %fd381;
	bra.uni 	$L__BB1_854;
$L__BB1_847:
	sub.f64 	%fd5795, %fd381, %fd328;
	bra.uni 	$L__BB1_854;
$L__BB1_848:
	setp.eq.s16 	%p2526, %rs801, 10;
	@%p2526 bra 	$L__BB1_847;
	neg.f64 	%fd5457, %fd381;
	sub.f64 	%fd5795, %fd5457, %fd328;
	bra.uni 	$L__BB1_854;
$L__BB1_850:
	sub.f64 	%fd5795, %fd328, %fd381;
	bra.uni 	$L__BB1_854;
$L__BB1_851:
	sub.f64 	%fd5795, %fd381, %fd346;
	bra.uni 	$L__BB1_854;
$L__BB1_852:
	setp.eq.s16 	%p2523, %rs801, 14;
	@%p2523 bra 	$L__BB1_851;
	neg.f64 	%fd5456, %fd381;
	sub.f64 	%fd5795, %fd5456, %fd328;
$L__BB1_854:
	mul.f64 	%fd5460, %fd307, %fd307;
	mul.f64 	%fd5461, %fd307, %fd5460;
	mul.f64 	%fd5462, %fd5461, %fd309;
	sub.f64 	%fd5463, %fd5790, %fd5788;
	fma.rn.f64 	%fd5464, %fd5462, %fd5463, %fd5788;
	sub.f64 	%fd5465, %fd5794, %fd5792;
	fma.rn.f64 	%fd5466, %fd5462, %fd5465, %fd5792;
	sub.f64 	%fd5467, %fd5791, %fd5789;
	fma.rn.f64 	%fd5468, %fd5462, %fd5467, %fd5789;
	sub.f64 	%fd5469, %fd5795, %fd5793;
	fma.rn.f64 	%fd5470, %fd5462, %fd5469, %fd5793;
	sub.f64 	%fd5471, %fd5466, %fd5464;
	fma.rn.f64 	%fd5472, %fd5787, %fd5471, %fd5464;
	sub.f64 	%fd5473, %fd5470, %fd5468;
	fma.rn.f64 	%fd5474, %fd5787, %fd5473, %fd5468;
	sub.f64 	%fd5475, %fd5474, %fd5472;
	mul.f64 	%fd5476, %fd308, %fd308;
	mul.f64 	%fd5477, %fd308, %fd5476;
	mul.f64 	%fd5478, %fd5477, %fd310;
	fma.rn.f64 	%fd5479, %fd5478, %fd5475, %fd5472;
	ld.f64 	%fd5480, [%rd721+288];
	fma.rn.f64 	%fd5796, %fd5480, %fd5479, %fd5796;
	add.s32 	%r5699, %r5699, 1;
	setp.lt.s32 	%p2535, %r5699, %r225;
	@%p2535 bra 	$L__BB1_603;
$L__BB1_855:
	add.f64 	%fd5482, %fd5784, %fd5796;
	ld.local.f64 	%fd5483, [%rd1+112];
	mul.f64 	%fd5484, %fd5482, %fd5483;
	cvt.rn.f32.f64 	%f1, %fd5484;
	ld.local.u32 	%r228, [%rd1+160];
	setp.lt.s32 	%p2536, %r228, 1;
	mov.f64 	%fd5808, 0d0000000000000000;
	@%p2536 bra 	$L__BB1_1110;
	ld.local.u64 	%rd722, [%rd1+168];
	mov.f64 	%fd5797, 0d0000000000000000;
	mov.b32 	%r5700, 0;
$L__BB1_857:
	mul.wide.u32 	%rd5094, %r5700, 320;
	add.s64 	%rd723, %rd722, %rd5094;
	ld.f64 	%fd453, [%rd723+296];
	mul.f64 	%fd454, %fd453, 0d0000000000000000;
	setp.neu.f64 	%p2537, %fd454, 0d0000000000000000;
	@%p2537 bra 	$L__BB1_859;
	ld.f64 	%fd5798, [%rd723+304];
	ld.u8 	%rs892, [%rd723+257];
	ld.f64 	%fd5799, [%rd723+312];
	bra.uni 	$L__BB1_860;
$L__BB1_859:
	ld.f64 	%fd5486, [%rd723+272];
	add.f64 	%fd5487, %fd454, %fd5486;
	cvt.rmi.f64.f64 	%fd5488, %fd5487;
	sub.f64 	%fd5798, %fd5487, %fd5488;
	cvt.rzi.s32.f64 	%r5593, %fd5488;
	cvt.u16.u32 	%rs892, %r5593;
	mul.f64 	%fd5489, %fd5798, %fd5798;
	mul.f64 	%fd5490, %fd5798, %fd5489;
	fma.rn.f64 	%fd5491, %fd5798, 0d4018000000000000, 0dC02E000000000000;
	fma.rn.f64 	%fd5492, %fd5798, %fd5491, 0d4024000000000000;
	mul.f64 	%fd5799, %fd5490, %fd5492;
$L__BB1_860:
	ld.f64 	%fd5493, [%rd723+264];
	fma.rn.f64 	%fd5494, %fd453, %fd139, %fd5493;
	ld.f64 	%fd5495, [%rd723+280];
	fma.rn.f64 	%fd5496, %fd453, %fd140, %fd5495;
	cvt.rmi.f64.f64 	%fd5497, %fd5494;
	cvt.rmi.f64.f64 	%fd5498, %fd5496;
	sub.f64 	%fd461, %fd5494, %fd5497;
	sub.f64 	%fd462, %fd5496, %fd5498;
	fma.rn.f64 	%fd5499, %fd461, 0d4018000000000000, 0dC02E000000000000;
	fma.rn.f64 	%fd463, %fd461, %fd5499, 0d4024000000000000;
	fma.rn.f64 	%fd5500, %fd462, 0d4018000000000000, 0dC02E000000000000;
	fma.rn.f64 	%fd464, %fd462, %fd5500, 0d4024000000000000;
	cvt.rzi.s32.f64 	%r5594, %fd5498;
	cvt.rzi.s32.f64 	%r5595, %fd5497;
	and.b32  	%r5596, %r5595, 255;
	cvt.u64.u32 	%rd5095, %r5596;
	add.s64 	%rd5096, %rd723, %rd5095;
	ld.u8 	%rs803, [%rd5096];
	ld.u8 	%rs804, [%rd5096+1];
	add.s16 	%rs805, %rs803, %rs892;
	add.s16 	%rs806, %rs804, %rs892;
	cvt.u64.u16 	%rd5097, %rs805;
	and.b64  	%rd5098, %rd5097, 255;
	add.s64 	%rd5099, %rd723, %rd5098;
	ld.u8 	%rs807, [%rd5099];
	ld.u8 	%rs808, [%rd5099+1];
	cvt.u64.u16 	%rd5100, %rs806;
	and.b64  	%rd5101, %rd5100, 255;
	add.s64 	%rd5102, %rd723, %rd5101;
	ld.u8 	%rs809, [%rd5102];
	ld.u8 	%rs810, [%rd5102+1];
	cvt.u16.u32 	%rs811, %r5594;
	add.s16 	%rs812, %rs807, %rs811;
	add.s16 	%rs813, %rs808, %rs811;
	add.s16 	%rs814, %rs809, %rs811;
	add.s16 	%rs815, %rs810, %rs811;
	cvt.u64.u16 	%rd5103, %rs812;
	and.b64  	%rd5104, %rd5103, 255;
	add.s64 	%rd5105, %rd723, %rd5104;
	ld.u8 	%rs816, [%rd5105];
	ld.u8 	%rs24, [%rd5105+1];
	cvt.u64.u16 	%rd5106, %rs813;
	and.b64  	%rd5107, %rd5106, 255;
	add.s64 	%rd5108, %rd723, %rd5107;
	ld.u8 	%rs25, [%rd5108];
	ld.u8 	%rs26, [%rd5108+1];
	cvt.u64.u16 	%rd5109, %rs814;
	and.b64  	%rd5110, %rd5109, 255;
	add.s64 	%rd5111, %rd723, %rd5110;
	ld.u8 	%rs27, [%rd5111];
	ld.u8 	%rs28, [%rd5111+1];
	cvt.u64.u16 	%rd5112, %rs815;
	and.b64  	%rd5113, %rd5112, 255;
	add.s64 	%rd5114, %rd723, %rd5113;
	ld.u8 	%rs29, [%rd5114];
	ld.u8 	%rs30, [%rd5114+1];
	and.b16  	%rs802, %rs816, 15;
	setp.gt.s16 	%p2538, %rs802, 7;
	@%p2538 bra 	$L__BB1_868;
	setp.gt.s16 	%p2546, %rs802, 3;
	@%p2546 bra 	$L__BB1_865;
	setp.gt.s16 	%p2550, %rs802, 1;
	@%p2550 bra 	$L__BB1_877;
	setp.eq.s16 	%p2552, %rs802, 0;
	@%p2552 bra 	$L__BB1_864;
	bra.uni 	$L__BB1_875;
$L__BB1_864:
	add.f64 	%fd5800, %fd5798, %fd461;
	bra.uni 	$L__BB1_891;
$L__BB1_865:
	setp.gt.s16 	%p2547, %rs802, 5;
	@%p2547 bra 	$L__BB1_881;
	setp.eq.s16 	%p2549, %rs802, 4;
	@%p2549 bra 	$L__BB1_867;
	bra.uni 	$L__BB1_879;
$L__BB1_867:
	add.f64 	%fd5800, %fd461, %fd462;
	bra.uni 	$L__BB1_891;
$L__BB1_868:
	setp.gt.s16 	%p2539, %rs802, 11;
	@%p2539 bra 	$L__BB1_872;
	setp.gt.s16 	%p2543, %rs802, 9;
	@%p2543 bra 	$L__BB1_885;
	setp.eq.s16 	%p2545, %rs802, 8;
	@%p2545 bra 	$L__BB1_871;
	bra.uni 	$L__BB1_883;
$L__BB1_871:
	add.f64 	%fd5800, %fd5798, %fd462;
	bra.uni 	$L__BB1_891;
$L__BB1_872:
	setp.gt.s16 	%p2540, %rs802, 13;
	@%p2540 bra 	$L__BB1_889;
	setp.eq.s16 	%p2542, %rs802, 12;
	@%p2542 bra 	$L__BB1_874;
	bra.uni 	$L__BB1_887;
$L__BB1_874:
	add.f64 	%fd5800, %fd5798, %fd461;
	bra.uni 	$L__BB1_891;
$L__BB1_875:
	sub.f64 	%fd5800, %fd5798, %fd461;
	bra.uni 	$L__BB1_891;
$L__BB1_876:
	sub.f64 	%fd5800, %fd461, %fd5798;
	bra.uni 	$L__BB1_891;
$L__BB1_877:
	setp.eq.s16 	%p2551, %rs802, 2;
	@%p2551 bra 	$L__BB1_876;
	neg.f64 	%fd5504, %fd461;
	sub.f64 	%fd5800, %fd5504, %fd5798;
	bra.uni 	$L__BB1_891;
$L__BB1_879:
	sub.f64 	%fd5800, %fd462, %fd461;
	bra.uni 	$L__BB1_891;
$L__BB1_880:
	sub.f64 	%fd5800, %fd461, %fd462;
	bra.uni 	$L__BB1_891;
$L__BB1_881:
	setp.eq.s16 	%p2548, %rs802, 6;
	@%p2548 bra 	$L__BB1_880;
	neg.f64 	%fd5503, %fd461;
	sub.f64 	%fd5800, %fd5503, %fd462;
	bra.uni 	$L__BB1_891;
$L__BB1_883:
	sub.f64 	%fd5800, %fd462, %fd5798;
	bra.uni 	$L__BB1_891;
$L__BB1_884:
	sub.f64 	%fd5800, %fd5798, %fd462;
	bra.uni 	$L__BB1_891;
$L__BB1_885:
	setp.eq.s16 	%p2544, %rs802, 10;
	@%p2544 bra 	$L__BB1_884;
	neg.f64 	%fd5502, %fd5798;
	sub.f64 	%fd5800, %fd5502, %fd462;
	bra.uni 	$L__BB1_891;
$L__BB1_887:
	sub.f64 	%fd5800, %fd462, %fd5798;
	bra.uni 	$L__BB1_891;
$L__BB1_888:
	sub.f64 	%fd5800, %fd5798, %fd461;
	bra.uni 	$L__BB1_891;
$L__BB1_889:
	setp.eq.s16 	%p2541, %rs802, 14;
	@%p2541 bra 	$L__BB1_888;
	neg.f64 	%fd5501, %fd5798;
	sub.f64 	%fd5800, %fd5501, %fd462;
$L__BB1_891:
	add.f64 	%fd482, %fd462, 0dBFF0000000000000;
	and.b16  	%rs817, %rs24, 15;
	setp.gt.s16 	%p2553, %rs817, 7;
	@%p2553 bra 	$L__BB1_899;
	setp.gt.s16 	%p2561, %rs817, 3;
	@%p2561 bra 	$L__BB1_896;
	setp.gt.s16 	%p2565, %rs817, 1;
	@%p2565 bra 	$L__BB1_908;
	setp.eq.s16 	%p2567, %rs817, 0;
	@%p2567 bra 	$L__BB1_895;
	bra.uni 	$L__BB1_906;
$L__BB1_895:
	add.f64 	%fd5801, %fd5798, %fd461;
	bra.uni 	$L__BB1_922;
$L__BB1_896:
	setp.gt.s16 	%p2562, %rs817, 5;
	@%p2562 bra 	$L__BB1_912;
	setp.eq.s16 	%p2564, %rs817, 4;
	@%p2564 bra 	$L__BB1_898;
	bra.uni 	$L__BB1_910;
$L__BB1_898:
	add.f64 	%fd5801, %fd461, %fd482;
	bra.uni 	$L__BB1_922;
$L__BB1_899:
	setp.gt.s16 	%p2554, %rs817, 11;
	@%p2554 bra 	$L__BB1_903;
	setp.gt.s16 	%p2558, %rs817, 9;
	@%p2558 bra 	$L__BB1_916;
	setp.eq.s16 	%p2560, %rs817, 8;
	@%p2560 bra 	$L__BB1_902;
	bra.uni 	$L__BB1_914;
$L__BB1_902:
	add.f64 	%fd5801, %fd5798, %fd482;
	bra.uni 	$L__BB1_922;
$L__BB1_903:
	setp.gt.s16 	%p2555, %rs817, 13;
	@%p2555 bra 	$L__BB1_920;
	setp.eq.s16 	%p2557, %rs817, 12;
	@%p2557 bra 	$L__BB1_905;
	bra.uni 	$L__BB1_918;
$L__BB1_905:
	add.f64 	%fd5801, %fd5798, %fd461;
	bra.uni 	$L__BB1_922;
$L__BB1_906:
	sub.f64 	%fd5801, %fd5798, %fd461;
	bra.uni 	$L__BB1_922;
$L__BB1_907:
	sub.f64 	%fd5801, %fd461, %fd5798;
	bra.uni 	$L__BB1_922;
$L__BB1_908:
	setp.eq.s16 	%p2566, %rs817, 2;
	@%p2566 bra 	$L__BB1_907;
	neg.f64 	%fd5508, %fd461;
	sub.f64 	%fd5801, %fd5508, %fd5798;
	bra.uni 	$L__BB1_922;
$L__BB1_910:
	sub.f64 	%fd5801, %fd482, %fd461;
	bra.uni 	$L__BB1_922;
$L__BB1_911:
	sub.f64 	%fd5801, %fd461, %fd482;
	bra.uni 	$L__BB1_922;
$L__BB1_912:
	setp.eq.s16 	%p2563, %rs817, 6;
	@%p2563 bra 	$L__BB1_911;
	neg.f64 	%fd5507, %fd461;
	sub.f64 	%fd5801, %fd5507, %fd482;
	bra.uni 	$L__BB1_922;
$L__BB1_914:
	sub.f64 	%fd5801, %fd482, %fd5798;
	bra.uni 	$L__BB1_922;
$L__BB1_915:
	sub.f64 	%fd5801, %fd5798, %fd482;
	bra.uni 	$L__BB1_922;
$L__BB1_916:
	setp.eq.s16 	%p2559, %rs817, 10;
	@%p2559 bra 	$L__BB1_915;
	neg.f64 	%fd5506, %fd5798;
	sub.f64 	%fd5801, %fd5506, %fd482;
	bra.uni 	$L__BB1_922;
$L__BB1_918:
	sub.f64 	%fd5801, %fd482, %fd5798;
	bra.uni 	$L__BB1_922;
$L__BB1_919:
	sub.f64 	%fd5801, %fd5798, %fd461;
	bra.uni 	$L__BB1_922;
$L__BB1_920:
	setp.eq.s16 	%p2556, %rs817, 14;
	@%p2556 bra 	$L__BB1_919;
	neg.f64 	%fd5505, %fd5798;
	sub.f64 	%fd5801, %fd5505, %fd482;
$L__BB1_922:
	add.f64 	%fd500, %fd461, 0dBFF0000000000000;
	and.b16  	%rs818, %rs27, 15;
	setp.gt.s16 	%p2568, %rs818, 7;
	@%p2568 bra 	$L__BB1_930;
	setp.gt.s16 	%p2576, %rs818, 3;
	@%p2576 bra 	$L__BB1_927;
	setp.gt.s16 	%p2580, %rs818, 1;
	@%p2580 bra 	$L__BB1_939;
	setp.eq.s16 	%p2582, %rs818, 0;
	@%p2582 bra 	$L__BB1_926;
	bra.uni 	$L__BB1_937;
$L__BB1_926:
	add.f64 	%fd5802, %fd5798, %fd500;
	bra.uni 	$L__BB1_953;
$L__BB1_927:
	setp.gt.s16 	%p2577, %rs818, 5;
	@%p2577 bra 	$L__BB1_943;
	setp.eq.s16 	%p2579, %rs818, 4;
	@%p2579 bra 	$L__BB1_929;
	bra.uni 	$L__BB1_941;
$L__BB1_929:
	add.f64 	%fd5802, %fd500, %fd462;
	bra.uni 	$L__BB1_953;
$L__BB1_930:
	setp.gt.s16 	%p2569, %rs818, 11;
	@%p2569 bra 	$L__BB1_934;
	setp.gt.s16 	%p2573, %rs818, 9;
	@%p2573 bra 	$L__BB1_947;
	setp.eq.s16 	%p2575, %rs818, 8;
	@%p2575 bra 	$L__BB1_933;
	bra.uni 	$L__BB1_945;
$L__BB1_933:
	add.f64 	%fd5802, %fd5798, %fd462;
	bra.uni 	$L__BB1_953;
$L__BB1_934:
	setp.gt.s16 	%p2570, %rs818, 13;
	@%p2570 bra 	$L__BB1_951;
	setp.eq.s16 	%p2572, %rs818, 12;
	@%p2572 bra 	$L__BB1_936;
	bra.uni 	$L__BB1_949;
$L__BB1_936:
	add.f64 	%fd5802, %fd5798, %fd500;
	bra.uni 	$L__BB1_953;
$L__BB1_937:
	sub.f64 	%fd5802, %fd5798, %fd500;
	bra.uni 	$L__BB1_953;
$L__BB1_938:
	sub.f64 	%fd5802, %fd500, %fd5798;
	bra.uni 	$L__BB1_953;
$L__BB1_939:
	setp.eq.s16 	%p2581, %rs818, 2;
	@%p2581 bra 	$L__BB1_938;
	neg.f64 	%fd5512, %fd500;
	sub.f64 	%fd5802, %fd5512, %fd5798;
	bra.uni 	$L__BB1_953;
$L__BB1_941:
	sub.f64 	%fd5802, %fd462, %fd500;
	bra.uni 	$L__BB1_953;
$L__BB1_942:
	sub.f64 	%fd5802, %fd500, %fd462;
	bra.uni 	$L__BB1_953;
$L__BB1_943:
	setp.eq.s16 	%p2578, %rs818, 6;
	@%p2578 bra 	$L__BB1_942;
	neg.f64 	%fd5511, %fd500;
	sub.f64 	%fd5802, %fd5511, %fd462;
	bra.uni 	$L__BB1_953;
$L__BB1_945:
	sub.f64 	%fd5802, %fd462, %fd5798;
	bra.uni 	$L__BB1_953;
$L__BB1_946:
	sub.f64 	%fd5802, %fd5798, %fd462;
	bra.uni 	$L__BB1_953;
$L__BB1_947:
	setp.eq.s16 	%p2574, %rs818, 10;
	@%p2574 bra 	$L__BB1_946;
	neg.f64 	%fd5510, %fd5798;
	sub.f64 	%fd5802, %fd5510, %fd462;
	bra.uni 	$L__BB1_953;
$L__BB1_949:
	sub.f64 	%fd5802, %fd462, %fd5798;
	bra.uni 	$L__BB1_953;
$L__BB1_950:
	sub.f64 	%fd5802, %fd5798, %fd500;
	bra.uni 	$L__BB1_953;
$L__BB1_951:
	setp.eq.s16 	%p2571, %rs818, 14;
	@%p2571 bra 	$L__BB1_950;
	neg.f64 	%fd5509, %fd5798;
	sub.f64 	%fd5802, %fd5509, %fd462;
$L__BB1_953:
	and.b16  	%rs819, %rs28, 15;
	setp.gt.s16 	%p2583, %rs819, 7;
	@%p2583 bra 	$L__BB1_961;
	setp.gt.s16 	%p2591, %rs819, 3;
	@%p2591 bra 	$L__BB1_958;
	setp.gt.s16 	%p2595, %rs819, 1;
	@%p2595 bra 	$L__BB1_970;
	setp.eq.s16 	%p2597, %rs819, 0;
	@%p2597 bra 	$L__BB1_957;
	bra.uni 	$L__BB1_968;
$L__BB1_957:
	add.f64 	%fd5803, %fd5798, %fd500;
	bra.uni 	$L__BB1_984;
$L__BB1_958:
	setp.gt.s16 	%p2592, %rs819, 5;
	@%p2592 bra 	$L__BB1_974;
	setp.eq.s16 	%p2594, %rs819, 4;
	@%p2594 bra 	$L__BB1_960;
	bra.uni 	$L__BB1_972;
$L__BB1_960:
	add.f64 	%fd5803, %fd500, %fd482;
	bra.uni 	$L__BB1_984;
$L__BB1_961:
	setp.gt.s16 	%p2584, %rs819, 11;
	@%p2584 bra 	$L__BB1_965;
	setp.gt.s16 	%p2588, %rs819, 9;
	@%p2588 bra 	$L__BB1_978;
	setp.eq.s16 	%p2590, %rs819, 8;
	@%p2590 bra 	$L__BB1_964;
	bra.uni 	$L__BB1_976;
$L__BB1_964:
	add.f64 	%fd5803, %fd5798, %fd482;
	bra.uni 	$L__BB1_984;
$L__BB1_965:
	setp.gt.s16 	%p2585, %rs819, 13;
	@%p2585 bra 	$L__BB1_982;
	setp.eq.s16 	%p2587, %rs819, 12;
	@%p2587 bra 	$L__BB1_967;
	bra.uni 	$L__BB1_980;
$L__BB1_967:
	add.f64 	%fd5803, %fd5798, %fd500;
	bra.uni 	$L__BB1_984;
$L__BB1_968:
	sub.f64 	%fd5803, %fd5798, %fd500;
	bra.uni 	$L__BB1_984;
$L__BB1_969:
	sub.f64 	%fd5803, %fd500, %fd5798;
	bra.uni 	$L__BB1_984;
$L__BB1_970:
	setp.eq.s16 	%p2596, %rs819, 2;
	@%p2596 bra 	$L__BB1_969;
	neg.f64 	%fd5516, %fd500;
	sub.f64 	%fd5803, %fd5516, %fd5798;
	bra.uni 	$L__BB1_984;
$L__BB1_972:
	sub.f64 	%fd5803, %fd482, %fd500;
	bra.uni 	$L__BB1_984;
$L__BB1_973:
	sub.f64 	%fd5803, %fd500, %fd482;
	bra.uni 	$L__BB1_984;
$L__BB1_974:
	setp.eq.s16 	%p2593, %rs819, 6;
	@%p2593 bra 	$L__BB1_973;
	neg.f64 	%fd5515, %fd500;
	sub.f64 	%fd5803, %fd5515, %fd482;
	bra.uni 	$L__BB1_984;
$L__BB1_976:
	sub.f64 	%fd5803, %fd482, %fd5798;
	bra.uni 	$L__BB1_984;
$L__BB1_977:
	sub.f64 	%fd5803, %fd5798, %fd482;
	bra.uni 	$L__BB1_984;
$L__BB1_978:
	setp.eq.s16 	%p2589, %rs819, 10;
	@%p2589 bra 	$L__BB1_977;
	neg.f64 	%fd5514, %fd5798;
	sub.f64 	%fd5803, %fd5514, %fd482;
	bra.uni 	$L__BB1_984;
$L__BB1_980:
	sub.f64 	%fd5803, %fd482, %fd5798;
	bra.uni 	$L__BB1_984;
$L__BB1_981:
	sub.f64 	%fd5803, %fd5798, %fd500;
	bra.uni 	$L__BB1_984;
$L__BB1_982:
	setp.eq.s16 	%p2586, %rs819, 14;
	@%p2586 bra 	$L__BB1_981;
	neg.f64 	%fd5513, %fd5798;
	sub.f64 	%fd5803, %fd5513, %fd482;
$L__BB1_984:
	add.f64 	%fd535, %fd5798, 0dBFF0000000000000;
	and.b16  	%rs820, %rs25, 15;
	setp.gt.s16 	%p2598, %rs820, 7;
	@%p2598 bra 	$L__BB1_992;
	setp.gt.s16 	%p2606, %rs820, 3;
	@%p2606 bra 	$L__BB1_989;
	setp.gt.s16 	%p2610, %rs820, 1;
	@%p2610 bra 	$L__BB1_1001;
	setp.eq.s16 	%p2612, %rs820, 0;
	@%p2612 bra 	$L__BB1_988;
	bra.uni 	$L__BB1_999;
$L__BB1_988:
	add.f64 	%fd5804, %fd535, %fd461;
	bra.uni 	$L__BB1_1015;
$L__BB1_989:
	setp.gt.s16 	%p2607, %rs820, 5;
	@%p2607 bra 	$L__BB1_1005;
	setp.eq.s16 	%p2609, %rs820, 4;
	@%p2609 bra 	$L__BB1_991;
	bra.uni 	$L__BB1_1003;
$L__BB1_991:
	add.f64 	%fd5804, %fd461, %fd462;
	bra.uni 	$L__BB1_1015;
$L__BB1_992:
	setp.gt.s16 	%p2599, %rs820, 11;
	@%p2599 bra 	$L__BB1_996;
	setp.gt.s16 	%p2603, %rs820, 9;
	@%p2603 bra 	$L__BB1_1009;
	setp.eq.s16 	%p2605, %rs820, 8;
	@%p2605 bra 	$L__BB1_995;
	bra.uni 	$L__BB1_1007;
$L__BB1_995:
	add.f64 	%fd5804, %fd535, %fd462;
	bra.uni 	$L__BB1_1015;
$L__BB1_996:
	setp.gt.s16 	%p2600, %rs820, 13;
	@%p2600 bra 	$L__BB1_1013;
	setp.eq.s16 	%p2602, %rs820, 12;
	@%p2602 bra 	$L__BB1_998;
	bra.uni 	$L__BB1_1011;
$L__BB1_998:
	add.f64 	%fd5804, %fd535, %fd461;
	bra.uni 	$L__BB1_1015;
$L__BB1_999:
	sub.f64 	%fd5804, %fd535, %fd461;
	bra.uni 	$L__BB1_1015;
$L__BB1_1000:
	sub.f64 	%fd5804, %fd461, %fd535;
	bra.uni 	$L__BB1_1015;
$L__BB1_1001:
	setp.eq.s16 	%p2611, %rs820, 2;
	@%p2611 bra 	$L__BB1_1000;
	neg.f64 	%fd5520, %fd461;
	sub.f64 	%fd5804, %fd5520, %fd535;
	bra.uni 	$L__BB1_1015;
$L__BB1_1003:
	sub.f64 	%fd5804, %fd462, %fd461;
	bra.uni 	$L__BB1_1015;
$L__BB1_1004:
	sub.f64 	%fd5804, %fd461, %fd462;
	bra.uni 	$L__BB1_1015;
$L__BB1_1005:
	setp.eq.s16 	%p2608, %rs820, 6;
	@%p2608 bra 	$L__BB1_1004;
	neg.f64 	%fd5519, %fd461;
	sub.f64 	%fd5804, %fd5519, %fd462;
	bra.uni 	$L__BB1_1015;
$L__BB1_1007:
	sub.f64 	%fd5804, %fd462, %fd535;
	bra.uni 	$L__BB1_1015;
$L__BB1_1008:
	sub.f64 	%fd5804, %fd535, %fd462;
	bra.uni 	$L__BB1_1015;
$L__BB1_1009:
	setp.eq.s16 	%p2604, %rs820, 10;
	@%p2604 bra 	$L__BB1_1008;
	neg.f64 	%fd5518, %fd535;
	sub.f64 	%fd5804, %fd5518, %fd462;
	bra.uni 	$L__BB1_1015;
$L__BB1_1011:
	sub.f64 	%fd5804, %fd462, %fd535;
	bra.uni 	$L__BB1_1015;
$L__BB1_1012:
	sub.f64 	%fd5804, %fd535, %fd461;
	bra.uni 	$L__BB1_1015;
$L__BB1_1013:
	setp.eq.s16 	%p2601, %rs820, 14;
	@%p2601 bra 	$L__BB1_1012;
	neg.f64 	%fd5517, %fd535;
	sub.f64 	%fd5804, %fd5517, %fd462;
$L__BB1_1015:
	and.b16  	%rs821, %rs26, 15;
	setp.gt.s16 	%p2613, %rs821, 7;
	@%p2613 bra 	$L__BB1_1023;
	setp.gt.s16 	%p2621, %rs821, 3;
	@%p2621 bra 	$L__BB1_1020;
	setp.gt.s16 	%p2625, %rs821, 1;
	@%p2625 bra 	$L__BB1_1032;
	setp.eq.s16 	%p2627, %rs821, 0;
	@%p2627 bra 	$L__BB1_1019;
	bra.uni 	$L__BB1_1030;
$L__BB1_1019:
	add.f64 	%fd5805, %fd535, %fd461;
	bra.uni 	$L__BB1_1046;
$L__BB1_1020:
	setp.gt.s16 	%p2622, %rs821, 5;
	@%p2622 bra 	$L__BB1_1036;
	setp.eq.s16 	%p2624, %rs821, 4;
	@%p2624 bra 	$L__BB1_1022;
	bra.uni 	$L__BB1_1034;
$L__BB1_1022:
	add.f64 	%fd5805, %fd461, %fd482;
	bra.uni 	$L__BB1_1046;
$L__BB1_1023:
	setp.gt.s16 	%p2614, %rs821, 11;
	@%p2614 bra 	$L__BB1_1027;
	setp.gt.s16 	%p2618, %rs821, 9;
	@%p2618 bra 	$L__BB1_1040;
	setp.eq.s16 	%p2620, %rs821, 8;
	@%p2620 bra 	$L__BB1_1026;
	bra.uni 	$L__BB1_1038;
$L__BB1_1026:
	add.f64 	%fd5805, %fd535, %fd482;
	bra.uni 	$L__BB1_1046;
$L__BB1_1027:
	setp.gt.s16 	%p2615, %rs821, 13;
	@%p2615 bra 	$L__BB1_1044;
	setp.eq.s16 	%p2617, %rs821, 12;
	@%p2617 bra 	$L__BB1_1029;
	bra.uni 	$L__BB1_1042;
$L__BB1_1029:
	add.f64 	%fd5805, %fd535, %fd461;
	bra.uni 	$L__BB1_1046;
$L__BB1_1030:
	sub.f64 	%fd5805, %fd535, %fd461;
	bra.uni 	$L__BB1_1046;
$L__BB1_1031:
	sub.f64 	%fd5805, %fd461, %fd535;
	bra.uni 	$L__BB1_1046;
$L__BB1_1032:
	setp.eq.s16 	%p2626, %rs821, 2;
	@%p2626 bra 	$L__BB1_1031;
	neg.f64 	%fd5524, %fd461;
	sub.f64 	%fd5805, %fd5524, %fd535;
	bra.uni 	$L__BB1_1046;
$L__BB1_1034:
	sub.f64 	%fd5805, %fd482, %fd461;
	bra.uni 	$L__BB1_1046;
$L__BB1_1035:
	sub.f64 	%fd5805, %fd461, %fd482;
	bra.uni 	$L__BB1_1046;
$L__BB1_1036:
	setp.eq.s16 	%p2623, %rs821, 6;
	@%p2623 bra 	$L__BB1_1035;
	neg.f64 	%fd5523, %fd461;
	sub.f64 	%fd5805, %fd5523, %fd482;
	bra.uni 	$L__BB1_1046;
$L__BB1_1038:
	sub.f64 	%fd5805, %fd482, %fd535;
	bra.uni 	$L__BB1_1046;
$L__BB1_1039:
	sub.f64 	%fd5805, %fd535, %fd482;
	bra.uni 	$L__BB1_1046;
$L__BB1_1040:
	setp.eq.s16 	%p2619, %rs821, 10;
	@%p2619 bra 	$L__BB1_1039;
	neg.f64 	%fd5522, %fd535;
	sub.f64 	%fd5805, %fd5522, %fd482;
	bra.uni 	$L__BB1_1046;
$L__BB1_1042:
	sub.f64 	%fd5805, %fd482, %fd535;
	bra.uni 	$L__BB1_1046;
$L__BB1_1043:
	sub.f64 	%fd5805, %fd535, %fd461;
	bra.uni 	$L__BB1_1046;
$L__BB1_1044:
	setp.eq.s16 	%p2616, %rs821, 14;
	@%p2616 bra 	$L__BB1_1043;
	neg.f64 	%fd5521, %fd535;
	sub.f64 	%fd5805, %fd5521, %fd482;
$L__BB1_1046:
	and.b16  	%rs822, %rs29, 15;
	setp.gt.s16 	%p2628, %rs822, 7;
	@%p2628 bra 	$L__BB1_1054;
	setp.gt.s16 	%p2636, %rs822, 3;
	@%p2636 bra 	$L__BB1_1051;
	setp.gt.s16 	%p2640, %rs822, 1;
	@%p2640 bra 	$L__BB1_1063;
	setp.eq.s16 	%p2642, %rs822, 0;
	@%p2642 bra 	$L__BB1_1050;
	bra.uni 	$L__BB1_1061;
$L__BB1_1050:
	add.f64 	%fd5806, %fd535, %fd500;
	bra.uni 	$L__BB1_1077;
$L__BB1_1051:
	setp.gt.s16 	%p2637, %rs822, 5;
	@%p2637 bra 	$L__BB1_1067;
	setp.eq.s16 	%p2639, %rs822, 4;
	@%p2639 bra 	$L__BB1_1053;
	bra.uni 	$L__BB1_1065;
$L__BB1_1053:
	add.f64 	%fd5806, %fd500, %fd462;
	bra.uni 	$L__BB1_1077;
$L__BB1_1054:
	setp.gt.s16 	%p2629, %rs822, 11;
	@%p2629 bra 	$L__BB1_1058;
	setp.gt.s16 	%p2633, %rs822, 9;
	@%p2633 bra 	$L__BB1_1071;
	setp.eq.s16 	%p2635, %rs822, 8;
	@%p2635 bra 	$L__BB1_1057;
	bra.uni 	$L__BB1_1069;
$L__BB1_1057:
	add.f64 	%fd5806, %fd535, %fd462;
	bra.uni 	$L__BB1_1077;
$L__BB1_1058:
	setp.gt.s16 	%p2630, %rs822, 13;
	@%p2630 bra 	$L__BB1_1075;
	setp.eq.s16 	%p2632, %rs822, 12;
	@%p2632 bra 	$L__BB1_1060;
	bra.uni 	$L__BB1_1073;
$L__BB1_1060:
	add.f64 	%fd5806, %fd535, %fd500;
	bra.uni 	$L__BB1_1077;
$L__BB1_1061:
	sub.f64 	%fd5806, %fd535, %fd500;
	bra.uni 	$L__BB1_1077;
$L__BB1_1062:
	sub.f64 	%fd5806, %fd500, %fd535;
	bra.uni 	$L__BB1_1077;
$L__BB1_1063:
	setp.eq.s16 	%p2641, %rs822, 2;
	@%p2641 bra 	$L__BB1_1062;
	neg.f64 	%fd5528, %fd500;
	sub.f64 	%fd5806, %fd5528, %fd535;
	bra.uni 	$L__BB1_1077;
$L__BB1_1065:
	sub.f64 	%fd5806, %fd462, %fd500;
	bra.uni 	$L__BB1_1077;
$L__BB1_1066:
	sub.f64 	%fd5806, %fd500, %fd462;
	bra.uni 	$L__BB1_1077;
$L__BB1_1067:
	setp.eq.s16 	%p2638, %rs822, 6;
	@%p2638 bra 	$L__BB1_1066;
	neg.f64 	%fd5527, %fd500;
	sub.f64 	%fd5806, %fd5527, %fd462;
	bra.uni 	$L__BB1_1077;
$L__BB1_1069:
	sub.f64 	%fd5806, %fd462, %fd535;
	bra.uni 	$L__BB1_1077;
$L__BB1_1070:
	sub.f64 	%fd5806, %fd535, %fd462;
	bra.uni 	$L__BB1_1077;
$L__BB1_1071:
	setp.eq.s16 	%p2634, %rs822, 10;
	@%p2634 bra 	$L__BB1_1070;
	neg.f64 	%fd5526, %fd535;
	sub.f64 	%fd5806, %fd5526, %fd462;
	bra.uni 	$L__BB1_1077;
$L__BB1_1073:
	sub.f64 	%fd5806, %fd462, %fd535;
	bra.uni 	$L__BB1_1077;
$L__BB1_1074:
	sub.f64 	%fd5806, %fd535, %fd500;
	bra.uni 	$L__BB1_1077;
$L__BB1_1075:
	setp.eq.s16 	%p2631, %rs822, 14;
	@%p2631 bra 	$L__BB1_1074;
	neg.f64 	%fd5525, %fd535;
	sub.f64 	%fd5806, %fd5525, %fd462;
$L__BB1_1077:
	and.b16  	%rs823, %rs30, 15;
	setp.gt.s16 	%p2643, %rs823, 7;
	@%p2643 bra 	$L__BB1_1085;
	setp.gt.s16 	%p2651, %rs823, 3;
	@%p2651 bra 	$L__BB1_1082;
	setp.gt.s16 	%p2655, %rs823, 1;
	@%p2655 bra 	$L__BB1_1094;
	setp.eq.s16 	%p2657, %rs823, 0;
	@%p2657 bra 	$L__BB1_1081;
	bra.uni 	$L__BB1_1092;
$L__BB1_1081:
	add.f64 	%fd5807, %fd535, %fd500;
	bra.uni 	$L__BB1_1108;
$L__BB1_1082:
	setp.gt.s16 	%p2652, %rs823, 5;
	@%p2652 bra 	$L__BB1_1098;
	setp.eq.s16 	%p2654, %rs823, 4;
	@%p2654 bra 	$L__BB1_1084;
	bra.uni 	$L__BB1_1096;
$L__BB1_1084:
	add.f64 	%fd5807, %fd500, %fd482;
	bra.uni 	$L__BB1_1108;
$L__BB1_1085:
	setp.gt.s16 	%p2644, %rs823, 11;
	@%p2644 bra 	$L__BB1_1089;
	setp.gt.s16 	%p2648, %rs823, 9;
	@%p2648 bra 	$L__BB1_1102;
	setp.eq.s16 	%p2650, %rs823, 8;
	@%p2650 bra 	$L__BB1_1088;
	bra.uni 	$L__BB1_1100;
$L__BB1_1088:
	add.f64 	%fd5807, %fd535, %fd482;
	bra.uni 	$L__BB1_1108;
$L__BB1_1089:
	setp.gt.s16 	%p2645, %rs823, 13;
	@%p2645 bra 	$L__BB1_1106;
	setp.eq.s16 	%p2647, %rs823, 12;
	@%p2647 bra 	$L__BB1_1091;
	bra.uni 	$L__BB1_1104;
$L__BB1_1091:
	add.f64 	%fd5807, %fd535, %fd500;
	bra.uni 	$L__BB1_1108;
$L__BB1_1092:
	sub.f64 	%fd5807, %fd535, %fd500;
	bra.uni 	$L__BB1_1108;
$L__BB1_1093:
	sub.f64 	%fd5807, %fd500, %fd535;
	bra.uni 	$L__BB1_1108;
$L__BB1_1094:
	setp.eq.s16 	%p2656, %rs823, 2;
	@%p2656 bra 	$L__BB1_1093;
	neg.f64 	%fd5532, %fd500;
	sub.f64 	%fd5807, %fd5532, %fd535;
	bra.uni 	$L__BB1_1108;
$L__BB1_1096:
	sub.f64 	%fd5807, %fd482, %fd500;
	bra.uni 	$L__BB1_1108;
$L__BB1_1097:
	sub.f64 	%fd5807, %fd500, %fd482;
	bra.uni 	$L__BB1_1108;
$L__BB1_1098:
	setp.eq.s16 	%p2653, %rs823, 6;
	@%p2653 bra 	$L__BB1_1097;
	neg.f64 	%fd5531, %fd500;
	sub.f64 	%fd5807, %fd5531, %fd482;
	bra.uni 	$L__BB1_1108;
$L__BB1_1100:
	sub.f64 	%fd5807, %fd482, %fd535;
	bra.uni 	$L__BB1_1108;
$L__BB1_1101:
	sub.f64 	%fd5807, %fd535, %fd482;
	bra.uni 	$L__BB1_1108;
$L__BB1_1102:
	setp.eq.s16 	%p2649, %rs823, 10;
	@%p2649 bra 	$L__BB1_1101;
	neg.f64 	%fd5530, %fd535;
	sub.f64 	%fd5807, %fd5530, %fd482;
	bra.uni 	$L__BB1_1108;
$L__BB1_1104:
	sub.f64 	%fd5807, %fd482, %fd535;
	bra.uni 	$L__BB1_1108;
$L__BB1_1105:
	sub.f64 	%fd5807, %fd535, %fd500;
	bra.uni 	$L__BB1_1108;
$L__BB1_1106:
	setp.eq.s16 	%p2646, %rs823, 14;
	@%p2646 bra 	$L__BB1_1105;
	neg.f64 	%fd5529, %fd535;
	sub.f64 	%fd5807, %fd5529, %fd482;
$L__BB1_1108:
	mul.f64 	%fd5533, %fd461, %fd461;
	mul.f64 	%fd5534, %fd461, %fd5533;
	mul.f64 	%fd5535, %fd5534, %fd463;
	sub.f64 	%fd5536, %fd5802, %fd5800;
	fma.rn.f64 	%fd5537, %fd5535, %fd5536, %fd5800;
	sub.f64 	%fd5538, %fd5806, %fd5804;
	fma.rn.f64 	%fd5539, %fd5535, %fd5538, %fd5804;
	sub.f64 	%fd5540, %fd5803, %fd5801;
	fma.rn.f64 	%fd5541, %fd5535, %fd5540, %fd5801;
	sub.f64 	%fd5542, %fd5807, %fd5805;
	fma.rn.f64 	%fd5543, %fd5535, %fd5542, %fd5805;
	sub.f64 	%fd5544, %fd5539, %fd5537;
	fma.rn.f64 	%fd5545, %fd5799, %fd5544, %fd5537;
	sub.f64 	%fd5546, %fd5543, %fd5541;
	fma.rn.f64 	%fd5547, %fd5799, %fd5546, %fd5541;
	sub.f64 	%fd5548, %fd5547, %fd5545;
	mul.f64 	%fd5549, %fd462, %fd462;
	mul.f64 	%fd5550, %fd462, %fd5549;
	mul.f64 	%fd5551, %fd5550, %fd464;
	fma.rn.f64 	%fd5552, %fd5551, %fd5548, %fd5545;
	ld.f64 	%fd5553, [%rd723+288];
	fma.rn.f64 	%fd5797, %fd5553, %fd5552, %fd5797;
	add.s32 	%r5700, %r5700, 1;
	setp.lt.s32 	%p2658, %r5700, %r228;
	@%p2658 bra 	$L__BB1_857;
	add.f64 	%fd5808, %fd5797, 0d0000000000000000;
$L__BB1_1110:
	ld.local.u32 	%r231, [%rd1+176];
	setp.lt.s32 	%p2659, %r231, 1;
	mov.f64 	%fd5820, 0d0000000000000000;
	@%p2659 bra 	$L__BB1_1364;
	ld.local.u64 	%rd724, [%rd1+184];
	mov.f64 	%fd5820, 0d0000000000000000;
	mov.b32 	%r5701, 0;
$L__BB1_1112:
	mul.wide.u32 	%rd5115, %r5701, 320;
	add.s64 	%rd725, %rd724, %rd5115;
	ld.f64 	%fd608, [%rd725+296];
	mul.f64 	%fd609, %fd608, 0d0000000000000000;
	setp.neu.f64 	%p2660, %fd609, 0d0000000000000000;
	@%p2660 bra 	$L__BB1_1114;
	ld.f64 	%fd5810, [%rd725+304];
	ld.u8 	%rs893, [%rd725+257];
	ld.f64 	%fd5811, [%rd725+312];
	bra.uni 	$L__BB1_1115;
$L__BB1_1114:
	ld.f64 	%fd5556, [%rd725+272];
	add.f64 	%fd5557, %fd609, %fd5556;
	cvt.rmi.f64.f64 	%fd5558, %fd5557;
	sub.f64 	%fd5810, %fd5557, %fd5558;
	cvt.rzi.s32.f64 	%r5598, %fd5558;
	cvt.u16.u32 	%rs893, %r5598;
	mul.f64 	%fd5559, %fd5810, %fd5810;
	mul.f64 	%fd5560, %fd5810, %fd5559;
	fma.rn.f64 	%fd5561, %fd5810, 0d4018000000000000, 0dC02E000000000000;
	fma.rn.f64 	%fd5562, %fd5810, %fd5561, 0d4024000000000000;
	mul.f64 	%fd5811, %fd5560, %fd5562;
$L__BB1_1115:
	ld.f64 	%fd5563, [%rd725+264];
	fma.rn.f64 	%fd5564, %fd296, %fd608, %fd5563;
	ld.f64 	%fd5565, [%rd725+280];
	fma.rn.f64 	%fd5566, %fd297, %fd608, %fd5565;
	cvt.rmi.f64.f64 	%fd5567, %fd5564;
	cvt.rmi.f64.f64 	%fd5568, %fd5566;
	sub.f64 	%fd616, %fd5564, %fd5567;
	sub.f64 	%fd617, %fd5566, %fd5568;
	fma.rn.f64 	%fd5569, %fd616, 0d4018000000000000, 0dC02E000000000000;
	fma.rn.f64 	%fd618, %fd616, %fd5569, 0d4024000000000000;
	fma.rn.f64 	%fd5570, %fd617, 0d4018000000000000, 0dC02E000000000000;
	fma.rn.f64 	%fd619, %fd617, %fd5570, 0d4024000000000000;
	cvt.rzi.s32.f64 	%r5599, %fd5568;
	cvt.rzi.s32.f64 	%r5600, %fd5567;
	and.b32  	%r5601, %r5600, 255;
	cvt.u64.u32 	%rd5116, %r5601;
	add.s64 	%rd5117, %rd725, %rd5116;
	ld.u8 	%rs825, [%rd5117];
	ld.u8 	%rs826, [%rd5117+1];
	add.s16 	%rs827, %rs825, %rs893;
	add.s16 	%rs828, %rs826, %rs893;
	cvt.u64.u16 	%rd5118, %rs827;
	and.b64  	%rd5119, %rd5118, 255;
	add.s64 	%rd5120, %rd725, %rd5119;
	ld.u8 	%rs829, [%rd5120];
	ld.u8 	%rs830, [%rd5120+1];
	cvt.u64.u16 	%rd5121, %rs828;
	and.b64  	%rd5122, %rd5121, 255;
	add.s64 	%rd5123, %rd725, %rd5122;
	ld.u8 	%rs831, [%rd5123];
	ld.u8 	%rs832, [%rd5123+1];
	cvt.u16.u32 	%rs833, %r5599;
	add.s16 	%rs834, %rs829, %rs833;
	add.s16 	%rs835, %rs830, %rs833;
	add.s16 	%rs836, %rs831, %rs833;
	add.s16 	%rs837, %rs832, %rs833;
	cvt.u64.u16 	%rd5124, %rs834;
	and.b64  	%rd5125, %rd5124, 255;
	add.s64 	%rd5126, %rd725, %rd5125;
	ld.u8 	%rs838, [%rd5126];
	ld.u8 	%rs34, [%rd5126+1];
	cvt.u64.u16 	%rd5127, %rs835;
	and.b64  	%rd5128, %rd5127, 255;
	add.s64 	%rd5129, %rd725, %rd5128;
	ld.u8 	%rs35, [%rd5129];
	ld.u8 	%rs36, [%rd5129+1];
	cvt.u64.u16 	%rd5130, %rs836;
	and.b64  	%rd5131, %rd5130, 255;
	add.s64 	%rd5132, %rd725, %rd5131;
	ld.u8 	%rs37, [%rd5132];
	ld.u8 	%rs38, [%rd5132+1];
	cvt.u64.u16 	%rd5133, %rs837;
	and.b64  	%rd5134, %rd5133, 255;
	add.s64 	%rd5135, %rd725, %rd5134;
	ld.u8 	%rs39, [%rd5135];
	ld.u8 	%rs40, [%rd5135+1];
	and.b16  	%rs824, %rs838, 15;
	setp.gt.s16 	%p2661, %rs824, 7;
	@%p2661 bra 	$L__BB1_1123;
	setp.gt.s16 	%p2669, %rs824, 3;
	@%p2669 bra 	$L__BB1_1120;
	setp.gt.s16 	%p2673, %rs824, 1;
	@%p2673 bra 	$L__BB1_1132;
	setp.eq.s16 	%p2675, %rs824, 0;
	@%p2675 bra 	$L__BB1_1119;
	bra.uni 	$L__BB1_1130;
$L__BB1_1119:
	add.f64 	%fd5812, %fd5810, %fd616;
	bra.uni 	$L__BB1_1146;
$L__BB1_1120:
	setp.gt.s16 	%p2670, %rs824, 5;
	@%p2670 bra 	$L__BB1_1136;
	setp.eq.s16 	%p2672, %rs824, 4;
	@%p2672 bra 	$L__BB1_1122;
	bra.uni 	$L__BB1_1134;
$L__BB1_1122:
	add.f64 	%fd5812, %fd616, %fd617;
	bra.uni 	$L__BB1_1146;
$L__BB1_1123:
	setp.gt.s16 	%p2662, %rs824, 11;
	@%p2662 bra 	$L__BB1_1127;
	setp.gt.s16 	%p2666, %rs824, 9;
	@%p2666 bra 	$L__BB1_1140;
	setp.eq.s16 	%p2668, %rs824, 8;
	@%p2668 bra 	$L__BB1_1126;
	bra.uni 	$L__BB1_1138;
$L__BB1_1126:
	add.f64 	%fd5812, %fd5810, %fd617;
	bra.uni 	$L__BB1_1146;
$L__BB1_1127:
	setp.gt.s16 	%p2663, %rs824, 13;
	@%p2663 bra 	$L__BB1_1144;
	setp.eq.s16 	%p2665, %rs824, 12;
	@%p2665 bra 	$L__BB1_1129;
	bra.uni 	$L__BB1_1142;
$L__BB1_1129:
	add.f64 	%fd5812, %fd5810, %fd616;
	bra.uni 	$L__BB1_1146;
$L__BB1_1130:
	sub.f64 	%fd5812, %fd5810, %fd616;
	bra.uni 	$L__BB1_1146;
$L__BB1_1131:
	sub.f64 	%fd5812, %fd616, %fd5810;
	bra.uni 	$L__BB1_1146;
$L__BB1_1132:
	setp.eq.s16 	%p2674, %rs824, 2;
	@%p2674 bra 	$L__BB1_1131;
	neg.f64 	%fd5574, %fd616;
	sub.f64 	%fd5812, %fd5574, %fd5810;
	bra.uni 	$L__BB1_1146;
$L__BB1_1134:
	sub.f64 	%fd5812, %fd617, %fd616;
	bra.uni 	$L__BB1_1146;
$L__BB1_1135:
	sub.f64 	%fd5812, %fd616, %fd617;
	bra.uni 	$L__BB1_1146;
$L__BB1_1136:
	setp.eq.s16 	%p2671, %rs824, 6;
	@%p2671 bra 	$L__BB1_1135;
	neg.f64 	%fd5573, %fd616;
	sub.f64 	%fd5812, %fd5573, %fd617;
	bra.uni 	$L__BB1_1146;
$L__BB1_1138:
	sub.f64 	%fd5812, %fd617, %fd5810;
	bra.uni 	$L__BB1_1146;
$L__BB1_1139:
	sub.f64 	%fd5812, %fd5810, %fd617;
	bra.uni 	$L__BB1_1146;
$L__BB1_1140:
	setp.eq.s16 	%p2667, %rs824, 10;
	@%p2667 bra 	$L__BB1_1139;
	neg.f64 	%fd5572, %fd5810;
	sub.f64 	%fd5812, %fd5572, %fd617;
	bra.uni 	$L__BB1_1146;
$L__BB1_1142:
	sub.f64 	%fd5812, %fd617, %fd5810;
	bra.uni 	$L__BB1_1146;
$L__BB1_1143:
	sub.f64 	%fd5812, %fd5810, %fd616;
	bra.uni 	$L__BB1_1146;
$L__BB1_1144:
	setp.eq.s16 	%p2664, %rs824, 14;
	@%p2664 bra 	$L__BB1_1143;
	neg.f64 	%fd5571, %fd5810;
	sub.f64 	%fd5812, %fd5571, %fd617;
$L__BB1_1146:
	add.f64 	%fd637, %fd617, 0dBFF0000000000000;
	and.b16  	%rs839, %rs34, 15;
	setp.gt.s16 	%p2676, %rs839, 7;
	@%p2676 bra 	$L__BB1_1154;
	setp.gt.s16 	%p2684, %rs839, 3;
	@%p2684 bra 	$L__BB1_1151;
	setp.gt.s16 	%p2688, %rs839, 1;
	@%p2688 bra 	$L__BB1_1163;
	setp.eq.s16 	%p2690, %rs839, 0;
	@%p2690 bra 	$L__BB1_1150;
	bra.uni 	$L__BB1_1161;
$L__BB1_1150:
	add.f64 	%fd5813, %fd5810, %fd616;
	bra.uni 	$L__BB1_1177;
$L__BB1_1151:
	setp.gt.s16 	%p2685, %rs839, 5;
	@%p2685 bra 	$L__BB1_1167;
	setp.eq.s16 	%p2687, %rs839, 4;
	@%p2687 bra 	$L__BB1_1153;
	bra.uni 	$L__BB1_1165;
$L__BB1_1153:
	add.f64 	%fd5813, %fd616, %fd637;
	bra.uni 	$L__BB1_1177;
$L__BB1_1154:
	setp.gt.s16 	%p2677, %rs839, 11;
	@%p2677 bra 	$L__BB1_1158;
	setp.gt.s16 	%p2681, %rs839, 9;
	@%p2681 bra 	$L__BB1_1171;
	setp.eq.s16 	%p2683, %rs839, 8;
	@%p2683 bra 	$L__BB1_1157;
	bra.uni 	$L__BB1_1169;
$L__BB1_1157:
	add.f64 	%fd5813, %fd5810, %fd637;
	bra.uni 	$L__BB1_1177;
$L__BB1_1158:
	setp.gt.s16 	%p2678, %rs839, 13;
	@%p2678 bra 	$L__BB1_1175;
	setp.eq.s16 	%p2680, %rs839, 12;
	@%p2680 bra 	$L__BB1_1160;
	bra.uni 	$L__BB1_1173;
$L__BB1_1160:
	add.f64 	%fd5813, %fd5810, %fd616;
	bra.uni 	$L__BB1_1177;
$L__BB1_1161:
	sub.f64 	%fd5813, %fd5810, %fd616;
	bra.uni 	$L__BB1_1177;
$L__BB1_1162:
	sub.f64 	%fd5813, %fd616, %fd5810;
	bra.uni 	$L__BB1_1177;
$L__BB1_1163:
	setp.eq.s16 	%p2689, %rs839, 2;
	@%p2689 bra 	$L__BB1_1162;
	neg.f64 	%fd5578, %fd616;
	sub.f64 	%fd5813, %fd5578, %fd5810;
	bra.uni 	$L__BB1_1177;
$L__BB1_1165:
	sub.f64 	%fd5813, %fd637, %fd616;
	bra.uni 	$L__BB1_1177;
$L__BB1_1166:
	sub.f64 	%fd5813, %fd616, %fd637;
	bra.uni 	$L__BB1_1177;
$L__BB1_1167:
	setp.eq.s16 	%p2686, %rs839, 6;
	@%p2686 bra 	$L__BB1_1166;
	neg.f64 	%fd5577, %fd616;
	sub.f64 	%fd5813, %fd5577, %fd637;
	bra.uni 	$L__BB1_1177;
$L__BB1_1169:
	sub.f64 	%fd5813, %fd637, %fd5810;
	bra.uni 	$L__BB1_1177;
$L__BB1_1170:
	sub.f64 	%fd5813, %fd5810, %fd637;
	bra.uni 	$L__BB1_1177;
$L__BB1_1171:
	setp.eq.s16 	%p2682, %rs839, 10;
	@%p2682 bra 	$L__BB1_1170;
	neg.f64 	%fd5576, %fd5810;
	sub.f64 	%fd5813, %fd5576, %fd637;
	bra.uni 	$L__BB1_1177;
$L__BB1_1173:
	sub.f64 	%fd5813, %fd637, %fd5810;
	bra.uni 	$L__BB1_1177;
$L__BB1_1174:
	sub.f64 	%fd5813, %fd5810, %fd616;
	bra.uni 	$L__BB1_1177;
$L__BB1_1175:
	setp.eq.s16 	%p2679, %rs839, 14;
	@%p2679 bra 	$L__BB1_1174;
	neg.f64 	%fd5575, %fd5810;
	sub.f64 	%fd5813, %fd5575, %fd637;
$L__BB1_1177:
	add.f64 	%fd655, %fd616, 0dBFF0000000000000;
	and.b16  	%rs840, %rs37, 15;
	setp.gt.s16 	%p2691, %rs840, 7;
	@%p2691 bra 	$L__BB1_1185;
	setp.gt.s16 	%p2699, %rs840, 3;
	@%p2699 bra 	$L__BB1_1182;
	setp.gt.s16 	%p2703, %rs840, 1;
	@%p2703 bra 	$L__BB1_1194;
	setp.eq.s16 	%p2705, %rs840, 0;
	@%p2705 bra 	$L__BB1_1181;
	bra.uni 	$L__BB1_1192;
$L__BB1_1181:
	add.f64 	%fd5814, %fd5810, %fd655;
	bra.uni 	$L__BB1_1208;
$L__BB1_1182:
	setp.gt.s16 	%p2700, %rs840, 5;
	@%p2700 bra 	$L__BB1_1198;
	setp.eq.s16 	%p2702, %rs840, 4;
	@%p2702 bra 	$L__BB1_1184;
	bra.uni 	$L__BB1_1196;
$L__BB1_1184:
	add.f64 	%fd5814, %fd655, %fd617;
	bra.uni 	$L__BB1_1208;
$L__BB1_1185:
	setp.gt.s16 	%p2692, %rs840, 11;
	@%p2692 bra 	$L__BB1_1189;
	setp.gt.s16 	%p2696, %rs840, 9;
	@%p2696 bra 	$L__BB1_1202;
	setp.eq.s16 	%p2698, %rs840, 8;
	@%p2698 bra 	$L__BB1_1188;
	bra.uni 	$L__BB1_1200;
$L__BB1_1188:
	add.f64 	%fd5814, %fd5810, %fd617;
	bra.uni 	$L__BB1_1208;
$L__BB1_1189:
	setp.gt.s16 	%p2693, %rs840, 13;
	@%p2693 bra 	$L__BB1_1206;
	setp.eq.s16 	%p2695, %rs840, 12;
	@%p2695 bra 	$L__BB1_1191;
	bra.uni 	$L__BB1_1204;
$L__BB1_1191:
	add.f64 	%fd5814, %fd5810, %fd655;
	bra.uni 	$L__BB1_1208;
$L__BB1_1192:
	sub.f64 	%fd5814, %fd5810, %fd655;
	bra.uni 	$L__BB1_1208;
$L__BB1_1193:
	sub.f64 	%fd5814, %fd655, %fd5810;
	bra.uni 	$L__BB1_1208;
$L__BB1_1194:
	setp.eq.s16 	%p2704, %rs840, 2;
	@%p2704 bra 	$L__BB1_1193;
	neg.f64 	%fd5582, %fd655;
	sub.f64 	%fd5814, %fd5582, %fd5810;
	bra.uni 	$L__BB1_1208;
$L__BB1_1196:
	sub.f64 	%fd5814, %fd617, %fd655;
	bra.uni 	$L__BB1_1208;
$L__BB1_1197:
	sub.f64 	%fd5814, %fd655, %fd617;
	bra.uni 	$L__BB1_1208;
$L__BB1_1198:
	setp.eq.s16 	%p2701, %rs840, 6;
	@%p2701 bra 	$L__BB1_1197;
	neg.f64 	%fd5581, %fd655;
	sub.f64 	%fd5814, %fd5581, %fd617;
	bra.uni 	$L__BB1_1208;
$L__BB1_1200:
	sub.f64 	%fd5814, %fd617, %fd5810;
	bra.uni 	$L__BB1_1208;
$L__BB1_1201:
	sub.f64 	%fd5814, %fd5810, %fd617;
	bra.uni 	$L__BB1_1208;
$L__BB1_1202:
	setp.eq.s16 	%p2697, %rs840, 10;
	@%p2697 bra 	$L__BB1_1201;
	neg.f64 	%fd5580, %fd5810;
	sub.f64 	%fd5814, %fd5580, %fd617;
	bra.uni 	$L__BB1_1208;
$L__BB1_1204:
	sub.f64 	%fd5814, %fd617, %fd5810;
	bra.uni 	$L__BB1_1208;
$L__BB1_1205:
	sub.f64 	%fd5814, %fd5810, %fd655;
	bra.uni 	$L__BB1_1208;
$L__BB1_1206:
	setp.eq.s16 	%p2694, %rs840, 14;
	@%p2694 bra 	$L__BB1_1205;
	neg.f64 	%fd5579, %fd5810;
	sub.f64 	%fd5814, %fd5579, %fd617;
$L__BB1_1208:
	and.b16  	%rs841, %rs38, 15;
	setp.gt.s16 	%p2706, %rs841, 7;
	@%p2706 bra 	$L__BB1_1216;
	setp.gt.s16 	%p2714, %rs841, 3;
	@%p2714 bra 	$L__BB1_1213;
	setp.gt.s16 	%p2718, %rs841, 1;
	@%p2718 bra 	$L__BB1_1225;
	setp.eq.s16 	%p2720, %rs841, 0;
	@%p2720 bra 	$L__BB1_1212;
	bra.uni 	$L__BB1_1223;
$L__BB1_1212:
	add.f64 	%fd5815, %fd5810, %fd655;
	bra.uni 	$L__BB1_1239;
$L__BB1_1213:
	setp.gt.s16 	%p2715, %rs841, 5;
	@%p2715 bra 	$L__BB1_1229;
	setp.eq.s16 	%p2717, %rs841, 4;
	@%p2717 bra 	$L__BB1_1215;
	bra.uni 	$L__BB1_1227;
$L__BB1_1215:
	add.f64 	%fd5815, %fd655, %fd637;
	bra.uni 	$L__BB1_1239;
$L__BB1_1216:
	setp.gt.s16 	%p2707, %rs841, 11;
	@%p2707 bra 	$L__BB1_1220;
	setp.gt.s16 	%p2711, %rs841, 9;
	@%p2711 bra 	$L__BB1_1233;
	setp.eq.s16 	%p2713, %rs841, 8;
	@%p2713 bra 	$L__BB1_1219;
	bra.uni 	$L__BB1_1231;
$L__BB1_1219:
	add.f64 	%fd5815, %fd5810, %fd637;
	bra.uni 	$L__BB1_1239;
$L__BB1_1220:
	setp.gt.s16 	%p2708, %rs841, 13;
	@%p2708 bra 	$L__BB1_1237;
	setp.eq.s16 	%p2710, %rs841, 12;
	@%p2710 bra 	$L__BB1_1222;
	bra.uni 	$L__BB1_1235;
$L__BB1_1222:
	add.f64 	%fd5815, %fd5810, %fd655;
	bra.uni 	$L__BB1_1239;
$L__BB1_1223:
	sub.f64 	%fd5815, %fd5810, %fd655;
	bra.uni 	$L__BB1_1239;
$L__BB1_1224:
	sub.f64 	%fd5815, %fd655, %fd5810;
	bra.uni 	$L__BB1_1239;
$L__BB1_1225:
	setp.eq.s16 	%p2719, %rs841, 2;
	@%p2719 bra 	$L__BB1_1224;
	neg.f64 	%fd5586, %fd655;
	sub.f64 	%fd5815, %fd5586, %fd5810;
	bra.uni 	$L__BB1_1239;
$L__BB1_1227:
	sub.f64 	%fd5815, %fd637, %fd655;
	bra.uni 	$L__BB1_1239;
$L__BB1_1228:
	sub.f64 	%fd5815, %fd655, %fd637;
	bra.uni 	$L__BB1_1239;
$L__BB1_1229:
	setp.eq.s16 	%p2716, %rs841, 6;
	@%p2716 bra 	$L__BB1_1228;
	neg.f64 	%fd5585, %fd655;
	sub.f64 	%fd5815, %fd5585, %fd637;
	bra.uni 	$L__BB1_1239;
$L__BB1_1231:
	sub.f64 	%fd5815, %fd637, %fd5810;
	bra.uni 	$L__BB1_1239;
$L__BB1_1232:
	sub.f64 	%fd5815, %fd5810, %fd637;
	bra.uni 	$L__BB1_1239;
$L__BB1_1233:
	setp.eq.s16 	%p2712, %rs841, 10;
	@%p2712 bra 	$L__BB1_1232;
	neg.f64 	%fd5584, %fd5810;
	sub.f64 	%fd5815, %fd5584, %fd637;
	bra.uni 	$L__BB1_1239;
$L__BB1_1235:
	sub.f64 	%fd5815, %fd637, %fd5810;
	bra.uni 	$L__BB1_1239;
$L__BB1_1236:
	sub.f64 	%fd5815, %fd5810, %fd655;
	bra.uni 	$L__BB1_1239;
$L__BB1_1237:
	setp.eq.s16 	%p2709, %rs841, 14;
	@%p2709 bra 	$L__BB1_1236;
	neg.f64 	%fd5583, %fd5810;
	sub.f64 	%fd5815, %fd5583, %fd637;
$L__BB1_1239:
	add.f64 	%fd690, %fd5810, 0dBFF0000000000000;
	and.b16  	%rs842, %rs35, 15;
	setp.gt.s16 	%p2721, %rs842, 7;
	@%p2721 bra 	$L__BB1_1247;
	setp.gt.s16 	%p2729, %rs842, 3;
	@%p2729 bra 	$L__BB1_1244;
	setp.gt.s16 	%p2733, %rs842, 1;
	@%p2733 bra 	$L__BB1_1256;
	setp.eq.s16 	%p2735, %rs842, 0;
	@%p2735 bra 	$L__BB1_1243;
	bra.uni 	$L__BB1_1254;
$L__BB1_1243:
	add.f64 	%fd5816, %fd690, %fd616;
	bra.uni 	$L__BB1_1270;
$L__BB1_1244:
	setp.gt.s16 	%p2730, %rs842, 5;
	@%p2730 bra 	$L__BB1_1260;
	setp.eq.s16 	%p2732, %rs842, 4;
	@%p2732 bra 	$L__BB1_1246;
	bra.uni 	$L__BB1_1258;
$L__BB1_1246:
	add.f64 	%fd5816, %fd616, %fd617;
	bra.uni 	$L__BB1_1270;
$L__BB1_1247:
	setp.gt.s16 	%p2722, %rs842, 11;
	@%p2722 bra 	$L__BB1_1251;
	setp.gt.s16 	%p2726, %rs842, 9;
	@%p2726 bra 	$L__BB1_1264;
	setp.eq.s16 	%p2728, %rs842, 8;
	@%p2728 bra 	$L__BB1_1250;
	bra.uni 	$L__BB1_1262;
$L__BB1_1250:
	add.f64 	%fd5816, %fd690, %fd617;
	bra.uni 	$L__BB1_1270;
$L__BB1_1251:
	setp.gt.s16 	%p2723, %rs842, 13;
	@%p2723 bra 	$L__BB1_1268;
	setp.eq.s16 	%p2725, %rs842, 12;
	@%p2725 bra 	$L__BB1_1253;
	bra.uni 	$L__BB1_1266;
$L__BB1_1253:
	add.f64 	%fd5816, %fd690, %fd616;
	bra.uni 	$L__BB1_1270;
$L__BB1_1254:
	sub.f64 	%fd5816, %fd690, %fd616;
	bra.uni 	$L__BB1_1270;
$L__BB1_1255:
	sub.f64 	%fd5816, %fd616, %fd690;
	bra.uni 	$L__BB1_1270;
$L__BB1_1256:
	setp.eq.s16 	%p2734, %rs842, 2;
	@%p2734 bra 	$L__BB1_1255;
	neg.f64 	%fd5590, %fd616;
	sub.f64 	%fd5816, %fd5590, %fd690;
	bra.uni 	$L__BB1_1270;
$L__BB1_1258:
	sub.f64 	%fd5816, %fd617, %fd616;
	bra.uni 	$L__BB1_1270;
$L__BB1_1259:
	sub.f64 	%fd5816, %fd616, %fd617;
	bra.uni 	$L__BB1_1270;
$L__BB1_1260:
	setp.eq.s16 	%p2731, %rs842, 6;
	@%p2731 bra 	$L__BB1_1259;
	neg.f64 	%fd5589, %fd616;
	sub.f64 	%fd5816, %fd5589, %fd617;
	bra.uni 	$L__BB1_1270;
$L__BB1_1262:
	sub.f64 	%fd5816, %fd617, %fd690;
	bra.uni 	$L__BB1_1270;
$L__BB1_1263:
	sub.f64 	%fd5816, %fd690, %fd617;
	bra.uni 	$L__BB1_1270;
$L__BB1_1264:
	setp.eq.s16 	%p2727, %rs842, 10;
	@%p2727 bra 	$L__BB1_1263;
	neg.f64 	%fd5588, %fd690;
	sub.f64 	%fd5816, %fd5588, %fd617;
	bra.uni 	$L__BB1_1270;
$L__BB1_1266:
	sub.f64 	%fd5816, %fd617, %fd690;
	bra.uni 	$L__BB1_1270;
$L__BB1_1267:
	sub.f64 	%fd5816, %fd690, %fd616;
	bra.uni 	$L__BB1_1270;
$L__BB1_1268:
	setp.eq.s16 	%p2724, %rs842, 14;
	@%p2724 bra 	$L__BB1_1267;
	neg.f64 	%fd5587, %fd690;
	sub.f64 	%fd5816, %fd5587, %fd617;
$L__BB1_1270:
	and.b16  	%rs843, %rs36, 15;
	setp.gt.s16 	%p2736, %rs843, 7;
	@%p2736 bra 	$L__BB1_1278;
	setp.gt.s16 	%p2744, %rs843, 3;
	@%p2744 bra 	$L__BB1_1275;
	setp.gt.s16 	%p2748, %rs843, 1;
	@%p2748 bra 	$L__BB1_1287;
	setp.eq.s16 	%p2750, %rs843, 0;
	@%p2750 bra 	$L__BB1_1274;
	bra.uni 	$L__BB1_1285;
$L__BB1_1274:
	add.f64 	%fd5817, %fd690, %fd616;
	bra.uni 	$L__BB1_1301;
$L__BB1_1275:
	setp.gt.s16 	%p2745, %rs843, 5;
	@%p2745 bra 	$L__BB1_1291;
	setp.eq.s16 	%p2747, %rs843, 4;
	@%p2747 bra 	$L__BB1_1277;
	bra.uni 	$L__BB1_1289;
$L__BB1_1277:
	add.f64 	%fd5817, %fd616, %fd637;
	bra.uni 	$L__BB1_1301;
$L__BB1_1278:
	setp.gt.s16 	%p2737, %rs843, 11;
	@%p2737 bra 	$L__BB1_1282;
	setp.gt.s16 	%p2741, %rs843, 9;
	@%p2741 bra 	$L__BB1_1295;
	setp.eq.s16 	%p2743, %rs843, 8;
	@%p2743 bra 	$L__BB1_1281;
	bra.uni 	$L__BB1_1293;
$L__BB1_1281:
	add.f64 	%fd5817, %fd690, %fd637;
	bra.uni 	$L__BB1_1301;
$L__BB1_1282:
	setp.gt.s16 	%p2738, %rs843, 13;
	@%p2738 bra 	$L__BB1_1299;
	setp.eq.s16 	%p2740, %rs843, 12;
	@%p2740 bra 	$L__BB1_1284;
	bra.uni 	$L__BB1_1297;
$L__BB1_1284:
	add.f64 	%fd5817, %fd690, %fd616;
	bra.uni 	$L__BB1_1301;
$L__BB1_1285:
	sub.f64 	%fd5817, %fd690, %fd616;
	bra.uni 	$L__BB1_1301;
$L__BB1_1286:
	sub.f64 	%fd5817, %fd616, %fd690;
	bra.uni 	$L__BB1_1301;
$L__BB1_1287:
	setp.eq.s16 	%p2749, %rs843, 2;
	@%p2749 bra 	$L__BB1_1286;
	neg.f64 	%fd5594, %fd616;
	sub.f64 	%fd5817, %fd5594, %fd690;
	bra.uni 	$L__BB1_1301;
$L__BB1_1289:
	sub.f64 	%fd5817, %fd637, %fd616;
	bra.uni 	$L__BB1_1301;
$L__BB1_1290:
	sub.f64 	%fd5817, %fd616, %fd637;
	bra.uni 	$L__BB1_1301;
$L__BB1_1291:
	setp.eq.s16 	%p2746, %rs843, 6;
	@%p2746 bra 	$L__BB1_1290;
	neg.f64 	%fd5593, %fd616;
	sub.f64 	%fd5817, %fd5593, %fd637;
	bra.uni 	$L__BB1_1301;
$L__BB1_1293:
	sub.f64 	%fd5817, %fd637, %fd690;
	bra.uni 	$L__BB1_1301;
$L__BB1_1294:
	sub.f64 	%fd5817, %fd690, %fd637;
	bra.uni 	$L__BB1_1301;
$L__BB1_1295:
	setp.eq.s16 	%p2742, %rs843, 10;
	@%p2742 bra 	$L__BB1_1294;
	neg.f64 	%fd5592, %fd690;
	sub.f64 	%fd5817, %fd5592, %fd637;
	bra.uni 	$L__BB1_1301;
$L__BB1_1297:
	sub.f64 	%fd5817, %fd637, %fd690;
	bra.uni 	$L__BB1_1301;
$L__BB1_1298:
	sub.f64 	%fd5817, %fd690, %fd616;
	bra.uni 	$L__BB1_1301;
$L__BB1_1299:
	setp.eq.s16 	%p2739, %rs843, 14;
	@%p2739 bra 	$L__BB1_1298;
	neg.f64 	%fd5591, %fd690;
	sub.f64 	%fd5817, %fd5591, %fd637;
$L__BB1_1301:
	and.b16  	%rs844, %rs39, 15;
	setp.gt.s16 	%p2751, %rs844, 7;
	@%p2751 bra 	$L__BB1_1309;
	setp.gt.s16 	%p2759, %rs844, 3;
	@%p2759 bra 	$L__BB1_1306;
	setp.gt.s16 	%p2763, %rs844, 1;
	@%p2763 bra 	$L__BB1_1318;
	setp.eq.s16 	%p2765, %rs844, 0;
	@%p2765 bra 	$L__BB1_1305;
	bra.uni 	$L__BB1_1316;
$L__BB1_1305:
	add.f64 	%fd5818, %fd690, %fd655;
	bra.uni 	$L__BB1_1332;
$L__BB1_1306:
	setp.gt.s16 	%p2760, %rs844, 5;
	@%p2760 bra 	$L__BB1_1322;
	setp.eq.s16 	%p2762, %rs844, 4;
	@%p2762 bra 	$L__BB1_1308;
	bra.uni 	$L__BB1_1320;
$L__BB1_1308:
	add.f64 	%fd5818, %fd655, %fd617;
	bra.uni 	$L__BB1_1332;
$L__BB1_1309:
	setp.gt.s16 	%p2752, %rs844, 11;
	@%p2752 bra 	$L__BB1_1313;
	setp.gt.s16 	%p2756, %rs844, 9;
	@%p2756 bra 	$L__BB1_1326;
	setp.eq.s16 	%p2758, %rs844, 8;
	@%p2758 bra 	$L__BB1_1312;
	bra.uni 	$L__BB1_1324;
$L__BB1_1312:
	add.f64 	%fd5818, %fd690, %fd617;
	bra.uni 	$L__BB1_1332;
$L__BB1_1313:
	setp.gt.s16 	%p2753, %rs844, 13;
	@%p2753 bra 	$L__BB1_1330;
	setp.eq.s16 	%p2755, %rs844, 12;
	@%p2755 bra 	$L__BB1_1315;
	bra.uni 	$L__BB1_1328;
$L__BB1_1315:
	add.f64 	%fd5818, %fd690, %fd655;
	bra.uni 	$L__BB1_1332;
$L__BB1_1316:
	sub.f64 	%fd5818, %fd690, %fd655;
	bra.uni 	$L__BB1_1332;
$L__BB1_1317:
	sub.f64 	%fd5818, %fd655, %fd690;
	bra.uni 	$L__BB1_1332;
$L__BB1_1318:
	setp.eq.s16 	%p2764, %rs844, 2;
	@%p2764 bra 	$L__BB1_1317;
	neg.f64 	%fd5598, %fd655;
	sub.f64 	%fd5818, %fd5598, %fd690;
	bra.uni 	$L__BB1_1332;
$L__BB1_1320:
	sub.f64 	%fd5818, %fd617, %fd655;
	bra.uni 	$L__BB1_1332;
$L__BB1_1321:
	sub.f64 	%fd5818, %fd655, %fd617;
	bra.uni 	$L__BB1_1332;
$L__BB1_1322:
	setp.eq.s16 	%p2761, %rs844, 6;
	@%p2761 bra 	$L__BB1_1321;
	neg.f64 	%fd5597, %fd655;
	sub.f64 	%fd5818, %fd5597, %fd617;
	bra.uni 	$L__BB1_1332;
$L__BB1_1324:
	sub.f64 	%fd5818, %fd617, %fd690;
	bra.uni 	$L__BB1_1332;
$L__BB1_1325:
	sub.f64 	%fd5818, %fd690, %fd617;
	bra.uni 	$L__BB1_1332;
$L__BB1_1326:
	setp.eq.s16 	%p2757, %rs844, 10;
	@%p2757 bra 	$L__BB1_1325;
	neg.f64 	%fd5596, %fd690;
	sub.f64 	%fd5818, %fd5596, %fd617;
	bra.uni 	$L__BB1_1332;
$L__BB1_1328:
	sub.f64 	%fd5818, %fd617, %fd690;
	bra.uni 	$L__BB1_1332;
$L__BB1_1329:
	sub.f64 	%fd5818, %fd690, %fd655;
	bra.uni 	$L__BB1_1332;
$L__BB1_1330:
	setp.eq.s16 	%p2754, %rs844, 14;
	@%p2754 bra 	$L__BB1_1329;
	neg.f64 	%fd5595, %fd690;
	sub.f64 	%fd5818, %fd5595, %fd617;
$L__BB1_1332:
	and.b16  	%rs845, %rs40, 15;
	setp.gt.s16 	%p2766, %rs845, 7;
	@%p2766 bra 	$L__BB1_1340;
	setp.gt.s16 	%p2774, %rs845, 3;
	@%p2774 bra 	$L__BB1_1337;
	setp.gt.s16 	%p2778, %rs845, 1;
	@%p2778 bra 	$L__BB1_1349;
	setp.eq.s16 	%p2780, %rs845, 0;
	@%p2780 bra 	$L__BB1_1336;
	bra.uni 	$L__BB1_1347;
$L__BB1_1336:
	add.f64 	%fd5819, %fd690, %fd655;
	bra.uni 	$L__BB1_1363;
$L__BB1_1337:
	setp.gt.s16 	%p2775, %rs845, 5;
	@%p2775 bra 	$L__BB1_1353;
	setp.eq.s16 	%p2777, %rs845, 4;
	@%p2777 bra 	$L__BB1_1339;
	bra.uni 	$L__BB1_1351;
$L__BB1_1339:
	add.f64 	%fd5819, %fd655, %fd637;
	bra.uni 	$L__BB1_1363;
$L__BB1_1340:
	setp.gt.s16 	%p2767, %rs845, 11;
	@%p2767 bra 	$L__BB1_1344;
	setp.gt.s16 	%p2771, %rs845, 9;
	@%p2771 bra 	$L__BB1_1357;
	setp.eq.s16 	%p2773, %rs845, 8;
	@%p2773 bra 	$L__BB1_1343;
	bra.uni 	$L__BB1_1355;
$L__BB1_1343:
	add.f64 	%fd5819, %fd690, %fd637;
	bra.uni 	$L__BB1_1363;
$L__BB1_1344:
	setp.gt.s16 	%p2768, %rs845, 13;
	@%p2768 bra 	$L__BB1_1361;
	setp.eq.s16 	%p2770, %rs845, 12;
	@%p2770 bra 	$L__BB1_1346;
	bra.uni 	$L__BB1_1359;
$L__BB1_1346:
	add.f64 	%fd5819, %fd690, %fd655;
	bra.uni 	$L__BB1_1363;
$L__BB1_1347:
	sub.f64 	%fd5819, %fd690, %fd655;
	bra.uni 	$L__BB1_1363;
$L__BB1_1348:
	sub.f64 	%fd5819, %fd655, %fd690;
	bra.uni 	$L__BB1_1363;
$L__BB1_1349:
	setp.eq.s16 	%p2779, %rs845, 2;
	@%p2779 bra 	$L__BB1_1348;
	neg.f64 	%fd5602, %fd655;
	sub.f64 	%fd5819, %fd5602, %fd690;
	bra.uni 	$L__BB1_1363;
$L__BB1_1351:
	sub.f64 	%fd5819, %fd637, %fd655;
	bra.uni 	$L__BB1_1363;
$L__BB1_1352:
	sub.f64 	%fd5819, %fd655, %fd637;
	bra.uni 	$L__BB1_1363;
$L__BB1_1353:
	setp.eq.s16 	%p2776, %rs845, 6;
	@%p2776 bra 	$L__BB1_1352;
	neg.f64 	%fd5601, %fd655;
	sub.f64 	%fd5819, %fd5601, %fd637;
	bra.uni 	$L__BB1_1363;
$L__BB1_1355:
	sub.f64 	%fd5819, %fd637, %fd690;
	bra.uni 	$L__BB1_1363;
$L__BB1_1356:
	sub.f64 	%fd5819, %fd690, %fd637;
	bra.uni 	$L__BB1_1363;
$L__BB1_1357:
	setp.eq.s16 	%p2772, %rs845, 10;
	@%p2772 bra 	$L__BB1_1356;
	neg.f64 	%fd5600, %fd690;
	sub.f64 	%fd5819, %fd5600, %fd637;
	bra.uni 	$L__BB1_1363;
$L__BB1_1359:
	sub.f64 	%fd5819, %fd637, %fd690;
	bra.uni 	$L__BB1_1363;
$L__BB1_1360:
	sub.f64 	%fd5819, %fd690, %fd655;
	bra.uni 	$L__BB1_1363;
$L__BB1_1361:
	setp.eq.s16 	%p2769, %rs845, 14;
	@%p2769 bra 	$L__BB1_1360;
	neg.f64 	%fd5599, %fd690;
	sub.f64 	%fd5819, %fd5599, %fd637;
$L__BB1_1363:
	mul.f64 	%fd5603, %fd616, %fd616;
	mul.f64 	%fd5604, %fd616, %fd5603;
	mul.f64 	%fd5605, %fd5604, %fd618;
	sub.f64 	%fd5606, %fd5814, %fd5812;
	fma.rn.f64 	%fd5607, %fd5605, %fd5606, %fd5812;
	sub.f64 	%fd5608, %fd5818, %fd5816;
	fma.rn.f64 	%fd5609, %fd5605, %fd5608, %fd5816;
	sub.f64 	%fd5610, %fd5815, %fd5813;
	fma.rn.f64 	%fd5611, %fd5605, %fd5610, %fd5813;
	sub.f64 	%fd5612, %fd5819, %fd5817;
	fma.rn.f64 	%fd5613, %fd5605, %fd5612, %fd5817;
	sub.f64 	%fd5614, %fd5609, %fd5607;
	fma.rn.f64 	%fd5615, %fd5811, %fd5614, %fd5607;
	sub.f64 	%fd5616, %fd5613, %fd5611;
	fma.rn.f64 	%fd5617, %fd5811, %fd5616, %fd5611;
	sub.f64 	%fd5618, %fd5617, %fd5615;
	mul.f64 	%fd5619, %fd617, %fd617;
	mul.f64 	%fd5620, %fd617, %fd5619;
	mul.f64 	%fd5621, %fd5620, %fd619;
	fma.rn.f64 	%fd5622, %fd5621, %fd5618, %fd5615;
	ld.f64 	%fd5623, [%rd725+288];
	fma.rn.f64 	%fd5820, %fd5623, %fd5622, %fd5820;
	add.s32 	%r5701, %r5701, 1;
	setp.lt.s32 	%p2781, %r5701, %r231;
	@%p2781 bra 	$L__BB1_1112;
$L__BB1_1364:
	add.f64 	%fd5625, %fd5808, %fd5820;
	ld.local.f64 	%fd5626, [%rd1+152];
	mul.f64 	%fd5627, %fd5625, %fd5626;
	cvt.rn.f32.f64 	%f2, %fd5627;
	ld.local.u32 	%r234, [%rd1+240];
	setp.lt.s32 	%p2782, %r234, 1;
	mov.f64 	%fd5832, 0d0000000000000000;
	@%p2782 bra 	$L__BB1_1619;
	ld.local.u64 	%rd726, [%rd1+248];
	mov.f64 	%fd5821, 0d0000000000000000;
	mov.b32 	%r5702, 0;
$L__BB1_1366:
	mul.wide.u32 	%rd5136, %r5702, 320;
	add.s64 	%rd727, %rd726, %rd5136;
	ld.f64 	%fd762, [%rd727+296];
	mul.f64 	%fd763, %fd762, 0d0000000000000000;
	setp.neu.f64 	%p2783, %fd763, 0d0000000000000000;
	@%p2783 bra 	$L__BB1_1368;
	ld.f64 	%fd5822, [%rd727+304];
	ld.u8 	%rs894, [%rd727+257];
	ld.f64 	%fd5823, [%rd727+312];
	bra.uni 	$L__BB1_1369;
$L__BB1_1368:
	ld.f64 	%fd5629, [%rd727+272];
	add.f64 	%fd5630, %fd763, %fd5629;
	cvt.rmi.f64.f64 	%fd5631, %fd5630;
	sub.f64 	%fd5822, %fd5630, %fd5631;
	cvt.rzi.s32.f64 	%r5603, %fd5631;
	cvt.u16.u32 	%rs894, %r5603;
	mul.f64 	%fd5632, %fd5822, %fd5822;
	mul.f64 	%fd5633, %fd5822, %fd5632;
	fma.rn.f64 	%fd5634, %fd5822, 0d4018000000000000, 0dC02E000000000000;
	fma.rn.f64 	%fd5635, %fd5822, %fd5634, 0d4024000000000000;
	mul.f64 	%fd5823, %fd5633, %fd5635;
$L__BB1_1369:
	ld.f64 	%fd5636, [%rd727+264];
	fma.rn.f64 	%fd5637, %fd762, %fd139, %fd5636;
	ld.f64 	%fd5638, [%rd727+280];
	fma.rn.f64 	%fd5639, %fd762, %fd140, %fd5638;
	cvt.rmi.f64.f64 	%fd5640, %fd5637;
	cvt.rmi.f64.f64 	%fd5641, %fd5639;
	sub.f64 	%fd770, %fd5637, %fd5640;
	sub.f64 	%fd771, %fd5639, %fd5641;
	fma.rn.f64 	%fd5642, %fd770, 0d4018000000000000, 0dC02E000000000000;
	fma.rn.f64 	%fd772, %fd770, %fd5642, 0d4024000000000000;
	fma.rn.f64 	%fd5643, %fd771, 0d4018000000000000, 0dC02E000000000000;
	fma.rn.f64 	%fd773, %fd771, %fd5643, 0d4024000000000000;
	cvt.rzi.s32.f64 	%r5604, %fd5641;
	cvt.rzi.s32.f64 	%r5605, %fd5640;
	and.b32  	%r5606, %r5605, 255;
	cvt.u64.u32 	%rd5137, %r5606;
	add.s64 	%rd5138, %rd727, %rd5137;
	ld.u8 	%rs847, [%rd5138];
	ld.u8 	%rs848, [%rd5138+1];
	add.s16 	%rs849, %rs847, %rs894;
	add.s16 	%rs850, %rs848, %rs894;
	cvt.u64.u16 	%rd5139, %rs849;
	and.b64  	%rd5140, %rd5139, 255;
	add.s64 	%rd5141, %rd727, %rd5140;
	ld.u8 	%rs851, [%rd5141];
	ld.u8 	%rs852, [%rd5141+1];
	cvt.u64.u16 	%rd5142, %rs850;
	and.b64  	%rd5143, %rd5142, 255;
	add.s64 	%rd5144, %rd727, %rd5143;
	ld.u8 	%rs853, [%rd5144];
	ld.u8 	%rs854, [%rd5144+1];
	cvt.u16.u32 	%rs855, %r5604;
	add.s16 	%rs856, %rs851, %rs855;
	add.s16 	%rs857, %rs852, %rs855;
	add.s16 	%rs858, %rs853, %rs855;
	add.s16 	%rs859, %rs854, %rs855;
	cvt.u64.u16 	%rd5145, %rs856;
	and.b64  	%rd5146, %rd5145, 255;
	add.s64 	%rd5147, %rd727, %rd5146;
	ld.u8 	%rs860, [%rd5147];
	ld.u8 	%rs44, [%rd5147+1];
	cvt.u64.u16 	%rd5148, %rs857;
	and.b64  	%rd5149, %rd5148, 255;
	add.s64 	%rd5150, %rd727, %rd5149;
	ld.u8 	%rs45, [%rd5150];
	ld.u8 	%rs46, [%rd5150+1];
	cvt.u64.u16 	%rd5151, %rs858;
	and.b64  	%rd5152, %rd5151, 255;
	add.s64 	%rd5153, %rd727, %rd5152;
	ld.u8 	%rs47, [%rd5153];
	ld.u8 	%rs48, [%rd5153+1];
	cvt.u64.u16 	%rd5154, %rs859;
	and.b64  	%rd5155, %rd5154, 255;
	add.s64 	%rd5156, %rd727, %rd5155;
	ld.u8 	%rs49, [%rd5156];
	ld.u8 	%rs50, [%rd5156+1];
	and.b16  	%rs846, %rs860, 15;
	setp.gt.s16 	%p2784, %rs846, 7;
	@%p2784 bra 	$L__BB1_1377;
	setp.gt.s16 	%p2792, %rs846, 3;
	@%p2792 bra 	$L__BB1_1374;
	setp.gt.s16 	%p2796, %rs846, 1;
	@%p2796 bra 	$L__BB1_1386;
	setp.eq.s16 	%p2798, %rs846, 0;
	@%p2798 bra 	$L__BB1_1373;
	bra.uni 	$L__BB1_1384;
$L__BB1_1373:
	add.f64 	%fd5824, %fd5822, %fd770;
	bra.uni 	$L__BB1_1400;
$L__BB1_1374:
	setp.gt.s16 	%p2793, %rs846, 5;
	@%p2793 bra 	$L__BB1_1390;
	setp.eq.s16 	%p2795, %rs846, 4;
	@%p2795 bra 	$L__BB1_1376;
	bra.uni 	$L__BB1_1388;
$L__BB1_1376:
	add.f64 	%fd5824, %fd770, %fd771;
	bra.uni 	$L__BB1_1400;
$L__BB1_1377:
	setp.gt.s16 	%p2785, %rs846, 11;
	@%p2785 bra 	$L__BB1_1381;
	setp.gt.s16 	%p2789, %rs846, 9;
	@%p2789 bra 	$L__BB1_1394;
	setp.eq.s16 	%p2791, %rs846, 8;
	@%p2791 bra 	$L__BB1_1380;
	bra.uni 	$L__BB1_1392;
$L__BB1_1380:
	add.f64 	%fd5824, %fd5822, %fd771;
	bra.uni 	$L__BB1_1400;
$L__BB1_1381:
	setp.gt.s16 	%p2786, %rs846, 13;
	@%p2786 bra 	$L__BB1_1398;
	setp.eq.s16 	%p2788, %rs846, 12;
	@%p2788 bra 	$L__BB1_1383;
	bra.uni 	$L__BB1_1396;
$L__BB1_1383:
	add.f64 	%fd5824, %fd5822, %fd770;
	bra.uni 	$L__BB1_1400;
$L__BB1_1384:
	sub.f64 	%fd5824, %fd5822, %fd770;
	bra.uni 	$L__BB1_1400;
$L__BB1_1385:
	sub.f64 	%fd5824, %fd770, %fd5822;
	bra.uni 	$L__BB1_1400;
$L__BB1_1386:
	setp.eq.s16 	%p2797, %rs846, 2;
	@%p2797 bra 	$L__BB1_1385;
	neg.f64 	%fd5647, %fd770;
	sub.f64 	%fd5824, %fd5647, %fd5822;
	bra.uni 	$L__BB1_1400;
$L__BB1_1388:
	sub.f64 	%fd5824, %fd771, %fd770;
	bra.uni 	$L__BB1_1400;
$L__BB1_1389:
	sub.f64 	%fd5824, %fd770, %fd771;
	bra.uni 	$L__BB1_1400;
$L__BB1_1390:
	setp.eq.s16 	%p2794, %rs846, 6;
	@%p2794 bra 	$L__BB1_1389;
	neg.f64 	%fd5646, %fd770;
	sub.f64 	%fd5824, %fd5646, %fd771;
	bra.uni 	$L__BB1_1400;
$L__BB1_1392:
	sub.f64 	%fd5824, %fd771, %fd5822;
	bra.uni 	$L__BB1_1400;
$L__BB1_1393:
	sub.f64 	%fd5824, %fd5822, %fd771;
	bra.uni 	$L__BB1_1400;
$L__BB1_1394:
	setp.eq.s16 	%p2790, %rs846, 10;
	@%p2790 bra 	$L__BB1_1393;
	neg.f64 	%fd5645, %fd5822;
	sub.f64 	%fd5824, %fd5645, %fd771;
	bra.uni 	$L__BB1_1400;
$L__BB1_1396:
	sub.f64 	%fd5824, %fd771, %fd5822;
	bra.uni 	$L__BB1_1400;
$L__BB1_1397:
	sub.f64 	%fd5824, %fd5822, %fd770;
	bra.uni 	$L__BB1_1400;
$L__BB1_1398:
	setp.eq.s16 	%p2787, %rs846, 14;
	@%p2787 bra 	$L__BB1_1397;
	neg.f64 	%fd5644, %fd5822;
	sub.f64 	%fd5824, %fd5644, %fd771;
$L__BB1_1400:
	add.f64 	%fd791, %fd771, 0dBFF0000000000000;
	and.b16  	%rs861, %rs44, 15;
	setp.gt.s16 	%p2799, %rs861, 7;
	@%p2799 bra 	$L__BB1_1408;
	setp.gt.s16 	%p2807, %rs861, 3;
	@%p2807 bra 	$L__BB1_1405;
	setp.gt.s16 	%p2811, %rs861, 1;
	@%p2811 bra 	$L__BB1_1417;
	setp.eq.s16 	%p2813, %rs861, 0;
	@%p2813 bra 	$L__BB1_1404;
	bra.uni 	$L__BB1_1415;
$L__BB1_1404:
	add.f64 	%fd5825, %fd5822, %fd770;
	bra.uni 	$L__BB1_1431;
$L__BB1_1405:
	setp.gt.s16 	%p2808, %rs861, 5;
	@%p2808 bra 	$L__BB1_1421;
	setp.eq.s16 	%p2810, %rs861, 4;
	@%p2810 bra 	$L__BB1_1407;
	bra.uni 	$L__BB1_1419;
$L__BB1_1407:
	add.f64 	%fd5825, %fd770, %fd791;
	bra.uni 	$L__BB1_1431;
$L__BB1_1408:
	setp.gt.s16 	%p2800, %rs861, 11;
	@%p2800 bra 	$L__BB1_1412;
	setp.gt.s16 	%p2804, %rs861, 9;
	@%p2804 bra 	$L__BB1_1425;
	setp.eq.s16 	%p2806, %rs861, 8;
	@%p2806 bra 	$L__BB1_1411;
	bra.uni 	$L__BB1_1423;
$L__BB1_1411:
	add.f64 	%fd5825, %fd5822, %fd791;
	bra.uni 	$L__BB1_1431;
$L__BB1_1412:
	setp.gt.s16 	%p2801, %rs861, 13;
	@%p2801 bra 	$L__BB1_1429;
	setp.eq.s16 	%p2803, %rs861, 12;
	@%p2803 bra 	$L__BB1_1414;
	bra.uni 	$L__BB1_1427;
$L__BB1_1414:
	add.f64 	%fd5825, %fd5822, %fd770;
	bra.uni 	$L__BB1_1431;
$L__BB1_1415:
	sub.f64 	%fd5825, %fd5822, %fd770;
	bra.uni 	$L__BB1_1431;
$L__BB1_1416:
	sub.f64 	%fd5825, %fd770, %fd5822;
	bra.uni 	$L__BB1_1431;
$L__BB1_1417:
	setp.eq.s16 	%p2812, %rs861, 2;
	@%p2812 bra 	$L__BB1_1416;
	neg.f64 	%fd5651, %fd770;
	sub.f64 	%fd5825, %fd5651, %fd5822;
	bra.uni 	$L__BB1_1431;
$L__BB1_1419:
	sub.f64 	%fd5825, %fd791, %fd770;
	bra.uni 	$L__BB1_1431;
$L__BB1_1420:
	sub.f64 	%fd5825, %fd770, %fd791;
	bra.uni 	$L__BB1_1431;
$L__BB1_1421:
	setp.eq.s16 	%p2809, %rs861, 6;
	@%p2809 bra 	$L__BB1_1420;
	neg.f64 	%fd5650, %fd770;
	sub.f64 	%fd5825, %fd5650, %fd791;
	bra.uni 	$L__BB1_1431;
$L__BB1_1423:
	sub.f64 	%fd5825, %fd791, %fd5822;
	bra.uni 	$L__BB1_1431;
$L__BB1_1424:
	sub.f64 	%fd5825, %fd5822, %fd791;
	bra.uni 	$L__BB1_1431;
$L__BB1_1425:
	setp.eq.s16 	%p2805, %rs861, 10;
	@%p2805 bra 	$L__BB1_1424;
	neg.f64 	%fd5649, %fd5822;
	sub.f64 	%fd5825, %fd5649, %fd791;
	bra.uni 	$L__BB1_1431;
$L__BB1_1427:
	sub.f64 	%fd5825, %fd791, %fd5822;
	bra.uni 	$L__BB1_1431;
$L__BB1_1428:
	sub.f64 	%fd5825, %fd5822, %fd770;
	bra.uni 	$L__BB1_1431;
$L__BB1_1429:
	setp.eq.s16 	%p2802, %rs861, 14;
	@%p2802 bra 	$L__BB1_1428;
	neg.f64 	%fd5648, %fd5822;
	sub.f64 	%fd5825, %fd5648, %fd791;
$L__BB1_1431:
	add.f64 	%fd809, %fd770, 0dBFF0000000000000;
	and.b16  	%rs862, %rs47, 15;
	setp.gt.s16 	%p2814, %rs862, 7;
	@%p2814 bra 	$L__BB1_1439;
	setp.gt.s16 	%p2822, %rs862, 3;
	@%p2822 bra 	$L__BB1_1436;
	setp.gt.s16 	%p2826, %rs862, 1;
	@%p2826 bra 	$L__BB1_1448;
	setp.eq.s16 	%p2828, %rs862, 0;
	@%p2828 bra 	$L__BB1_1435;
	bra.uni 	$L__BB1_1446;
$L__BB1_1435:
	add.f64 	%fd5826, %fd5822, %fd809;
	bra.uni 	$L__BB1_1462;
$L__BB1_1436:
	setp.gt.s16 	%p2823, %rs862, 5;
	@%p2823 bra 	$L__BB1_1452;
	setp.eq.s16 	%p2825, %rs862, 4;
	@%p2825 bra 	$L__BB1_1438;
	bra.uni 	$L__BB1_1450;
$L__BB1_1438:
	add.f64 	%fd5826, %fd809, %fd771;
	bra.uni 	$L__BB1_1462;
$L__BB1_1439:
	setp.gt.s16 	%p2815, %rs862, 11;
	@%p2815 bra 	$L__BB1_1443;
	setp.gt.s16 	%p2819, %rs862, 9;
	@%p2819 bra 	$L__BB1_1456;
	setp.eq.s16 	%p2821, %rs862, 8;
	@%p2821 bra 	$L__BB1_1442;
	bra.uni 	$L__BB1_1454;
$L__BB1_1442:
	add.f64 	%fd5826, %fd5822, %fd771;
	bra.uni 	$L__BB1_1462;
$L__BB1_1443:
	setp.gt.s16 	%p2816, %rs862, 13;
	@%p2816 bra 	$L__BB1_1460;
	setp.eq.s16 	%p2818, %rs862, 12;
	@%p2818 bra 	$L__BB1_1445;
	bra.uni 	$L__BB1_1458;
$L__BB1_1445:
	add.f64 	%fd5826, %fd5822, %fd809;
	bra.uni 	$L__BB1_1462;
$L__BB1_1446:
	sub.f64 	%fd5826, %fd5822, %fd809;
	bra.uni 	$L__BB1_1462;
$L__BB1_1447:
	sub.f64 	%fd5826, %fd809, %fd5822;
	bra.uni 	$L__BB1_1462;
$L__BB1_1448:
	setp.eq.s16 	%p2827, %rs862, 2;
	@%p2827 bra 	$L__BB1_1447;
	neg.f64 	%fd5655, %fd809;
	sub.f64 	%fd5826, %fd5655, %fd5822;
	bra.uni 	$L__BB1_1462;
$L__BB1_1450:
	sub.f64 	%fd5826, %fd771, %fd809;
	bra.uni 	$L__BB1_1462;
$L__BB1_1451:
	sub.f64 	%fd5826, %fd809, %fd771;
	bra.uni 	$L__BB1_1462;
$L__BB1_1452:
	setp.eq.s16 	%p2824, %rs862, 6;
	@%p2824 bra 	$L__BB1_1451;
	neg.f64 	%fd5654, %fd809;
	sub.f64 	%fd5826, %fd5654, %fd771;
	bra.uni 	$L__BB1_1462;
$L__BB1_1454:
	sub.f64 	%fd5826, %fd771, %fd5822;
	bra.uni 	$L__BB1_1462;
$L__BB1_1455:
	sub.f64 	%fd5826, %fd5822, %fd771;
	bra.uni 	$L__BB1_1462;
$L__BB1_1456:
	setp.eq.s16 	%p2820, %rs862, 10;
	@%p2820 bra 	$L__BB1_1455;
	neg.f64 	%fd5653, %fd5822;
	sub.f64 	%fd5826, %fd5653, %fd771;
	bra.uni 	$L__BB1_1462;
$L__BB1_1458:
	sub.f64 	%fd5826, %fd771, %fd5822;
	bra.uni 	$L__BB1_1462;
$L__BB1_1459:
	sub.f64 	%fd5826, %fd5822, %fd809;
	bra.uni 	$L__BB1_1462;
$L__BB1_1460:
	setp.eq.s16 	%p2817, %rs862, 14;
	@%p2817 bra 	$L__BB1_1459;
	neg.f64 	%fd5652, %fd5822;
	sub.f64 	%fd5826, %fd5652, %fd771;
$L__BB1_1462:
	and.b16  	%rs863, %rs48, 15;
	setp.gt.s16 	%p2829, %rs863, 7;
	@%p2829 bra 	$L__BB1_1470;
	setp.gt.s16 	%p2837, %rs863, 3;
	@%p2837 bra 	$L__BB1_1467;
	setp.gt.s16 	%p2841, %rs863, 1;
	@%p2841 bra 	$L__BB1_1479;
	setp.eq.s16 	%p2843, %rs863, 0;
	@%p2843 bra 	$L__BB1_1466;
	bra.uni 	$L__BB1_1477;
$L__BB1_1466:
	add.f64 	%fd5827, %fd5822, %fd809;
	bra.uni 	$L__BB1_1493;
$L__BB1_1467:
	setp.gt.s16 	%p2838, %rs863, 5;
	@%p2838 bra 	$L__BB1_1483;
	setp.eq.s16 	%p2840, %rs863, 4;
	@%p2840 bra 	$L__BB1_1469;
	bra.uni 	$L__BB1_1481;
$L__BB1_1469:
	add.f64 	%fd5827, %fd809, %fd791;
	bra.uni 	$L__BB1_1493;
$L__BB1_1470:
	setp.gt.s16 	%p2830, %rs863, 11;
	@%p2830 bra 	$L__BB1_1474;
	setp.gt.s16 	%p2834, %rs863, 9;
	@%p2834 bra 	$L__BB1_1487;
	setp.eq.s16 	%p2836, %rs863, 8;
	@%p2836 bra 	$L__BB1_1473;
	bra.uni 	$L__BB1_1485;
$L__BB1_1473:
	add.f64 	%fd5827, %fd5822, %fd791;
	bra.uni 	$L__BB1_1493;
$L__BB1_1474:
	setp.gt.s16 	%p2831, %rs863, 13;
	@%p2831 bra 	$L__BB1_1491;
	setp.eq.s16 	%p2833, %rs863, 12;
	@%p2833 bra 	$L__BB1_1476;
	bra.uni 	$L__BB1_1489;
$L__BB1_1476:
	add.f64 	%fd5827, %fd5822, %fd809;
	bra.uni 	$L__BB1_1493;
$L__BB1_1477:
	sub.f64 	%fd5827, %fd5822, %fd809;
	bra.uni 	$L__BB1_1493;
$L__BB1_1478:
	sub.f64 	%fd5827, %fd809, %fd5822;
	bra.uni 	$L__BB1_1493;
$L__BB1_1479:
	setp.eq.s16 	%p2842, %rs863, 2;
	@%p2842 bra 	$L__BB1_1478;
	neg.f64 	%fd5659, %fd809;
	sub.f64 	%fd5827, %fd5659, %fd5822;
	bra.uni 	$L__BB1_1493;
$L__BB1_1481:
	sub.f64 	%fd5827, %fd791, %fd809;
	bra.uni 	$L__BB1_1493;
$L__BB1_1482:
	sub.f64 	%fd5827, %fd809, %fd791;
	bra.uni 	$L__BB1_1493;
$L__BB1_1483:
	setp.eq.s16 	%p2839, %rs863, 6;
	@%p2839 bra 	$L__BB1_1482;
	neg.f64 	%fd5658, %fd809;
	sub.f64 	%fd5827, %fd5658, %fd791;
	bra.uni 	$L__BB1_1493;
$L__BB1_1485:
	sub.f64 	%fd5827, %fd791, %fd5822;
	bra.uni 	$L__BB1_1493;
$L__BB1_1486:
	sub.f64 	%fd5827, %fd5822, %fd791;
	bra.uni 	$L__BB1_1493;
$L__BB1_1487:
	setp.eq.s16 	%p2835, %rs863, 10;
	@%p2835 bra 	$L__BB1_1486;
	neg.f64 	%fd5657, %fd5822;
	sub.f64 	%fd5827, %fd5657, %fd791;
	bra.uni 	$L__BB1_1493;
$L__BB1_1489:
	sub.f64 	%fd5827, %fd791, %fd5822;
	bra.uni 	$L__BB1_1493;
$L__BB1_1490:
	sub.f64 	%fd5827, %fd5822, %fd809;
	bra.uni 	$L__BB1_1493;
$L__BB1_1491:
	setp.eq.s16 	%p2832, %rs863, 14;
	@%p2832 bra 	$L__BB1_1490;
	neg.f64 	%fd5656, %fd5822;
	sub.f64 	%fd5827, %fd5656, %fd791;
$L__BB1_1493:
	add.f64 	%fd844, %fd5822, 0dBFF0000000000000;
	and.b16  	%rs864, %rs45, 15;
	setp.gt.s16 	%p2844, %rs864, 7;
	@%p2844 bra 	$L__BB1_1501;
	setp.gt.s16 	%p2852, %rs864, 3;
	@%p2852 bra 	$L__BB1_1498;
	setp.gt.s16 	%p2856, %rs864, 1;
	@%p2856 bra 	$L__BB1_1510;
	setp.eq.s16 	%p2858, %rs864, 0;
	@%p2858 bra 	$L__BB1_1497;
	bra.uni 	$L__BB1_1508;
$L__BB1_1497:
	add.f64 	%fd5828, %fd844, %fd770;
	bra.uni 	$L__BB1_1524;
$L__BB1_1498:
	setp.gt.s16 	%p2853, %rs864, 5;
	@%p2853 bra 	$L__BB1_1514;
	setp.eq.s16 	%p2855, %rs864, 4;
	@%p2855 bra 	$L__BB1_1500;
	bra.uni 	$L__BB1_1512;
$L__BB1_1500:
	add.f64 	%fd5828, %fd770, %fd771;
	bra.uni 	$L__BB1_1524;
$L__BB1_1501:
	setp.gt.s16 	%p2845, %rs864, 11;
	@%p2845 bra 	$L__BB1_1505;
	setp.gt.s16 	%p2849, %rs864, 9;
	@%p2849 bra 	$L__BB1_1518;
	setp.eq.s16 	%p2851, %rs864, 8;
	@%p2851 bra 	$L__BB1_1504;
	bra.uni 	$L__BB1_1516;
$L__BB1_1504:
	add.f64 	%fd5828, %fd844, %fd771;
	bra.uni 	$L__BB1_1524;
$L__BB1_1505:
	setp.gt.s16 	%p2846, %rs864, 13;
	@%p2846 bra 	$L__BB1_1522;
	setp.eq.s16 	%p2848, %rs864, 12;
	@%p2848 bra 	$L__BB1_1507;
	bra.uni 	$L__BB1_1520;
$L__BB1_1507:
	add.f64 	%fd5828, %fd844, %fd770;
	bra.uni 	$L__BB1_1524;
$L__BB1_1508:
	sub.f64 	%fd5828, %fd844, %fd770;
	bra.uni 	$L__BB1_1524;
$L__BB1_1509:
	sub.f64 	%fd5828, %fd770, %fd844;
	bra.uni 	$L__BB1_1524;
$L__BB1_1510:
	setp.eq.s16 	%p2857, %rs864, 2;
	@%p2857 bra 	$L__BB1_1509;
	neg.f64 	%fd5663, %fd770;
	sub.f64 	%fd5828, %fd5663, %fd844;
	bra.uni 	$L__BB1_1524;
$L__BB1_1512:
	sub.f64 	%fd5828, %fd771, %fd770;
	bra.uni 	$L__BB1_1524;
$L__BB1_1513:
	sub.f64 	%fd5828, %fd770, %fd771;
	bra.uni 	$L__BB1_1524;
$L__BB1_1514:
	setp.eq.s16 	%p2854, %rs864, 6;
	@%p2854 bra 	$L__BB1_1513;
	neg.f64 	%fd5662, %fd770;
	sub.f64 	%fd5828, %fd5662, %fd771;
	bra.uni 	$L__BB1_1524;
$L__BB1_1516:
	sub.f64 	%fd5828, %fd771, %fd844;
	bra.uni 	$L__BB1_1524;
$L__BB1_1517:
	sub.f64 	%fd5828, %fd844, %fd771;
	bra.uni 	$L__BB1_1524;
$L__BB1_1518:
	setp.eq.s16 	%p2850, %rs864, 10;
	@%p2850 bra 	$L__BB1_1517;
	neg.f64 	%fd5661, %fd844;
	sub.f64 	%fd5828, %fd5661, %fd771;
	bra.uni 	$L__BB1_1524;
$L__BB1_1520:
	sub.f64 	%fd5828, %fd771, %fd844;
	bra.uni 	$L__BB1_1524;
$L__BB1_1521:
	sub.f64 	%fd5828, %fd844, %fd770;
	bra.uni 	$L__BB1_1524;
$L__BB1_1522:
	setp.eq.s16 	%p2847, %rs864, 14;
	@%p2847 bra 	$L__BB1_1521;
	neg.f64 	%fd5660, %fd844;
	sub.f64 	%fd5828, %fd5660, %fd771;
$L__BB1_1524:
	and.b16  	%rs865, %rs46, 15;
	setp.gt.s16 	%p2859, %rs865, 7;
	@%p2859 bra 	$L__BB1_1532;
	setp.gt.s16 	%p2867, %rs865, 3;
	@%p2867 bra 	$L__BB1_1529;
	setp.gt.s16 	%p2871, %rs865, 1;
	@%p2871 bra 	$L__BB1_1541;
	setp.eq.s16 	%p2873, %rs865, 0;
	@%p2873 bra 	$L__BB1_1528;
	bra.uni 	$L__BB1_1539;
$L__BB1_1528:
	add.f64 	%fd5829, %fd844, %fd770;
	bra.uni 	$L__BB1_1555;
$L__BB1_1529:
	setp.gt.s16 	%p2868, %rs865, 5;
	@%p2868 bra 	$L__BB1_1545;
	setp.eq.s16 	%p2870, %rs865, 4;
	@%p2870 bra 	$L__BB1_1531;
	bra.uni 	$L__BB1_1543;
$L__BB1_1531:
	add.f64 	%fd5829, %fd770, %fd791;
	bra.uni 	$L__BB1_1555;
$L__BB1_1532:
	setp.gt.s16 	%p2860, %rs865, 11;
	@%p2860 bra 	$L__BB1_1536;
	setp.gt.s16 	%p2864, %rs865, 9;
	@%p2864 bra 	$L__BB1_1549;
	setp.eq.s16 	%p2866, %rs865, 8;
	@%p2866 bra 	$L__BB1_1535;
	bra.uni 	$L__BB1_1547;
$L__BB1_1535:
	add.f64 	%fd5829, %fd844, %fd791;
	bra.uni 	$L__BB1_1555;
$L__BB1_1536:
	setp.gt.s16 	%p2861, %rs865, 13;
	@%p2861 bra 	$L__BB1_1553;
	setp.eq.s16 	%p2863, %rs865, 12;
	@%p2863 bra 	$L__BB1_1538;
	bra.uni 	$L__BB1_1551;
$L__BB1_1538:
	add.f64 	%fd5829, %fd844, %fd770;
	bra.uni 	$L__BB1_1555;
$L__BB1_1539:
	sub.f64 	%fd5829, %fd844, %fd770;
	bra.uni 	$L__BB1_1555;
$L__BB1_1540:
	sub.f64 	%fd5829, %fd770, %fd844;
	bra.uni 	$L__BB1_1555;
$L__BB1_1541:
	setp.eq.s16 	%p2872, %rs865, 2;
	@%p2872 bra 	$L__BB1_1540;
	neg.f64 	%fd5667, %fd770;
	sub.f64 	%fd5829, %fd5667, %fd844;
	bra.uni 	$L__BB1_1555;
$L__BB1_1543:
	sub.f64 	%fd5829, %fd791, %fd770;
	bra.uni 	$L__BB1_1555;
$L__BB1_1544:
	sub.f64 	%fd5829, %fd770, %fd791;
	bra.uni 	$L__BB1_1555;
$L__BB1_1545:
	setp.eq.s16 	%p2869, %rs865, 6;
	@%p2869 bra 	$L__BB1_1544;
	neg.f64 	%fd5666, %fd770;
	sub.f64 	%fd5829, %fd5666, %fd791;
	bra.uni 	$L__BB1_1555;
$L__BB1_1547:
	sub.f64 	%fd5829, %fd791, %fd844;
	bra.uni 	$L__BB1_1555;
$L__BB1_1548:
	sub.f64 	%fd5829, %fd844, %fd791;
	bra.uni 	$L__BB1_1555;
$L__BB1_1549:
	setp.eq.s16 	%p2865, %rs865, 10;
	@%p2865 bra 	$L__BB1_1548;
	neg.f64 	%fd5665, %fd844;
	sub.f64 	%fd5829, %fd5665, %fd791;
	bra.uni 	$L__BB1_1555;
$L__BB1_1551:
	sub.f64 	%fd5829, %fd791, %fd844;
	bra.uni 	$L__BB1_1555;
$L__BB1_1552:
	sub.f64 	%fd5829, %fd844, %fd770;
	bra.uni 	$L__BB1_1555;
$L__BB1_1553:
	setp.eq.s16 	%p2862, %rs865, 14;
	@%p2862 bra 	$L__BB1_1552;
	neg.f64 	%fd5664, %fd844;
	sub.f64 	%fd5829, %fd5664, %fd791;
$L__BB1_1555:
	and.b16  	%rs866, %rs49, 15;
	setp.gt.s16 	%p2874, %rs866, 7;
	@%p2874 bra 	$L__BB1_1563;
	setp.gt.s16 	%p2882, %rs866, 3;
	@%p2882 bra 	$L__BB1_1560;
	setp.gt.s16 	%p2886, %rs866, 1;
	@%p2886 bra 	$L__BB1_1572;
	setp.eq.s16 	%p2888, %rs866, 0;
	@%p2888 bra 	$L__BB1_1559;
	bra.uni 	$L__BB1_1570;
$L__BB1_1559:
	add.f64 	%fd5830, %fd844, %fd809;
	bra.uni 	$L__BB1_1586;
$L__BB1_1560:
	setp.gt.s16 	%p2883, %rs866, 5;
	@%p2883 bra 	$L__BB1_1576;
	setp.eq.s16 	%p2885, %rs866, 4;
	@%p2885 bra 	$L__BB1_1562;
	bra.uni 	$L__BB1_1574;
$L__BB1_1562:
	add.f64 	%fd5830, %fd809, %fd771;
	bra.uni 	$L__BB1_1586;
$L__BB1_1563:
	setp.gt.s16 	%p2875, %rs866, 11;
	@%p2875 bra 	$L__BB1_1567;
	setp.gt.s16 	%p2879, %rs866, 9;
	@%p2879 bra 	$L__BB1_1580;
	setp.eq.s16 	%p2881, %rs866, 8;
	@%p2881 bra 	$L__BB1_1566;
	bra.uni 	$L__BB1_1578;
$L__BB1_1566:
	add.f64 	%fd5830, %fd844, %fd771;
	bra.uni 	$L__BB1_1586;
$L__BB1_1567:
	setp.gt.s16 	%p2876, %rs866, 13;
	@%p2876 bra 	$L__BB1_1584;
	setp.eq.s16 	%p2878, %rs866, 12;
	@%p2878 bra 	$L__BB1_1569;
	bra.uni 	$L__BB1_1582;
$L__BB1_1569:
	add.f64 	%fd5830, %fd844, %fd809;
	bra.uni 	$L__BB1_1586;
$L__BB1_1570:
	sub.f64 	%fd5830, %fd844, %fd809;
	bra.uni 	$L__BB1_1586;
$L__BB1_1571:
	sub.f64 	%fd5830, %fd809, %fd844;
	bra.uni 	$L__BB1_1586;
$L__BB1_1572:
	setp.eq.s16 	%p2887, %rs866, 2;
	@%p2887 bra 	$L__BB1_1571;
	neg.f64 	%fd5671, %fd809;
	sub.f64 	%fd5830, %fd5671, %fd844;
	bra.uni 	$L__BB1_1586;
$L__BB1_1574:
	sub.f64 	%fd5830, %fd771, %fd809;
	bra.uni 	$L__BB1_1586;
$L__BB1_1575:
	sub.f64 	%fd5830, %fd809, %fd771;
	bra.uni 	$L__BB1_1586;
$L__BB1_1576:
	setp.eq.s16 	%p2884, %rs866, 6;
	@%p2884 bra 	$L__BB1_1575;
	neg.f64 	%fd5670, %fd809;
	sub.f64 	%fd5830, %fd5670, %fd771;
	bra.uni 	$L__BB1_1586;
$L__BB1_1578:
	sub.f64 	%fd5830, %fd771, %fd844;
	bra.uni 	$L__BB1_1586;
$L__BB1_1579:
	sub.f64 	%fd5830, %fd844, %fd771;
	bra.uni 	$L__BB1_1586;
$L__BB1_1580:
	setp.eq.s16 	%p2880, %rs866, 10;
	@%p2880 bra 	$L__BB1_1579;
	neg.f64 	%fd5669, %fd844;
	sub.f64 	%fd5830, %fd5669, %fd771;
	bra.uni 	$L__BB1_1586;
$L__BB1_1582:
	sub.f64 	%fd5830, %fd771, %fd844;
	bra.uni 	$L__BB1_1586;
$L__BB1_1583:
	sub.f64 	%fd5830, %fd844, %fd809;
	bra.uni 	$L__BB1_1586;
$L__BB1_1584:
	setp.eq.s16 	%p2877, %rs866, 14;
	@%p2877 bra 	$L__BB1_1583;
	neg.f64 	%fd5668, %fd844;
	sub.f64 	%fd5830, %fd5668, %fd771;
$L__BB1_1586:
	and.b16  	%rs867, %rs50, 15;
	setp.gt.s16 	%p2889, %rs867, 7;
	@%p2889 bra 	$L__BB1_1594;
	setp.gt.s16 	%p2897, %rs867, 3;
	@%p2897 bra 	$L__BB1_1591;
	setp.gt.s16 	%p2901, %rs867, 1;
	@%p2901 bra 	$L__BB1_1603;
	setp.eq.s16 	%p2903, %rs867, 0;
	@%p2903 bra 	$L__BB1_1590;
	bra.uni 	$L__BB1_1601;
$L__BB1_1590:
	add.f64 	%fd5831, %fd844, %fd809;
	bra.uni 	$L__BB1_1617;
$L__BB1_1591:
	setp.gt.s16 	%p2898, %rs867, 5;
	@%p2898 bra 	$L__BB1_1607;
	setp.eq.s16 	%p2900, %rs867, 4;
	@%p2900 bra 	$L__BB1_1593;
	bra.uni 	$L__BB1_1605;
$L__BB1_1593:
	add.f64 	%fd5831, %fd809, %fd791;
	bra.uni 	$L__BB1_1617;
$L__BB1_1594:
	setp.gt.s16 	%p2890, %rs867, 11;
	@%p2890 bra 	$L__BB1_1598;
	setp.gt.s16 	%p2894, %rs867, 9;
	@%p2894 bra 	$L__BB1_1611;
	setp.eq.s16 	%p2896, %rs867, 8;
	@%p2896 bra 	$L__BB1_1597;
	bra.uni 	$L__BB1_1609;
$L__BB1_1597:
	add.f64 	%fd5831, %fd844, %fd791;
	bra.uni 	$L__BB1_1617;
$L__BB1_1598:
	setp.gt.s16 	%p2891, %rs867, 13;
	@%p2891 bra 	$L__BB1_1615;
	setp.eq.s16 	%p2893, %rs867, 12;
	@%p2893 bra 	$L__BB1_1600;
	bra.uni 	$L__BB1_1613;
$L__BB1_1600:
	add.f64 	%fd5831, %fd844, %fd809;
	bra.uni 	$L__BB1_1617;
$L__BB1_1601:
	sub.f64 	%fd5831, %fd844, %fd809;
	bra.uni 	$L__BB1_1617;
$L__BB1_1602:
	sub.f64 	%fd5831, %fd809, %fd844;
	bra.uni 	$L__BB1_1617;
$L__BB1_1603:
	setp.eq.s16 	%p2902, %rs867, 2;
	@%p2902 bra 	$L__BB1_1602;
	neg.f64 	%fd5675, %fd809;
	sub.f64 	%fd5831, %fd5675, %fd844;
	bra.uni 	$L__BB1_1617;
$L__BB1_1605:
	sub.f64 	%fd5831, %fd791, %fd809;
	bra.uni 	$L__BB1_1617;
$L__BB1_1606:
	sub.f64 	%fd5831, %fd809, %fd791;
	bra.uni 	$L__BB1_1617;
$L__BB1_1607:
	setp.eq.s16 	%p2899, %rs867, 6;
	@%p2899 bra 	$L__BB1_1606;
	neg.f64 	%fd5674, %fd809;
	sub.f64 	%fd5831, %fd5674, %fd791;
	bra.uni 	$L__BB1_1617;
$L__BB1_1609:
	sub.f64 	%fd5831, %fd791, %fd844;
	bra.uni 	$L__BB1_1617;
$L__BB1_1610:
	sub.f64 	%fd5831, %fd844, %fd791;
	bra.uni 	$L__BB1_1617;
$L__BB1_1611:
	setp.eq.s16 	%p2895, %rs867, 10;
	@%p2895 bra 	$L__BB1_1610;
	neg.f64 	%fd5673, %fd844;
	sub.f64 	%fd5831, %fd5673, %fd791;
	bra.uni 	$L__BB1_1617;
$L__BB1_1613:
	sub.f64 	%fd5831, %fd791, %fd844;
	bra.uni 	$L__BB1_1617;
$L__BB1_1614:
	sub.f64 	%fd5831, %fd844, %fd809;
	bra.uni 	$L__BB1_1617;
$L__BB1_1615:
	setp.eq.s16 	%p2892, %rs867, 14;
	@%p2892 bra 	$L__BB1_1614;
	neg.f64 	%fd5672, %fd844;
	sub.f64 	%fd5831, %fd5672, %fd791;
$L__BB1_1617:
	mul.f64 	%fd5676, %fd770, %fd770;
	mul.f64 	%fd5677, %fd770, %fd5676;
	mul.f64 	%fd5678, %fd5677, %fd772;
	sub.f64 	%fd5679, %fd5826, %fd5824;
	fma.rn.f64 	%fd5680, %fd5678, %fd5679, %fd5824;
	sub.f64 	%fd5681, %fd5830, %fd5828;
	fma.rn.f64 	%fd5682, %fd5678, %fd5681, %fd5828;
	sub.f64 	%fd5683, %fd5827, %fd5825;
	fma.rn.f64 	%fd5684, %fd5678, %fd5683, %fd5825;
	sub.f64 	%fd5685, %fd5831, %fd5829;
	fma.rn.f64 	%fd5686, %fd5678, %fd5685, %fd5829;
	sub.f64 	%fd5687, %fd5682, %fd5680;
	fma.rn.f64 	%fd5688, %fd5823, %fd5687, %fd5680;
	sub.f64 	%fd5689, %fd5686, %fd5684;
	fma.rn.f64 	%fd5690, %fd5823, %fd5689, %fd5684;
	sub.f64 	%fd5691, %fd5690, %fd5688;
	mul.f64 	%fd5692, %fd771, %fd771;
	mul.f64 	%fd5693, %fd771, %fd5692;
	mul.f64 	%fd5694, %fd5693, %fd773;
	fma.rn.f64 	%fd5695, %fd5694, %fd5691, %fd5688;
	ld.f64 	%fd5696, [%rd727+288];
	fma.rn.f64 	%fd5821, %fd5696, %fd5695, %fd5821;
	add.s32 	%r5702, %r5702, 1;
	setp.lt.s32 	%p2904, %r5702, %r234;
	@%p2904 bra 	$L__BB1_1366;
	add.f64 	%fd5832, %fd5821, 0d0000000000000000;
$L__BB1_1619:
	ld.local.u32 	%r237, [%rd1+256];
	setp.lt.s32 	%p2905, %r237, 1;
	mov.f64 	%fd5844, 0d0000000000000000;
	@%p2905 bra 	$L__BB1_1873;
	ld.local.u64 	%rd728, [%rd1+264];
	mov.f64 	%fd5844, 0d0000000000000000;
	mov.b32 	%r5703, 0;
$L__BB1_1621:
	mul.wide.u32 	%rd5157, %r5703, 320;
	add.s64 	%rd729, %rd728, %rd5157;
	ld.f64 	%fd917, [%rd729+296];
	mul.f64 	%fd918, %fd917, 0d0000000000000000;
	setp.neu.f64 	%p2906, %fd918, 0d0000000000000000;
	@%p2906 bra 	$L__BB1_1623;
	ld.f64 	%fd5834, [%rd729+304];
	ld.u8 	%rs895, [%rd729+257];
	ld.f64 	%fd5835, [%rd729+312];
	bra.uni 	$L__BB1_1624;
$L__BB1_1623:
	ld.f64 	%fd5699, [%rd729+272];
	add.f64 	%fd5700, %fd918, %fd5699;
	cvt.rmi.f64.f64 	%fd5701, %fd5700;
	sub.f64 	%fd5834, %fd5700, %fd5701;
	cvt.rzi.s32.f64 	%r5608, %fd5701;
	cvt.u16.u32 	%rs895, %r5608;
	mul.f64 	%fd5702, %fd5834, %fd5834;
	mul.f64 	%fd5703, %fd5834, %fd5702;
	fma.rn.f64 	%fd5704, %fd5834, 0d4018000000000000, 0dC02E000000000000;
	fma.rn.f64 	%fd5705, %fd5834, %fd5704, 0d4024000000000000;
	mul.f64 	%fd5835, %fd5703, %fd5705;
$L__BB1_1624:
	ld.f64 	%fd5706, [%rd729+264];
	fma.rn.f64 	%fd5707, %fd296, %fd917, %fd5706;
	ld.f64 	%fd5708, [%rd729+280];
	fma.rn.f64 	%fd5709, %fd297, %fd917, %fd5708;
	cvt.rmi.f64.f64 	%fd5710, %fd5707;
	cvt.rmi.f64.f64 	%fd5711, %fd5709;
	sub.f64 	%fd925, %fd5707, %fd5710;
	sub.f64 	%fd926, %fd5709, %fd5711;
	fma.rn.f64 	%fd5712, %fd925, 0d4018000000000000, 0dC02E000000000000;
	fma.rn.f64 	%fd927, %fd925, %fd5712, 0d4024000000000000;
	fma.rn.f64 	%fd5713, %fd926, 0d4018000000000000, 0dC02E000000000000;
	fma.rn.f64 	%fd928, %fd926, %fd5713, 0d4024000000000000;
	cvt.rzi.s32.f64 	%r5609, %fd5711;
	cvt.rzi.s32.f64 	%r5610, %fd5710;
	and.b32  	%r5611, %r5610, 255;
	cvt.u64.u32 	%rd5158, %r5611;
	add.s64 	%rd5159, %rd729, %rd5158;
	ld.u8 	%rs869, [%rd5159];
	ld.u8 	%rs870, [%rd5159+1];
	add.s16 	%rs871, %rs869, %rs895;
	add.s16 	%rs872, %rs870, %rs895;
	cvt.u64.u16 	%rd5160, %rs871;
	and.b64  	%rd5161, %rd5160, 255;
	add.s64 	%rd5162, %rd729, %rd5161;
	ld.u8 	%rs873, [%rd5162];
	ld.u8 	%rs874, [%rd5162+1];
	cvt.u64.u16 	%rd5163, %rs872;
	and.b64  	%rd5164, %rd5163, 255;
	add.s64 	%rd5165, %rd729, %rd5164;
	ld.u8 	%rs875, [%rd5165];
	ld.u8 	%rs876, [%rd5165+1];
	cvt.u16.u32 	%rs877, %r5609;
	add.s16 	%rs878, %rs873, %rs877;
	add.s16 	%rs879, %rs874, %rs877;
	add.s16 	%rs880, %rs875, %rs877;
	add.s16 	%rs881, %rs876, %rs877;
	cvt.u64.u16 	%rd5166, %rs878;
	and.b64  	%rd5167, %rd5166, 255;
	add.s64 	%rd5168, %rd729, %rd5167;
	ld.u8 	%rs882, [%rd5168];
	ld.u8 	%rs54, [%rd5168+1];
	cvt.u64.u16 	%rd5169, %rs879;
	and.b64  	%rd5170, %rd5169, 255;
	add.s64 	%rd5171, %rd729, %rd5170;
	ld.u8 	%rs55, [%rd5171];
	ld.u8 	%rs56, [%rd5171+1];
	cvt.u64.u16 	%rd5172, %rs880;
	and.b64  	%rd5173, %rd5172, 255;
	add.s64 	%rd5174, %rd729, %rd5173;
	ld.u8 	%rs57, [%rd5174];
	ld.u8 	%rs58, [%rd5174+1];
	cvt.u64.u16 	%rd5175, %rs881;
	and.b64  	%rd5176, %rd5175, 255;
	add.s64 	%rd5177, %rd729, %rd5176;
	ld.u8 	%rs59, [%rd5177];
	ld.u8 	%rs60, [%rd5177+1];
	and.b16  	%rs868, %rs882, 15;
	setp.gt.s16 	%p2907, %rs868, 7;
	@%p2907 bra 	$L__BB1_1632;
	setp.gt.s16 	%p2915, %rs868, 3;
	@%p2915 bra 	$L__BB1_1629;
	setp.gt.s16 	%p2919, %rs868, 1;
	@%p2919 bra 	$L__BB1_1641;
	setp.eq.s16 	%p2921, %rs868, 0;
	@%p2921 bra 	$L__BB1_1628;
	bra.uni 	$L__BB1_1639;
$L__BB1_1628:
	add.f64 	%fd5836, %fd5834, %fd925;
	bra.uni 	$L__BB1_1655;
$L__BB1_1629:
	setp.gt.s16 	%p2916, %rs868, 5;
	@%p2916 bra 	$L__BB1_1645;
	setp.eq.s16 	%p2918, %rs868, 4;
	@%p2918 bra 	$L__BB1_1631;
	bra.uni 	$L__BB1_1643;
$L__BB1_1631:
	add.f64 	%fd5836, %fd925, %fd926;
	bra.uni 	$L__BB1_1655;
$L__BB1_1632:
	setp.gt.s16 	%p2908, %rs868, 11;
	@%p2908 bra 	$L__BB1_1636;
	setp.gt.s16 	%p2912, %rs868, 9;
	@%p2912 bra 	$L__BB1_1649;
	setp.eq.s16 	%p2914, %rs868, 8;
	@%p2914 bra 	$L__BB1_1635;
	bra.uni 	$L__BB1_1647;
$L__BB1_1635:
	add.f64 	%fd5836, %fd5834, %fd926;
	bra.uni 	$L__BB1_1655;
$L__BB1_1636:
	setp.gt.s16 	%p2909, %rs868, 13;
	@%p2909 bra 	$L__BB1_1653;
	setp.eq.s16 	%p2911, %rs868, 12;
	@%p2911 bra 	$L__BB1_1638;
	bra.uni 	$L__BB1_1651;
$L__BB1_1638:
	add.f64 	%fd5836, %fd5834, %fd925;
	bra.uni 	$L__BB1_1655;
$L__BB1_1639:
	sub.f64 	%fd5836, %fd5834, %fd925;
	bra.uni 	$L__BB1_1655;
$L__BB1_1640:
	sub.f64 	%fd5836, %fd925, %fd5834;
	bra.uni 	$L__BB1_1655;
$L__BB1_1641:
	setp.eq.s16 	%p2920, %rs868, 2;
	@%p2920 bra 	$L__BB1_1640;
	neg.f64 	%fd5717, %fd925;
	sub.f64 	%fd5836, %fd5717, %fd5834;
	bra.uni 	$L__BB1_1655;
$L__BB1_1643:
	sub.f64 	%fd5836, %fd926, %fd925;
	bra.uni 	$L__BB1_1655;
$L__BB1_1644:
	sub.f64 	%fd5836, %fd925, %fd926;
	bra.uni 	$L__BB1_1655;
$L__BB1_1645:
	setp.eq.s16 	%p2917, %rs868, 6;
	@%p2917 bra 	$L__BB1_1644;
	neg.f64 	%fd5716, %fd925;
	sub.f64 	%fd5836, %fd5716, %fd926;
	bra.uni 	$L__BB1_1655;
$L__BB1_1647:
	sub.f64 	%fd5836, %fd926, %fd5834;
	bra.uni 	$L__BB1_1655;
$L__BB1_1648:
	sub.f64 	%fd5836, %fd5834, %fd926;
	bra.uni 	$L__BB1_1655;
$L__BB1_1649:
	setp.eq.s16 	%p2913, %rs868, 10;
	@%p2913 bra 	$L__BB1_1648;
	neg.f64 	%fd5715, %fd5834;
	sub.f64 	%fd5836, %fd5715, %fd926;
	bra.uni 	$L__BB1_1655;
$L__BB1_1651:
	sub.f64 	%fd5836, %fd926, %fd5834;
	bra.uni 	$L__BB1_1655;
$L__BB1_1652:
	sub.f64 	%fd5836, %fd5834, %fd925;
	bra.uni 	$L__BB1_1655;
$L__BB1_1653:
	setp.eq.s16 	%p2910, %rs868, 14;
	@%p2910 bra 	$L__BB1_1652;
	neg.f64 	%fd5714, %fd5834;
	sub.f64 	%fd5836, %fd5714, %fd926;
$L__BB1_1655:
	add.f64 	%fd946, %fd926, 0dBFF0000000000000;
	and.b16  	%rs883, %rs54, 15;
	setp.gt.s16 	%p2922, %rs883, 7;
	@%p2922 bra 	$L__BB1_1663;
	setp.gt.s16 	%p2930, %rs883, 3;
	@%p2930 bra 	$L__BB1_1660;
	setp.gt.s16 	%p2934, %rs883, 1;
	@%p2934 bra 	$L__BB1_1672;
	setp.eq.s16 	%p2936, %rs883, 0;
	@%p2936 bra 	$L__BB1_1659;
	bra.uni 	$L__BB1_1670;
$L__BB1_1659:
	add.f64 	%fd5837, %fd5834, %fd925;
	bra.uni 	$L__BB1_1686;
$L__BB1_1660:
	setp.gt.s16 	%p2931, %rs883, 5;
	@%p2931 bra 	$L__BB1_1676;
	setp.eq.s16 	%p2933, %rs883, 4;
	@%p2933 bra 	$L__BB1_1662;
	bra.uni 	$L__BB1_1674;
$L__BB1_1662:
	add.f64 	%fd5837, %fd925, %fd946;
	bra.uni 	$L__BB1_1686;
$L__BB1_1663:
	setp.gt.s16 	%p2923, %rs883, 11;
	@%p2923 bra 	$L__BB1_1667;
	setp.gt.s16 	%p2927, %rs883, 9;
	@%p2927 bra 	$L__BB1_1680;
	setp.eq.s16 	%p2929, %rs883, 8;
	@%p2929 bra 	$L__BB1_1666;
	bra.uni 	$L__BB1_1678;
$L__BB1_1666:
	add.f64 	%fd5837, %fd5834, %fd946;
	bra.uni 	$L__BB1_1686;
$L__BB1_1667:
	setp.gt.s16 	%p2924, %rs883, 13;
	@%p2924 bra 	$L__BB1_1684;
	setp.eq.s16 	%p2926, %rs883, 12;
	@%p2926 bra 	$L__BB1_1669;
	bra.uni 	$L__BB1_1682;
$L__BB1_1669:
	add.f64 	%fd5837, %fd5834, %fd925;
	bra.uni 	$L__BB1_1686;
$L__BB1_1670:
	sub.f64 	%fd5837, %fd5834, %fd925;
	bra.uni 	$L__BB1_1686;
$L__BB1_1671:
	sub.f64 	%fd5837, %fd925, %fd5834;
	bra.uni 	$L__BB1_1686;
$L__BB1_1672:
	setp.eq.s16 	%p2935, %rs883, 2;
	@%p2935 bra 	$L__BB1_1671;
	neg.f64 	%fd5721, %fd925;
	sub.f64 	%fd5837, %fd5721, %fd5834;
	bra.uni 	$L__BB1_1686;
$L__BB1_1674:
	sub.f64 	%fd5837, %fd946, %fd925;
	bra.uni 	$L__BB1_1686;
$L__BB1_1675:
	sub.f64 	%fd5837, %fd925, %fd946;
	bra.uni 	$L__BB1_1686;
$L__BB1_1676:
	setp.eq.s16 	%p2932, %rs883, 6;
	@%p2932 bra 	$L__BB1_1675;
	neg.f64 	%fd5720, %fd925;
	sub.f64 	%fd5837, %fd5720, %fd946;
	bra.uni 	$L__BB1_1686;
$L__BB1_1678:
	sub.f64 	%fd5837, %fd946, %fd5834;
	bra.uni 	$L__BB1_1686;
$L__BB1_1679:
	sub.f64 	%fd5837, %fd5834, %fd946;
	bra.uni 	$L__BB1_1686;
$L__BB1_1680:
	setp.eq.s16 	%p2928, %rs883, 10;
	@%p2928 bra 	$L__BB1_1679;
	neg.f64 	%fd5719, %fd5834;
	sub.f64 	%fd5837, %fd5719, %fd946;
	bra.uni 	$L__BB1_1686;
$L__BB1_1682:
	sub.f64 	%fd5837, %fd946, %fd5834;
	bra.uni 	$L__BB1_1686;
$L__BB1_1683:
	sub.f64 	%fd5837, %fd5834, %fd925;
	bra.uni 	$L__BB1_1686;
$L__BB1_1684:
	setp.eq.s16 	%p2925, %rs883, 14;
	@%p2925 bra 	$L__BB1_1683;
	neg.f64 	%fd5718, %fd5834;
	sub.f64 	%fd5837, %fd5718, %fd946;
$L__BB1_1686:
	add.f64 	%fd964, %fd925, 0dBFF0000000000000;
	and.b16  	%rs884, %rs57, 15;
	setp.gt.s16 	%p2937, %rs884, 7;
	@%p2937 bra 	$L__BB1_1694;
	setp.gt.s16 	%p2945, %rs884, 3;
	@%p2945 bra 	$L__BB1_1691;
	setp.gt.s16 	%p2949, %rs884, 1;
	@%p2949 bra 	$L__BB1_1703;
	setp.eq.s16 	%p2951, %rs884, 0;
	@%p2951 bra 	$L__BB1_1690;
	bra.uni 	$L__BB1_1701;
$L__BB1_1690:
	add.f64 	%fd5838, %fd5834, %fd964;
	bra.uni 	$L__BB1_1717;
$L__BB1_1691:
	setp.gt.s16 	%p2946, %rs884, 5;
	@%p2946 bra 	$L__BB1_1707;
	setp.eq.s16 	%p2948, %rs884, 4;
	@%p2948 bra 	$L__BB1_1693;
	bra.uni 	$L__BB1_1705;
$L__BB1_1693:
	add.f64 	%fd5838, %fd964, %fd926;
	bra.uni 	$L__BB1_1717;
$L__BB1_1694:
	setp.gt.s16 	%p2938, %rs884, 11;
	@%p2938 bra 	$L__BB1_1698;
	setp.gt.s16 	%p2942, %rs884, 9;
	@%p2942 bra 	$L__BB1_1711;
	setp.eq.s16 	%p2944, %rs884, 8;
	@%p2944 bra 	$L__BB1_1697;
	bra.uni 	$L__BB1_1709;
$L__BB1_1697:
	add.f64 	%fd5838, %fd5834, %fd926;
	bra.uni 	$L__BB1_1717;
$L__BB1_1698:
	setp.gt.s16 	%p2939, %rs884, 13;
	@%p2939 bra 	$L__BB1_1715;
	setp.eq.s16 	%p2941, %rs884, 12;
	@%p2941 bra 	$L__BB1_1700;
	bra.uni 	$L__BB1_1713;
$L__BB1_1700:
	add.f64 	%fd5838, %fd5834, %fd964;
	bra.uni 	$L__BB1_1717;
$L__BB1_1701:
	sub.f64 	%fd5838, %fd5834, %fd964;
	bra.uni 	$L__BB1_1717;
$L__BB1_1702:
	sub.f64 	%fd5838, %fd964, %fd5834;
	bra.uni 	$L__BB1_1717;
$L__BB1_1703:
	setp.eq.s16 	%p2950, %rs884, 2;
	@%p2950 bra 	$L__BB1_1702;
	neg.f64 	%fd5725, %fd964;
	sub.f64 	%fd5838, %fd5725, %fd5834;
	bra.uni 	$L__BB1_1717;
$L__BB1_1705:
	sub.f64 	%fd5838, %fd926, %fd964;
	bra.uni 	$L__BB1_1717;
$L__BB1_1706:
	sub.f64 	%fd5838, %fd964, %fd926;
	bra.uni 	$L__BB1_1717;
$L__BB1_1707:
	setp.eq.s16 	%p2947, %rs884, 6;
	@%p2947 bra 	$L__BB1_1706;
	neg.f64 	%fd5724, %fd964;
	sub.f64 	%fd5838, %fd5724, %fd926;
	bra.uni 	$L__BB1_1717;
$L__BB1_1709:
	sub.f64 	%fd5838, %fd926, %fd5834;
	bra.uni 	$L__BB1_1717;
$L__BB1_1710:
	sub.f64 	%fd5838, %fd5834, %fd926;
	bra.uni 	$L__BB1_1717;
$L__BB1_1711:
	setp.eq.s16 	%p2943, %rs884, 10;
	@%p2943 bra 	$L__BB1_1710;
	neg.f64 	%fd5723, %fd5834;
	sub.f64 	%fd5838, %fd5723, %fd926;
	bra.uni 	$L__BB1_1717;
$L__BB1_1713:
	sub.f64 	%fd5838, %fd926, %fd5834;
	bra.uni 	$L__BB1_1717;
$L__BB1_1714:
	sub.f64 	%fd5838, %fd5834, %fd964;
	bra.uni 	$L__BB1_1717;
$L__BB1_1715:
	setp.eq.s16 	%p2940, %rs884, 14;
	@%p2940 bra 	$L__BB1_1714;
	neg.f64 	%fd5722, %fd5834;
	sub.f64 	%fd5838, %fd5722, %fd926;
$L__BB1_1717:
	and.b16  	%rs885, %rs58, 15;
	setp.gt.s16 	%p2952, %rs885, 7;
	@%p2952 bra 	$L__BB1_1725;
	setp.gt.s16 	%p2960, %rs885, 3;
	@%p2960 bra 	$L__BB1_1722;
	setp.gt.s16 	%p2964, %rs885, 1;
	@%p2964 bra 	$L__BB1_1734;
	setp.eq.s16 	%p2966, %rs885, 0;
	@%p2966 bra 	$L__BB1_1721;
	bra.uni 	$L__BB1_1732;
$L__BB1_1721:
	add.f64 	%fd5839, %fd5834, %fd964;
	bra.uni 	$L__BB1_1748;
$L__BB1_1722:
	setp.gt.s16 	%p2961, %rs885, 5;
	@%p2961 bra 	$L__BB1_1738;
	setp.eq.s16 	%p2963, %rs885, 4;
	@%p2963 bra 	$L__BB1_1724;
	bra.uni 	$L__BB1_1736;
$L__BB1_1724:
	add.f64 	%fd5839, %fd964, %fd946;
	bra.uni 	$L__BB1_1748;
$L__BB1_1725:
	setp.gt.s16 	%p2953, %rs885, 11;
	@%p2953 bra 	$L__BB1_1729;
	setp.gt.s16 	%p2957, %rs885, 9;
	@%p2957 bra 	$L__BB1_1742;
	setp.eq.s16 	%p2959, %rs885, 8;
	@%p2959 bra 	$L__BB1_1728;
	bra.uni 	$L__BB1_1740;
$L__BB1_1728:
	add.f64 	%fd5839, %fd5834, %fd946;
	bra.uni 	$L__BB1_1748;
$L__BB1_1729:
	setp.gt.s16 	%p2954, %rs885, 13;
	@%p2954 bra 	$L__BB1_1746;
	setp.eq.s16 	%p2956, %rs885, 12;
	@%p2956 bra 	$L__BB1_1731;
	bra.uni 	$L__BB1_1744;
$L__BB1_1731:
	add.f64 	%fd5839, %fd5834, %fd964;
	bra.uni 	$L__BB1_1748;
$L__BB1_1732:
	sub.f64 	%fd5839, %fd5834, %fd964;
	bra.uni 	$L__BB1_1748;
$L__BB1_1733:
	sub.f64 	%fd5839, %fd964, %fd5834;
	bra.uni 	$L__BB1_1748;
$L__BB1_1734:
	setp.eq.s16 	%p2965, %rs885, 2;
	@%p2965 bra 	$L__BB1_1733;
	neg.f64 	%fd5729, %fd964;
	sub.f64 	%fd5839, %fd5729, %fd5834;
	bra.uni 	$L__BB1_1748;
$L__BB1_1736:
	sub.f64 	%fd5839, %fd946, %fd964;
	bra.uni 	$L__BB1_1748;
$L__BB1_1737:
	sub.f64 	%fd5839, %fd964, %fd946;
	bra.uni 	$L__BB1_1748;
$L__BB1_1738:
	setp.eq.s16 	%p2962, %rs885, 6;
	@%p2962 bra 	$L__BB1_1737;
	neg.f64 	%fd5728, %fd964;
	sub.f64 	%fd5839, %fd5728, %fd946;
	bra.uni 	$L__BB1_1748;
$L__BB1_1740:
	sub.f64 	%fd5839, %fd946, %fd5834;
	bra.uni 	$L__BB1_1748;
$L__BB1_1741:
	sub.f64 	%fd5839, %fd5834, %fd946;
	bra.uni 	$L__BB1_1748;
$L__BB1_1742:
	setp.eq.s16 	%p2958, %rs885, 10;
	@%p2958 bra 	$L__BB1_1741;
	neg.f64 	%fd5727, %fd5834;
	sub.f64 	%fd5839, %fd5727, %fd946;
	bra.uni 	$L__BB1_1748;
$L__BB1_1744:
	sub.f64 	%fd5839, %fd946, %fd5834;
	bra.uni 	$L__BB1_1748;
$L__BB1_1745:
	sub.f64 	%fd5839, %fd5834, %fd964;
	bra.uni 	$L__BB1_1748;
$L__BB1_1746:
	setp.eq.s16 	%p2955, %rs885, 14;
	@%p2955 bra 	$L__BB1_1745;
	neg.f64 	%fd5726, %fd5834;
	sub.f64 	%fd5839, %fd5726, %fd946;
$L__BB1_1748:
	add.f64 	%fd999, %fd5834, 0dBFF0000000000000;
	and.b16  	%rs886, %rs55, 15;
	setp.gt.s16 	%p2967, %rs886, 7;
	@%p2967 bra 	$L__BB1_1756;
	setp.gt.s16 	%p2975, %rs886, 3;
	@%p2975 bra 	$L__BB1_1753;
	setp.gt.s16 	%p2979, %rs886, 1;
	@%p2979 bra 	$L__BB1_1765;
	setp.eq.s16 	%p2981, %rs886, 0;
	@%p2981 bra 	$L__BB1_1752;
	bra.uni 	$L__BB1_1763;
$L__BB1_1752:
	add.f64 	%fd5840, %fd999, %fd925;
	bra.uni 	$L__BB1_1779;
$L__BB1_1753:
	setp.gt.s16 	%p2976, %rs886, 5;
	@%p2976 bra 	$L__BB1_1769;
	setp.eq.s16 	%p2978, %rs886, 4;
	@%p2978 bra 	$L__BB1_1755;
	bra.uni 	$L__BB1_1767;
$L__BB1_1755:
	add.f64 	%fd5840, %fd925, %fd926;
	bra.uni 	$L__BB1_1779;
$L__BB1_1756:
	setp.gt.s16 	%p2968, %rs886, 11;
	@%p2968 bra 	$L__BB1_1760;
	setp.gt.s16 	%p2972, %rs886, 9;
	@%p2972 bra 	$L__BB1_1773;
	setp.eq.s16 	%p2974, %rs886, 8;
	@%p2974 bra 	$L__BB1_1759;
	bra.uni 	$L__BB1_1771;
$L__BB1_1759:
	add.f64 	%fd5840, %fd999, %fd926;
	bra.uni 	$L__BB1_1779;
$L__BB1_1760:
	setp.gt.s16 	%p2969, %rs886, 13;
	@%p2969 bra 	$L__BB1_1777;
	setp.eq.s16 	%p2971, %rs886, 12;
	@%p2971 bra 	$L__BB1_1762;
	bra.uni 	$L__BB1_1775;
$L__BB1_1762:
	add.f64 	%fd5840, %fd999, %fd925;
	bra.uni 	$L__BB1_1779;
$L__BB1_1763:
	sub.f64 	%fd5840, %fd999, %fd925;
	bra.uni 	$L__BB1_1779;
$L__BB1_1764:
	sub.f64 	%fd5840, %fd925, %fd999;
	bra.uni 	$L__BB1_1779;
$L__BB1_1765:
	setp.eq.s16 	%p2980, %rs886, 2;
	@%p2980 bra 	$L__BB1_1764;
	neg.f64 	%fd5733, %fd925;
	sub.f64 	%fd5840, %fd5733, %fd999;
	bra.uni 	$L__BB1_1779;
$L__BB1_1767:
	sub.f64 	%fd5840, %fd926, %fd925;
	bra.uni 	$L__BB1_1779;
$L__BB1_1768:
	sub.f64 	%fd5840, %fd925, %fd926;
	bra.uni 	$L__BB1_1779;
$L__BB1_1769:
	setp.eq.s16 	%p2977, %rs886, 6;
	@%p2977 bra 	$L__BB1_1768;
	neg.f64 	%fd5732, %fd925;
	sub.f64 	%fd5840, %fd5732, %fd926;
	bra.uni 	$L__BB1_1779;
$L__BB1_1771:
	sub.f64 	%fd5840, %fd926, %fd999;
	bra.uni 	$L__BB1_1779;
$L__BB1_1772:
	sub.f64 	%fd5840, %fd999, %fd926;
	bra.uni 	$L__BB1_1779;
$L__BB1_1773:
	setp.eq.s16 	%p2973, %rs886, 10;
	@%p2973 bra 	$L__BB1_1772;
	neg.f64 	%fd5731, %fd999;
	sub.f64 	%fd5840, %fd5731, %fd926;
	bra.uni 	$L__BB1_1779;
$L__BB1_1775:
	sub.f64 	%fd5840, %fd926, %fd999;
	bra.uni 	$L__BB1_1779;
$L__BB1_1776:
	sub.f64 	%fd5840, %fd999, %fd925;
	bra.uni 	$L__BB1_1779;
$L__BB1_1777:
	setp.eq.s16 	%p2970, %rs886, 14;
	@%p2970 bra 	$L__BB1_1776;
	neg.f64 	%fd5730, %fd999;
	sub.f64 	%fd5840, %fd5730, %fd926;
$L__BB1_1779:
	and.b16  	%rs887, %rs56, 15;
	setp.gt.s16 	%p2982, %rs887, 7;
	@%p2982 bra 	$L__BB1_1787;
	setp.gt.s16 	%p2990, %rs887, 3;
	@%p2990 bra 	$L__BB1_1784;
	setp.gt.s16 	%p2994, %rs887, 1;
	@%p2994 bra 	$L__BB1_1796;
	setp.eq.s16 	%p2996, %rs887, 0;
	@%p2996 bra 	$L__BB1_1783;
	bra.uni 	$L__BB1_1794;
$L__BB1_1783:
	add.f64 	%fd5841, %fd999, %fd925;
	bra.uni 	$L__BB1_1810;
$L__BB1_1784:
	setp.gt.s16 	%p2991, %rs887, 5;
	@%p2991 bra 	$L__BB1_1800;
	setp.eq.s16 	%p2993, %rs887, 4;
	@%p2993 bra 	$L__BB1_1786;
	bra.uni 	$L__BB1_1798;
$L__BB1_1786:
	add.f64 	%fd5841, %fd925, %fd946;
	bra.uni 	$L__BB1_1810;
$L__BB1_1787:
	setp.gt.s16 	%p2983, %rs887, 11;
	@%p2983 bra 	$L__BB1_1791;
	setp.gt.s16 	%p2987, %rs887, 9;
	@%p2987 bra 	$L__BB1_1804;
	setp.eq.s16 	%p2989, %rs887, 8;
	@%p2989 bra 	$L__BB1_1790;
	bra.uni 	$L__BB1_1802;
$L__BB1_1790:
	add.f64 	%fd5841, %fd999, %fd946;
	bra.uni 	$L__BB1_1810;
$L__BB1_1791:
	setp.gt.s16 	%p2984, %rs887, 13;
	@%p2984 bra 	$L__BB1_1808;
	setp.eq.s16 	%p2986, %rs887, 12;
	@%p2986 bra 	$L__BB1_1793;
	bra.uni 	$L__BB1_1806;
$L__BB1_1793:
	add.f64 	%fd5841, %fd999, %fd925;
	bra.uni 	$L__BB1_1810;
$L__BB1_1794:
	sub.f64 	%fd5841, %fd999, %fd925;
	bra.uni 	$L__BB1_1810;
$L__BB1_1795:
	sub.f64 	%fd5841, %fd925, %fd999;
	bra.uni 	$L__BB1_1810;
$L__BB1_1796:
	setp.eq.s16 	%p2995, %rs887, 2;
	@%p2995 bra 	$L__BB1_1795;
	neg.f64 	%fd5737, %fd925;
	sub.f64 	%fd5841, %fd5737, %fd999;
	bra.uni 	$L__BB1_1810;
$L__BB1_1798:
	sub.f64 	%fd5841, %fd946, %fd925;
	bra.uni 	$L__BB1_1810;
$L__BB1_1799:
	sub.f64 	%fd5841, %fd925, %fd946;
	bra.uni 	$L__BB1_1810;
$L__BB1_1800:
	setp.eq.s16 	%p2992, %rs887, 6;
	@%p2992 bra 	$L__BB1_1799;
	neg.f64 	%fd5736, %fd925;
	sub.f64 	%fd5841, %fd5736, %fd946;
	bra.uni 	$L__BB1_1810;
$L__BB1_1802:
	sub.f64 	%fd5841, %fd946, %fd999;
	bra.uni 	$L__BB1_1810;
$L__BB1_1803:
	sub.f64 	%fd5841, %fd999, %fd946;
	bra.uni 	$L__BB1_1810;
$L__BB1_1804:
	setp.eq.s16 	%p2988, %rs887, 10;
	@%p2988 bra 	$L__BB1_1803;
	neg.f64 	%fd5735, %fd999;
	sub.f64 	%fd5841, %fd5735, %fd946;
	bra.uni 	$L__BB1_1810;
$L__BB1_1806:
	sub.f64 	%fd5841, %fd946, %fd999;
	bra.uni 	$L__BB1_1810;
$L__BB1_1807:
	sub.f64 	%fd5841, %fd999, %fd925;
	bra.uni 	$L__BB1_1810;
$L__BB1_1808:
	setp.eq.s16 	%p2985, %rs887, 14;
	@%p2985 bra 	$L__BB1_1807;
	neg.f64 	%fd5734, %fd999;
	sub.f64 	%fd5841, %fd5734, %fd946;
$L__BB1_1810:
	and.b16  	%rs888, %rs59, 15;
	setp.gt.s16 	%p2997, %rs888, 7;
	@%p2997 bra 	$L__BB1_1818;
	setp.gt.s16 	%p3005, %rs888, 3;
	@%p3005 bra 	$L__BB1_1815;
	setp.gt.s16 	%p3009, %rs888, 1;
	@%p3009 bra 	$L__BB1_1827;
	setp.eq.s16 	%p3011, %rs888, 0;
	@%p3011 bra 	$L__BB1_1814;
	bra.uni 	$L__BB1_1825;
$L__BB1_1814:
	add.f64 	%fd5842, %fd999, %fd964;
	bra.uni 	$L__BB1_1841;
$L__BB1_1815:
	setp.gt.s16 	%p3006, %rs888, 5;
	@%p3006 bra 	$L__BB1_1831;
	setp.eq.s16 	%p3008, %rs888, 4;
	@%p3008 bra 	$L__BB1_1817;
	bra.uni 	$L__BB1_1829;
$L__BB1_1817:
	add.f64 	%fd5842, %fd964, %fd926;
	bra.uni 	$L__BB1_1841;
$L__BB1_1818:
	setp.gt.s16 	%p2998, %rs888, 11;
	@%p2998 bra 	$L__BB1_1822;
	setp.gt.s16 	%p3002, %rs888, 9;
	@%p3002 bra 	$L__BB1_1835;
	setp.eq.s16 	%p3004, %rs888, 8;
	@%p3004 bra 	$L__BB1_1821;
	bra.uni 	$L__BB1_1833;
$L__BB1_1821:
	add.f64 	%fd5842, %fd999, %fd926;
	bra.uni 	$L__BB1_1841;
$L__BB1_1822:
	setp.gt.s16 	%p2999, %rs888, 13;
	@%p2999 bra 	$L__BB1_1839;
	setp.eq.s16 	%p3001, %rs888, 12;
	@%p3001 bra 	$L__BB1_1824;
	bra.uni 	$L__BB1_1837;
$L__BB1_1824:
	add.f64 	%fd5842, %fd999, %fd964;
	bra.uni 	$L__BB1_1841;
$L__BB1_1825:
	sub.f64 	%fd5842, %fd999, %fd964;
	bra.uni 	$L__BB1_1841;
$L__BB1_1826:
	sub.f64 	%fd5842, %fd964, %fd999;
	bra.uni 	$L__BB1_1841;
$L__BB1_1827:
	setp.eq.s16 	%p3010, %rs888, 2;
	@%p3010 bra 	$L__BB1_1826;
	neg.f64 	%fd5741, %fd964;
	sub.f64 	%fd5842, %fd5741, %fd999;
	bra.uni 	$L__BB1_1841;
$L__BB1_1829:
	sub.f64 	%fd5842, %fd926, %fd964;
	bra.uni 	$L__BB1_1841;
$L__BB1_1830:
	sub.f64 	%fd5842, %fd964, %fd926;
	bra.uni 	$L__BB1_1841;
$L__BB1_1831:
	setp.eq.s16 	%p3007, %rs888, 6;
	@%p3007 bra 	$L__BB1_1830;
	neg.f64 	%fd5740, %fd964;
	sub.f64 	%fd5842, %fd5740, %fd926;
	bra.uni 	$L__BB1_1841;
$L__BB1_1833:
	sub.f64 	%fd5842, %fd926, %fd999;
	bra.uni 	$L__BB1_1841;
$L__BB1_1834:
	sub.f64 	%fd5842, %fd999, %fd926;
	bra.uni 	$L__BB1_1841;
$L__BB1_1835:
	setp.eq.s16 	%p3003, %rs888, 10;
	@%p3003 bra 	$L__BB1_1834;
	neg.f64 	%fd5739, %fd999;
	sub.f64 	%fd5842, %fd5739, %fd926;
	bra.uni 	$L__BB1_1841;
$L__BB1_1837:
	sub.f64 	%fd5842, %fd926, %fd999;
	bra.uni 	$L__BB1_1841;
$L__BB1_1838:
	sub.f64 	%fd5842, %fd999, %fd964;
	bra.uni 	$L__BB1_1841;
$L__BB1_1839:
	setp.eq.s16 	%p3000, %rs888, 14;
	@%p3000 bra 	$L__BB1_1838;
	neg.f64 	%fd5738, %fd999;
	sub.f64 	%fd5842, %fd5738, %fd926;
$L__BB1_1841:
	and.b16  	%rs889, %rs60, 15;
	setp.gt.s16 	%p3012, %rs889, 7;
	@%p3012 bra 	$L__BB1_1849;
	setp.gt.s16 	%p3020, %rs889, 3;
	@%p3020 bra 	$L__BB1_1846;
	setp.gt.s16 	%p3024, %rs889, 1;
	@%p3024 bra 	$L__BB1_1858;
	setp.eq.s16 	%p3026, %rs889, 0;
	@%p3026 bra 	$L__BB1_1845;
	bra.uni 	$L__BB1_1856;
$L__BB1_1845:
	add.f64 	%fd5843, %fd999, %fd964;
	bra.uni 	$L__BB1_1872;
$L__BB1_1846:
	setp.gt.s16 	%p3021, %rs889, 5;
	@%p3021 bra 	$L__BB1_1862;
	setp.eq.s16 	%p3023, %rs889, 4;
	@%p3023 bra 	$L__BB1_1848;
	bra.uni 	$L__BB1_1860;
$L__BB1_1848:
	add.f64 	%fd5843, %fd964, %fd946;
	bra.uni 	$L__BB1_1872;
$L__BB1_1849:
	setp.gt.s16 	%p3013, %rs889, 11;
	@%p3013 bra 	$L__BB1_1853;
	setp.gt.s16 	%p3017, %rs889, 9;
	@%p3017 bra 	$L__BB1_1866;
	setp.eq.s16 	%p3019, %rs889, 8;
	@%p3019 bra 	$L__BB1_1852;
	bra.uni 	$L__BB1_1864;
$L__BB1_1852:
	add.f64 	%fd5843, %fd999, %fd946;
	bra.uni 	$L__BB1_1872;
$L__BB1_1853:
	setp.gt.s16 	%p3014, %rs889, 13;
	@%p3014 bra 	$L__BB1_1870;
	setp.eq.s16 	%p3016, %rs889, 12;
	@%p3016 bra 	$L__BB1_1855;
	bra.uni 	$L__BB1_1868;
$L__BB1_1855:
	add.f64 	%fd5843, %fd999, %fd964;
	bra.uni 	$L__BB1_1872;
$L__BB1_1856:
	sub.f64 	%fd5843, %fd999, %fd964;
	bra.uni 	$L__BB1_1872;
$L__BB1_1857:
	sub.f64 	%fd5843, %fd964, %fd999;
	bra.uni 	$L__BB1_1872;
$L__BB1_1858:
	setp.eq.s16 	%p3025, %rs889, 2;
	@%p3025 bra 	$L__BB1_1857;
	neg.f64 	%fd5745, %fd964;
	sub.f64 	%fd5843, %fd5745, %fd999;
	bra.uni 	$L__BB1_1872;
$L__BB1_1860:
	sub.f64 	%fd5843, %fd946, %fd964;
	bra.uni 	$L__BB1_1872;
$L__BB1_1861:
	sub.f64 	%fd5843, %fd964, %fd946;
	bra.uni 	$L__BB1_1872;
$L__BB1_1862:
	setp.eq.s16 	%p3022, %rs889, 6;
	@%p3022 bra 	$L__BB1_1861;
	neg.f64 	%fd5744, %fd964;
	sub.f64 	%fd5843, %fd5744, %fd946;
	bra.uni 	$L__BB1_1872;
$L__BB1_1864:
	sub.f64 	%fd5843, %fd946, %fd999;
	bra.uni 	$L__BB1_1872;
$L__BB1_1865:
	sub.f64 	%fd5843, %fd999, %fd946;
	bra.uni 	$L__BB1_1872;
$L__BB1_1866:
	setp.eq.s16 	%p3018, %rs889, 10;
	@%p3018 bra 	$L__BB1_1865;
	neg.f64 	%fd5743, %fd999;
	sub.f64 	%fd5843, %fd5743, %fd946;
	bra.uni 	$L__BB1_1872;
$L__BB1_1868:
	sub.f64 	%fd5843, %fd946, %fd999;
	bra.uni 	$L__BB1_1872;
$L__BB1_1869:
	sub.f64 	%fd5843, %fd999, %fd964;
	bra.uni 	$L__BB1_1872;
$L__BB1_1870:
	setp.eq.s16 	%p3015, %rs889, 14;
	@%p3015 bra 	$L__BB1_1869;
	neg.f64 	%fd5742, %fd999;
	sub.f64 	%fd5843, %fd5742, %fd946;
$L__BB1_1872:
	mul.f64 	%fd5746, %fd925, %fd925;
	mul.f64 	%fd5747, %fd925, %fd5746;
	mul.f64 	%fd5748, %fd5747, %fd927;
	sub.f64 	%fd5749, %fd5838, %fd5836;
	fma.rn.f64 	%fd5750, %fd5748, %fd5749, %fd5836;
	sub.f64 	%fd5751, %fd5842, %fd5840;
	fma.rn.f64 	%fd5752, %fd5748, %fd5751, %fd5840;
	sub.f64 	%fd5753, %fd5839, %fd5837;
	fma.rn.f64 	%fd5754, %fd5748, %fd5753, %fd5837;
	sub.f64 	%fd5755, %fd5843, %fd5841;
	fma.rn.f64 	%fd5756, %fd5748, %fd5755, %fd5841;
	sub.f64 	%fd5757, %fd5752, %fd5750;
	fma.rn.f64 	%fd5758, %fd5835, %fd5757, %fd5750;
	sub.f64 	%fd5759, %fd5756, %fd5754;
	fma.rn.f64 	%fd5760, %fd5835, %fd5759, %fd5754;
	sub.f64 	%fd5761, %fd5760, %fd5758;
	mul.f64 	%fd5762, %fd926, %fd926;
	mul.f64 	%fd5763, %fd926, %fd5762;
	mul.f64 	%fd5764, %fd5763, %fd928;
	fma.rn.f64 	%fd5765, %fd5764, %fd5761, %fd5758;
	ld.f64 	%fd5766, [%rd729+288];
	fma.rn.f64 	%fd5844, %fd5766, %fd5765, %fd5844;
	add.s32 	%r5703, %r5703, 1;
	setp.lt.s32 	%p3027, %r5703, %r237;
	@%p3027 bra 	$L__BB1_1621;
$L__BB1_1873:
	add.f64 	%fd5767, %fd5832, %fd5844;
	ld.local.f64 	%fd5768, [%rd1+232];
	mul.f64 	%fd5769, %fd5767, %fd5768;
	cvt.rn.f32.f64 	%f13, %fd5769;
	abs.f32 	%f14, %f13;
	add.f32 	%f15, %f14, 0fBF2AAAAB;
	abs.f32 	%f16, %f15;
	add.f32 	%f17, %f16, 0fBEAAAAAB;
	mul.f32 	%f18, %f17, 0fC0400000;
	st.local.v4.f32 	[%rd698], {%f1, %f2, %f18, %f13};
	mov.u64 	%rd5178, $str$1;
	cvta.global.u64 	%rd5179, %rd5178;
	{ // callseq 5, 0
	.param .b64 param0;
	st.param.b64 	[param0], %rd5179;
	.param .b64 param1;
	st.param.b64 	[param1], 0;
	.param .b32 retval0;
	call.uni (retval0), 
	vprintf, 
	(
	param0, 
	param1
	);
	ld.param.b32 	%r5612, [retval0];
	} // callseq 5
	ld.local.u64 	%rd5180, [%rd1+14992];
	{ // callseq 6, 0
	.param .b64 param0;
	st.param.b64 	[param0], %rd5180;
	.param .b64 param1;
	st.param.b64 	[param1], %rd4179;
	.param .b32 retval0;
	call.uni (retval0), 
	_Z9getSplinePK6SplinePKf, 
	(
	param0, 
	param1
	);
	ld.param.f32 	%f19, [retval0];
	} // callseq 6
	add.f32 	%f21, %f19, 0f3C75C28F;
	cvt.f64.f32 	%fd5770, %f21;
	add.f64 	%fd5771, %fd5770, 0d3FDECCCCCCCCCCCC;
	cvt.rn.f32.f64 	%f22, %fd5771;
	cvt.f64.f32 	%fd5869, %f22;
	bra.uni 	$L__BB1_2384;
$L__BB1_1874:
	mul.wide.u32 	%rd5008, %r221, 40;
	add.s64 	%rd5009, %rd1, %rd5008;
	add.s64 	%rd730, %rd5009, 32;
	ld.local.u32 	%r240, [%rd5009+40];
	setp.lt.s32 	%p2044, %r240, 1;
	mov.f64 	%fd5856, 0d0000000000000000;
	@%p2044 bra 	$L__BB1_2129;
	ld.local.u64 	%rd731, [%rd730+16];
	mov.f64 	%fd5845, 0d0000000000000000;
	mov.b32 	%r5704, 0;
$L__BB1_1876:
	mul.wide.u32 	%rd5010, %r5704, 320;
	add.s64 	%rd732, %rd731, %rd5010;
	ld.f64 	%fd1072, [%rd732+296];
	mul.f64 	%fd1073, %fd1072, 0d0000000000000000;
	setp.neu.f64 	%p2045, %fd1073, 0d0000000000000000;
	@%p2045 bra 	$L__BB1_1878;
	ld.f64 	%fd5846, [%rd732+304];
	ld.u8 	%rs896, [%rd732+257];
	ld.f64 	%fd5847, [%rd732+312];
	bra.uni 	$L__BB1_1879;
$L__BB1_1878:
	ld.f64 	%fd5201, [%rd732+272];
	add.f64 	%fd5202, %fd1073, %fd5201;
	cvt.rmi.f64.f64 	%fd5203, %fd5202;
	sub.f64 	%fd5846, %fd5202, %fd5203;
	cvt.rzi.s32.f64 	%r5573, %fd5203;
	cvt.u16.u32 	%rs896, %r5573;
	mul.f64 	%fd5204, %fd5846, %fd5846;
	mul.f64 	%fd5205, %fd5846, %fd5204;
	fma.rn.f64 	%fd5206, %fd5846, 0d4018000000000000, 0dC02E000000000000;
	fma.rn.f64 	%fd5207, %fd5846, %fd5206, 0d4024000000000000;
	mul.f64 	%fd5847, %fd5205, %fd5207;
$L__BB1_1879:
	ld.f64 	%fd5208, [%rd732+264];
	fma.rn.f64 	%fd5209, %fd1072, %fd139, %fd5208;
	ld.f64 	%fd5210, [%rd732+280];
	fma.rn.f64 	%fd5211, %fd1072, %fd140, %fd5210;
	cvt.rmi.f64.f64 	%fd5212, %fd5209;
	cvt.rmi.f64.f64 	%fd5213, %fd5211;
	sub.f64 	%fd1080, %fd5209, %fd5212;
	sub.f64 	%fd1081, %fd5211, %fd5213;
	fma.rn.f64 	%fd5214, %fd1080, 0d4018000000000000, 0dC02E000000000000;
	fma.rn.f64 	%fd1082, %fd1080, %fd5214, 0d4024000000000000;
	fma.rn.f64 	%fd5215, %fd1081, 0d4018000000000000, 0dC02E000000000000;
	fma.rn.f64 	%fd1083, %fd1081, %fd5215, 0d4024000000000000;
	cvt.rzi.s32.f64 	%r5574, %fd5213;
	cvt.rzi.s32.f64 	%r5575, %fd5212;
	and.b32  	%r5576, %r5575, 255;
	cvt.u64.u32 	%rd5011, %r5576;
	add.s64 	%rd5012, %rd732, %rd5011;
	ld.u8 	%rs715, [%rd5012];
	ld.u8 	%rs716, [%rd5012+1];
	add.s16 	%rs717, %rs715, %rs896;
	add.s16 	%rs718, %rs716, %rs896;
	cvt.u64.u16 	%rd5013, %rs717;
	and.b64  	%rd5014, %rd5013, 255;
	add.s64 	%rd5015, %rd732, %rd5014;
	ld.u8 	%rs719, [%rd5015];
	ld.u8 	%rs720, [%rd5015+1];
	cvt.u64.u16 	%rd5016, %rs718;
	and.b64  	%rd5017, %rd5016, 255;
	add.s64 	%rd5018, %rd732, %rd5017;
	ld.u8 	%rs721, [%rd5018];
	ld.u8 	%rs722, [%rd5018+1];
	cvt.u16.u32 	%rs723, %r5574;
	add.s16 	%rs724, %rs719, %rs723;
	add.s16 	%rs725, %rs720, %rs723;
	add.s16 	%rs726, %rs721, %rs723;
	add.s16 	%rs727, %rs722, %rs723;
	cvt.u64.u16 	%rd5019, %rs724;
	and.b64  	%rd5020, %rd5019, 255;
	add.s64 	%rd5021, %rd732, %rd5020;
	ld.u8 	%rs728, [%rd5021];
	ld.u8 	%rs64, [%rd5021+1];
	cvt.u64.u16 	%rd5022, %rs725;
	and.b64  	%rd5023, %rd5022, 255;
	add.s64 	%rd5024, %rd732, %rd5023;
	ld.u8 	%rs65, [%rd5024];
	ld.u8 	%rs66, [%rd5024+1];
	cvt.u64.u16 	%rd5025, %rs726;
	and.b64  	%rd5026, %rd5025, 255;
	add.s64 	%rd5027, %rd732, %rd5026;
	ld.u8 	%rs67, [%rd5027];
	ld.u8 	%rs68, [%rd5027+1];
	cvt.u64.u16 	%rd5028, %rs727;
	and.b64  	%rd5029, %rd5028, 255;
	add.s64 	%rd5030, %rd732, %rd5029;
	ld.u8 	%rs69, [%rd5030];
	ld.u8 	%rs70, [%rd5030+1];
	and.b16  	%rs714, %rs728, 15;
	setp.gt.s16 	%p2046, %rs714, 7;
	@%p2046 bra 	$L__BB1_1887;
	setp.gt.s16 	%p2054, %rs714, 3;
	@%p2054 bra 	$L__BB1_1884;
	setp.gt.s16 	%p2058, %rs714, 1;
	@%p2058 bra 	$L__BB1_1896;
	setp.eq.s16 	%p2060, %rs714, 0;
	@%p2060 bra 	$L__BB1_1883;
	bra.uni 	$L__BB1_1894;
$L__BB1_1883:
	add.f64 	%fd5848, %fd5846, %fd1080;
	bra.uni 	$L__BB1_1910;
$L__BB1_1884:
	setp.gt.s16 	%p2055, %rs714, 5;
	@%p2055 bra 	$L__BB1_1900;
	setp.eq.s16 	%p2057, %rs714, 4;
	@%p2057 bra 	$L__BB1_1886;
	bra.uni 	$L__BB1_1898;
$L__BB1_1886:
	add.f64 	%fd5848, %fd1080, %fd1081;
	bra.uni 	$L__BB1_1910;
$L__BB1_1887:
	setp.gt.s16 	%p2047, %rs714, 11;
	@%p2047 bra 	$L__BB1_1891;
	setp.gt.s16 	%p2051, %rs714, 9;
	@%p2051 bra 	$L__BB1_1904;
	setp.eq.s16 	%p2053, %rs714, 8;
	@%p2053 bra 	$L__BB1_1890;
	bra.uni 	$L__BB1_1902;
$L__BB1_1890:
	add.f64 	%fd5848, %fd5846, %fd1081;
	bra.uni 	$L__BB1_1910;
$L__BB1_1891:
	setp.gt.s16 	%p2048, %rs714, 13;
	@%p2048 bra 	$L__BB1_1908;
	setp.eq.s16 	%p2050, %rs714, 12;
	@%p2050 bra 	$L__BB1_1893;
	bra.uni 	$L__BB1_1906;
$L__BB1_1893:
	add.f64 	%fd5848, %fd5846, %fd1080;
	bra.uni 	$L__BB1_1910;
$L__BB1_1894:
	sub.f64 	%fd5848, %fd5846, %fd1080;
	bra.uni 	$L__BB1_1910;
$L__BB1_1895:
	sub.f64 	%fd5848, %fd1080, %fd5846;
	bra.uni 	$L__BB1_1910;
$L__BB1_1896:
	setp.eq.s16 	%p2059, %rs714, 2;
	@%p2059 bra 	$L__BB1_1895;
	neg.f64 	%fd5219, %fd1080;
	sub.f64 	%fd5848, %fd5219, %fd5846;
	bra.uni 	$L__BB1_1910;
$L__BB1_1898:
	sub.f64 	%fd5848, %fd1081, %fd1080;
	bra.uni 	$L__BB1_1910;
$L__BB1_1899:
	sub.f64 	%fd5848, %fd1080, %fd1081;
	bra.uni 	$L__BB1_1910;
$L__BB1_1900:
	setp.eq.s16 	%p2056, %rs714, 6;
	@%p2056 bra 	$L__BB1_1899;
	neg.f64 	%fd5218, %fd1080;
	sub.f64 	%fd5848, %fd5218, %fd1081;
	bra.uni 	$L__BB1_1910;
$L__BB1_1902:
	sub.f64 	%fd5848, %fd1081, %fd5846;
	bra.uni 	$L__BB1_1910;
$L__BB1_1903:
	sub.f64 	%fd5848, %fd5846, %fd1081;
	bra.uni 	$L__BB1_1910;
$L__BB1_1904:
	setp.eq.s16 	%p2052, %rs714, 10;
	@%p2052 bra 	$L__BB1_1903;
	neg.f64 	%fd5217, %fd5846;
	sub.f64 	%fd5848, %fd5217, %fd1081;
	bra.uni 	$L__BB1_1910;
$L__BB1_1906:
	sub.f64 	%fd5848, %fd1081, %fd5846;
	bra.uni 	$L__BB1_1910;
$L__BB1_1907:
	sub.f64 	%fd5848, %fd5846, %fd1080;
	bra.uni 	$L__BB1_1910;
$L__BB1_1908:
	setp.eq.s16 	%p2049, %rs714, 14;
	@%p2049 bra 	$L__BB1_1907;
	neg.f64 	%fd5216, %fd5846;
	sub.f64 	%fd5848, %fd5216, %fd1081;
$L__BB1_1910:
	add.f64 	%fd1101, %fd1081, 0dBFF0000000000000;
	and.b16  	%rs729, %rs64, 15;
	setp.gt.s16 	%p2061, %rs729, 7;
	@%p2061 bra 	$L__BB1_1918;
	setp.gt.s16 	%p2069, %rs729, 3;
	@%p2069 bra 	$L__BB1_1915;
	setp.gt.s16 	%p2073, %rs729, 1;
	@%p2073 bra 	$L__BB1_1927;
	setp.eq.s16 	%p2075, %rs729, 0;
	@%p2075 bra 	$L__BB1_1914;
	bra.uni 	$L__BB1_1925;
$L__BB1_1914:
	add.f64 	%fd5849, %fd5846, %fd1080;
	bra.uni 	$L__BB1_1941;
$L__BB1_1915:
	setp.gt.s16 	%p2070, %rs729, 5;
	@%p2070 bra 	$L__BB1_1931;
	setp.eq.s16 	%p2072, %rs729, 4;
	@%p2072 bra 	$L__BB1_1917;
	bra.uni 	$L__BB1_1929;
$L__BB1_1917:
	add.f64 	%fd5849, %fd1080, %fd1101;
	bra.uni 	$L__BB1_1941;
$L__BB1_1918:
	setp.gt.s16 	%p2062, %rs729, 11;
	@%p2062 bra 	$L__BB1_1922;
	setp.gt.s16 	%p2066, %rs729, 9;
	@%p2066 bra 	$L__BB1_1935;
	setp.eq.s16 	%p2068, %rs729, 8;
	@%p2068 bra 	$L__BB1_1921;
	bra.uni 	$L__BB1_1933;
$L__BB1_1921:
	add.f64 	%fd5849, %fd5846, %fd1101;
	bra.uni 	$L__BB1_1941;
$L__BB1_1922:
	setp.gt.s16 	%p2063, %rs729, 13;
	@%p2063 bra 	$L__BB1_1939;
	setp.eq.s16 	%p2065, %rs729, 12;
	@%p2065 bra 	$L__BB1_1924;
	bra.uni 	$L__BB1_1937;
$L__BB1_1924:
	add.f64 	%fd5849, %fd5846, %fd1080;
	bra.uni 	$L__BB1_1941;
$L__BB1_1925:
	sub.f64 	%fd5849, %fd5846, %fd1080;
	bra.uni 	$L__BB1_1941;
$L__BB1_1926:
	sub.f64 	%fd5849, %fd1080, %fd5846;
	bra.uni 	$L__BB1_1941;
$L__BB1_1927:
	setp.eq.s16 	%p2074, %rs729, 2;
	@%p2074 bra 	$L__BB1_1926;
	neg.f64 	%fd5223, %fd1080;
	sub.f64 	%fd5849, %fd5223, %fd5846;
	bra.uni 	$L__BB1_1941;
$L__BB1_1929:
	sub.f64 	%fd5849, %fd1101, %fd1080;
	bra.uni 	$L__BB1_1941;
$L__BB1_1930:
	sub.f64 	%fd5849, %fd1080, %fd1101;
	bra.uni 	$L__BB1_1941;
$L__BB1_1931:
	setp.eq.s16 	%p2071, %rs729, 6;
	@%p2071 bra 	$L__BB1_1930;
	neg.f64 	%fd5222, %fd1080;
	sub.f64 	%fd5849, %fd5222, %fd1101;
	bra.uni 	$L__BB1_1941;
$L__BB1_1933:
	sub.f64 	%fd5849, %fd1101, %fd5846;
	bra.uni 	$L__BB1_1941;
$L__BB1_1934:
	sub.f64 	%fd5849, %fd5846, %fd1101;
	bra.uni 	$L__BB1_1941;
$L__BB1_1935:
	setp.eq.s16 	%p2067, %rs729, 10;
	@%p2067 bra 	$L__BB1_1934;
	neg.f64 	%fd5221, %fd5846;
	sub.f64 	%fd5849, %fd5221, %fd1101;
	bra.uni 	$L__BB1_1941;
$L__BB1_1937:
	sub.f64 	%fd5849, %fd1101, %fd5846;
	bra.uni 	$L__BB1_1941;
$L__BB1_1938:
	sub.f64 	%fd5849, %fd5846, %fd1080;
	bra.uni 	$L__BB1_1941;
$L__BB1_1939:
	setp.eq.s16 	%p2064, %rs729, 14;
	@%p2064 bra 	$L__BB1_1938;
	neg.f64 	%fd5220, %fd5846;
	sub.f64 	%fd5849, %fd5220, %fd1101;
$L__BB1_1941:
	add.f64 	%fd1119, %fd1080, 0dBFF0000000000000;
	and.b16  	%rs730, %rs67, 15;
	setp.gt.s16 	%p2076, %rs730, 7;
	@%p2076 bra 	$L__BB1_1949;
	setp.gt.s16 	%p2084, %rs730, 3;
	@%p2084 bra 	$L__BB1_1946;
	setp.gt.s16 	%p2088, %rs730, 1;
	@%p2088 bra 	$L__BB1_1958;
	setp.eq.s16 	%p2090, %rs730, 0;
	@%p2090 bra 	$L__BB1_1945;
	bra.uni 	$L__BB1_1956;
$L__BB1_1945:
	add.f64 	%fd5850, %fd5846, %fd1119;
	bra.uni 	$L__BB1_1972;
$L__BB1_1946:
	setp.gt.s16 	%p2085, %rs730, 5;
	@%p2085 bra 	$L__BB1_1962;
	setp.eq.s16 	%p2087, %rs730, 4;
	@%p2087 bra 	$L__BB1_1948;
	bra.uni 	$L__BB1_1960;
$L__BB1_1948:
	add.f64 	%fd5850, %fd1119, %fd1081;
	bra.uni 	$L__BB1_1972;
$L__BB1_1949:
	setp.gt.s16 	%p2077, %rs730, 11;
	@%p2077 bra 	$L__BB1_1953;
	setp.gt.s16 	%p2081, %rs730, 9;
	@%p2081 bra 	$L__BB1_1966;
	setp.eq.s16 	%p2083, %rs730, 8;
	@%p2083 bra 	$L__BB1_1952;
	bra.uni 	$L__BB1_1964;
$L__BB1_1952:
	add.f64 	%fd5850, %fd5846, %fd1081;
	bra.uni 	$L__BB1_1972;
$L__BB1_1953:
	setp.gt.s16 	%p2078, %rs730, 13;
	@%p2078 bra 	$L__BB1_1970;
	setp.eq.s16 	%p2080, %rs730, 12;
	@%p2080 bra 	$L__BB1_1955;
	bra.uni 	$L__BB1_1968;
$L__BB1_1955:
	add.f64 	%fd5850, %fd5846, %fd1119;
	bra.uni 	$L__BB1_1972;
$L__BB1_1956:
	sub.f64 	%fd5850, %fd5846, %fd1119;
	bra.uni 	$L__BB1_1972;
$L__BB1_1957:
	sub.f64 	%fd5850, %fd1119, %fd5846;
	bra.uni 	$L__BB1_1972;
$L__BB1_1958:
	setp.eq.s16 	%p2089, %rs730, 2;
	@%p2089 bra 	$L__BB1_1957;
	neg.f64 	%fd5227, %fd1119;
	sub.f64 	%fd5850, %fd5227, %fd5846;
	bra.uni 	$L__BB1_1972;
$L__BB1_1960:
	sub.f64 	%fd5850, %fd1081, %fd1119;
	bra.uni 	$L__BB1_1972;
$L__BB1_1961:
	sub.f64 	%fd5850, %fd1119, %fd1081;
	bra.uni 	$L__BB1_1972;
$L__BB1_1962:
	setp.eq.s16 	%p2086, %rs730, 6;
	@%p2086 bra 	$L__BB1_1961;
	neg.f64 	%fd5226, %fd1119;
	sub.f64 	%fd5850, %fd5226, %fd1081;
	bra.uni 	$L__BB1_1972;
$L__BB1_1964:
	sub.f64 	%fd5850, %fd1081, %fd5846;
	bra.uni 	$L__BB1_1972;
$L__BB1_1965:
	sub.f64 	%fd5850, %fd5846, %fd1081;
	bra.uni 	$L__BB1_1972;
$L__BB1_1966:
	setp.eq.s16 	%p2082, %rs730, 10;
	@%p2082 bra 	$L__BB1_1965;
	neg.f64 	%fd5225, %fd5846;
	sub.f64 	%fd5850, %fd5225, %fd1081;
	bra.uni 	$L__BB1_1972;
$L__BB1_1968:
	sub.f64 	%fd5850, %fd1081, %fd5846;
	bra.uni 	$L__BB1_1972;
$L__BB1_1969:
	sub.f64 	%fd5850, %fd5846, %fd1119;
	bra.uni 	$L__BB1_1972;
$L__BB1_1970:
	setp.eq.s16 	%p2079, %rs730, 14;
	@%p2079 bra 	$L__BB1_1969;
	neg.f64 	%fd5224, %fd5846;
	sub.f64 	%fd5850, %fd5224, %fd1081;
$L__BB1_1972:
	and.b16  	%rs731, %rs68, 15;
	setp.gt.s16 	%p2091, %rs731, 7;
	@%p2091 bra 	$L__BB1_1980;
	setp.gt.s16 	%p2099, %rs731, 3;
	@%p2099 bra 	$L__BB1_1977;
	setp.gt.s16 	%p2103, %rs731, 1;
	@%p2103 bra 	$L__BB1_1989;
	setp.eq.s16 	%p2105, %rs731, 0;
	@%p2105 bra 	$L__BB1_1976;
	bra.uni 	$L__BB1_1987;
$L__BB1_1976:
	add.f64 	%fd5851, %fd5846, %fd1119;
	bra.uni 	$L__BB1_2003;
$L__BB1_1977:
	setp.gt.s16 	%p2100, %rs731, 5;
	@%p2100 bra 	$L__BB1_1993;
	setp.eq.s16 	%p2102, %rs731, 4;
	@%p2102 bra 	$L__BB1_1979;
	bra.uni 	$L__BB1_1991;
$L__BB1_1979:
	add.f64 	%fd5851, %fd1119, %fd1101;
	bra.uni 	$L__BB1_2003;
$L__BB1_1980:
	setp.gt.s16 	%p2092, %rs731, 11;
	@%p2092 bra 	$L__BB1_1984;
	setp.gt.s16 	%p2096, %rs731, 9;
	@%p2096 bra 	$L__BB1_1997;
	setp.eq.s16 	%p2098, %rs731, 8;
	@%p2098 bra 	$L__BB1_1983;
	bra.uni 	$L__BB1_1995;
$L__BB1_1983:
	add.f64 	%fd5851, %fd5846, %fd1101;
	bra.uni 	$L__BB1_2003;
$L__BB1_1984:
	setp.gt.s16 	%p2093, %rs731, 13;
	@%p2093 bra 	$L__BB1_2001;
	setp.eq.s16 	%p2095, %rs731, 12;
	@%p2095 bra 	$L__BB1_1986;
	bra.uni 	$L__BB1_1999;
$L__BB1_1986:
	add.f64 	%fd5851, %fd5846, %fd1119;
	bra.uni 	$L__BB1_2003;
$L__BB1_1987:
	sub.f64 	%fd5851, %fd5846, %fd1119;
	bra.uni 	$L__BB1_2003;
$L__BB1_1988:
	sub.f64 	%fd5851, %fd1119, %fd5846;
	bra.uni 	$L__BB1_2003;
$L__BB1_1989:
	setp.eq.s16 	%p2104, %rs731, 2;
	@%p2104 bra 	$L__BB1_1988;
	neg.f64 	%fd5231, %fd1119;
	sub.f64 	%fd5851, %fd5231, %fd5846;
	bra.uni 	$L__BB1_2003;
$L__BB1_1991:
	sub.f64 	%fd5851, %fd1101, %fd1119;
	bra.uni 	$L__BB1_2003;
$L__BB1_1992:
	sub.f64 	%fd5851, %fd1119, %fd1101;
	bra.uni 	$L__BB1_2003;
$L__BB1_1993:
	setp.eq.s16 	%p2101, %rs731, 6;
	@%p2101 bra 	$L__BB1_1992;
	neg.f64 	%fd5230, %fd1119;
	sub.f64 	%fd5851, %fd5230, %fd1101;
	bra.uni 	$L__BB1_2003;
$L__BB1_1995:
	sub.f64 	%fd5851, %fd1101, %fd5846;
	bra.uni 	$L__BB1_2003;
$L__BB1_1996:
	sub.f64 	%fd5851, %fd5846, %fd1101;
	bra.uni 	$L__BB1_2003;
$L__BB1_1997:
	setp.eq.s16 	%p2097, %rs731, 10;
	@%p2097 bra 	$L__BB1_1996;
	neg.f64 	%fd5229, %fd5846;
	sub.f64 	%fd5851, %fd5229, %fd1101;
	bra.uni 	$L__BB1_2003;
$L__BB1_1999:
	sub.f64 	%fd5851, %fd1101, %fd5846;
	bra.uni 	$L__BB1_2003;
$L__BB1_2000:
	sub.f64 	%fd5851, %fd5846, %fd1119;
	bra.uni 	$L__BB1_2003;
$L__BB1_2001:
	setp.eq.s16 	%p2094, %rs731, 14;
	@%p2094 bra 	$L__BB1_2000;
	neg.f64 	%fd5228, %fd5846;
	sub.f64 	%fd5851, %fd5228, %fd1101;
$L__BB1_2003:
	add.f64 	%fd1154, %fd5846, 0dBFF0000000000000;
	and.b16  	%rs732, %rs65, 15;
	setp.gt.s16 	%p2106, %rs732, 7;
	@%p2106 bra 	$L__BB1_2011;
	setp.gt.s16 	%p2114, %rs732, 3;
	@%p2114 bra 	$L__BB1_2008;
	setp.gt.s16 	%p2118, %rs732, 1;
	@%p2118 bra 	$L__BB1_2020;
	setp.eq.s16 	%p2120, %rs732, 0;
	@%p2120 bra 	$L__BB1_2007;
	bra.uni 	$L__BB1_2018;
$L__BB1_2007:
	add.f64 	%fd5852, %fd1154, %fd1080;
	bra.uni 	$L__BB1_2034;
$L__BB1_2008:
	setp.gt.s16 	%p2115, %rs732, 5;
	@%p2115 bra 	$L__BB1_2024;
	setp.eq.s16 	%p2117, %rs732, 4;
	@%p2117 bra 	$L__BB1_2010;
	bra.uni 	$L__BB1_2022;
$L__BB1_2010:
	add.f64 	%fd5852, %fd1080, %fd1081;
	bra.uni 	$L__BB1_2034;
$L__BB1_2011:
	setp.gt.s16 	%p2107, %rs732, 11;
	@%p2107 bra 	$L__BB1_2015;
	setp.gt.s16 	%p2111, %rs732, 9;
	@%p2111 bra 	$L__BB1_2028;
	setp.eq.s16 	%p2113, %rs732, 8;
	@%p2113 bra 	$L__BB1_2014;
	bra.uni 	$L__BB1_2026;
$L__BB1_2014:
	add.f64 	%fd5852, %fd1154, %fd1081;
	bra.uni 	$L__BB1_2034;
$L__BB1_2015:
	setp.gt.s16 	%p2108, %rs732, 13;
	@%p2108 bra 	$L__BB1_2032;
	setp.eq.s16 	%p2110, %rs732, 12;
	@%p2110 bra 	$L__BB1_2017;
	bra.uni 	$L__BB1_2030;
$L__BB1_2017:
	add.f64 	%fd5852, %fd1154, %fd1080;
	bra.uni 	$L__BB1_2034;
$L__BB1_2018:
	sub.f64 	%fd5852, %fd1154, %fd1080;
	bra.uni 	$L__BB1_2034;
$L__BB1_2019:
	sub.f64 	%fd5852, %fd1080, %fd1154;
	bra.uni 	$L__BB1_2034;
$L__BB1_2020:
	setp.eq.s16 	%p2119, %rs732, 2;
	@%p2119 bra 	$L__BB1_2019;
	neg.f64 	%fd5235, %fd1080;
	sub.f64 	%fd5852, %fd5235, %fd1154;
	bra.uni 	$L__BB1_2034;
$L__BB1_2022:
	sub.f64 	%fd5852, %fd1081, %fd1080;
	bra.uni 	$L__BB1_2034;
$L__BB1_2023:
	sub.f64 	%fd5852, %fd1080, %fd1081;
	bra.uni 	$L__BB1_2034;
$L__BB1_2024:
	setp.eq.s16 	%p2116, %rs732, 6;
	@%p2116 bra 	$L__BB1_2023;
	neg.f64 	%fd5234, %fd1080;
	sub.f64 	%fd5852, %fd5234, %fd1081;
	bra.uni 	$L__BB1_2034;
$L__BB1_2026:
	sub.f64 	%fd5852, %fd1081, %fd1154;
	bra.uni 	$L__BB1_2034;
$L__BB1_2027:
	sub.f64 	%fd5852, %fd1154, %fd1081;
	bra.uni 	$L__BB1_2034;
$L__BB1_2028:
	setp.eq.s16 	%p2112, %rs732, 10;
	@%p2112 bra 	$L__BB1_2027;
	neg.f64 	%fd5233, %fd1154;
	sub.f64 	%fd5852, %fd5233, %fd1081;
	bra.uni 	$L__BB1_2034;
$L__BB1_2030:
	sub.f64 	%fd5852, %fd1081, %fd1154;
	bra.uni 	$L__BB1_2034;
$L__BB1_2031:
	sub.f64 	%fd5852, %fd1154, %fd1080;
	bra.uni 	$L__BB1_2034;
$L__BB1_2032:
	setp.eq.s16 	%p2109, %rs732, 14;
	@%p2109 bra 	$L__BB1_2031;
	neg.f64 	%fd5232, %fd1154;
	sub.f64 	%fd5852, %fd5232, %fd1081;
$L__BB1_2034:
	and.b16  	%rs733, %rs66, 15;
	setp.gt.s16 	%p2121, %rs733, 7;
	@%p2121 bra 	$L__BB1_2042;
	setp.gt.s16 	%p2129, %rs733, 3;
	@%p2129 bra 	$L__BB1_2039;
	setp.gt.s16 	%p2133, %rs733, 1;
	@%p2133 bra 	$L__BB1_2051;
	setp.eq.s16 	%p2135, %rs733, 0;
	@%p2135 bra 	$L__BB1_2038;
	bra.uni 	$L__BB1_2049;
$L__BB1_2038:
	add.f64 	%fd5853, %fd1154, %fd1080;
	bra.uni 	$L__BB1_2065;
$L__BB1_2039:
	setp.gt.s16 	%p2130, %rs733, 5;
	@%p2130 bra 	$L__BB1_2055;
	setp.eq.s16 	%p2132, %rs733, 4;
	@%p2132 bra 	$L__BB1_2041;
	bra.uni 	$L__BB1_2053;
$L__BB1_2041:
	add.f64 	%fd5853, %fd1080, %fd1101;
	bra.uni 	$L__BB1_2065;
$L__BB1_2042:
	setp.gt.s16 	%p2122, %rs733, 11;
	@%p2122 bra 	$L__BB1_2046;
	setp.gt.s16 	%p2126, %rs733, 9;
	@%p2126 bra 	$L__BB1_2059;
	setp.eq.s16 	%p2128, %rs733, 8;
	@%p2128 bra 	$L__BB1_2045;
	bra.uni 	$L__BB1_2057;
$L__BB1_2045:
	add.f64 	%fd5853, %fd1154, %fd1101;
	bra.uni 	$L__BB1_2065;
$L__BB1_2046:
	setp.gt.s16 	%p2123, %rs733, 13;
	@%p2123 bra 	$L__BB1_2063;
	setp.eq.s16 	%p2125, %rs733, 12;
	@%p2125 bra 	$L__BB1_2048;
	bra.uni 	$L__BB1_2061;
$L__BB1_2048:
	add.f64 	%fd5853, %fd1154, %fd1080;
	bra.uni 	$L__BB1_2065;
$L__BB1_2049:
	sub.f64 	%fd5853, %fd1154, %fd1080;
	bra.uni 	$L__BB1_2065;
$L__BB1_2050:
	sub.f64 	%fd5853, %fd1080, %fd1154;
	bra.uni 	$L__BB1_2065;
$L__BB1_2051:
	setp.eq.s16 	%p2134, %rs733, 2;
	@%p2134 bra 	$L__BB1_2050;
	neg.f64 	%fd5239, %fd1080;
	sub.f64 	%fd5853, %fd5239, %fd1154;
	bra.uni 	$L__BB1_2065;
$L__BB1_2053:
	sub.f64 	%fd5853, %fd1101, %fd1080;
	bra.uni 	$L__BB1_2065;
$L__BB1_2054:
	sub.f64 	%fd5853, %fd1080, %fd1101;
	bra.uni 	$L__BB1_2065;
$L__BB1_2055:
	setp.eq.s16 	%p2131, %rs733, 6;
	@%p2131 bra 	$L__BB1_2054;
	neg.f64 	%fd5238, %fd1080;
	sub.f64 	%fd5853, %fd5238, %fd1101;
	bra.uni 	$L__BB1_2065;
$L__BB1_2057:
	sub.f64 	%fd5853, %fd1101, %fd1154;
	bra.uni 	$L__BB1_2065;
$L__BB1_2058:
	sub.f64 	%fd5853, %fd1154, %fd1101;
	bra.uni 	$L__BB1_2065;
$L__BB1_2059:
	setp.eq.s16 	%p2127, %rs733, 10;
	@%p2127 bra 	$L__BB1_2058;
	neg.f64 	%fd5237, %fd1154;
	sub.f64 	%fd5853, %fd5237, %fd1101;
	bra.uni 	$L__BB1_2065;
$L__BB1_2061:
	sub.f64 	%fd5853, %fd1101, %fd1154;
	bra.uni 	$L__BB1_2065;
$L__BB1_2062:
	sub.f64 	%fd5853, %fd1154, %fd1080;
	bra.uni 	$L__BB1_2065;
$L__BB1_2063:
	setp.eq.s16 	%p2124, %rs733, 14;
	@%p2124 bra 	$L__BB1_2062;
	neg.f64 	%fd5236, %fd1154;
	sub.f64 	%fd5853, %fd5236, %fd1101;
$L__BB1_2065:
	and.b16  	%rs734, %rs69, 15;
	setp.gt.s16 	%p2136, %rs734, 7;
	@%p2136 bra 	$L__BB1_2073;
	setp.gt.s16 	%p2144, %rs734, 3;
	@%p2144 bra 	$L__BB1_2070;
	setp.gt.s16 	%p2148, %rs734, 1;
	@%p2148 bra 	$L__BB1_2082;
	setp.eq.s16 	%p2150, %rs734, 0;
	@%p2150 bra 	$L__BB1_2069;
	bra.uni 	$L__BB1_2080;
$L__BB1_2069:
	add.f64 	%fd5854, %fd1154, %fd1119;
	bra.uni 	$L__BB1_2096;
$L__BB1_2070:
	setp.gt.s16 	%p2145, %rs734, 5;
	@%p2145 bra 	$L__BB1_2086;
	setp.eq.s16 	%p2147, %rs734, 4;
	@%p2147 bra 	$L__BB1_2072;
	bra.uni 	$L__BB1_2084;
$L__BB1_2072:
	add.f64 	%fd5854, %fd1119, %fd1081;
	bra.uni 	$L__BB1_2096;
$L__BB1_2073:
	setp.gt.s16 	%p2137, %rs734, 11;
	@%p2137 bra 	$L__BB1_2077;
	setp.gt.s16 	%p2141, %rs734, 9;
	@%p2141 bra 	$L__BB1_2090;
	setp.eq.s16 	%p2143, %rs734, 8;
	@%p2143 bra 	$L__BB1_2076;
	bra.uni 	$L__BB1_2088;
$L__BB1_2076:
	add.f64 	%fd5854, %fd1154, %fd1081;
	bra.uni 	$L__BB1_2096;
$L__BB1_2077:
	setp.gt.s16 	%p2138, %rs734, 13;
	@%p2138 bra 	$L__BB1_2094;
	setp.eq.s16 	%p2140, %rs734, 12;
	@%p2140 bra 	$L__BB1_2079;
	bra.uni 	$L__BB1_2092;
$L__BB1_2079:
	add.f64 	%fd5854, %fd1154, %fd1119;
	bra.uni 	$L__BB1_2096;
$L__BB1_2080:
	sub.f64 	%fd5854, %fd1154, %fd1119;
	bra.uni 	$L__BB1_2096;
$L__BB1_2081:
	sub.f64 	%fd5854, %fd1119, %fd1154;
	bra.uni 	$L__BB1_2096;
$L__BB1_2082:
	setp.eq.s16 	%p2149, %rs734, 2;
	@%p2149 bra 	$L__BB1_2081;
	neg.f64 	%fd5243, %fd1119;
	sub.f64 	%fd5854, %fd5243, %fd1154;
	bra.uni 	$L__BB1_2096;
$L__BB1_2084:
	sub.f64 	%fd5854, %fd1081, %fd1119;
	bra.uni 	$L__BB1_2096;
$L__BB1_2085:
	sub.f64 	%fd5854, %fd1119, %fd1081;
	bra.uni 	$L__BB1_2096;
$L__BB1_2086:
	setp.eq.s16 	%p2146, %rs734, 6;
	@%p2146 bra 	$L__BB1_2085;
	neg.f64 	%fd5242, %fd1119;
	sub.f64 	%fd5854, %fd5242, %fd1081;
	bra.uni 	$L__BB1_2096;
$L__BB1_2088:
	sub.f64 	%fd5854, %fd1081, %fd1154;
	bra.uni 	$L__BB1_2096;
$L__BB1_2089:
	sub.f64 	%fd5854, %fd1154, %fd1081;
	bra.uni 	$L__BB1_2096;
$L__BB1_2090:
	setp.eq.s16 	%p2142, %rs734, 10;
	@%p2142 bra 	$L__BB1_2089;
	neg.f64 	%fd5241, %fd1154;
	sub.f64 	%fd5854, %fd5241, %fd1081;
	bra.uni 	$L__BB1_2096;
$L__BB1_2092:
	sub.f64 	%fd5854, %fd1081, %fd1154;
	bra.uni 	$L__BB1_2096;
$L__BB1_2093:
	sub.f64 	%fd5854, %fd1154, %fd1119;
	bra.uni 	$L__BB1_2096;
$L__BB1_2094:
	setp.eq.s16 	%p2139, %rs734, 14;
	@%p2139 bra 	$L__BB1_2093;
	neg.f64 	%fd5240, %fd1154;
	sub.f64 	%fd5854, %fd5240, %fd1081;
$L__BB1_2096:
	and.b16  	%rs735, %rs70, 15;
	setp.gt.s16 	%p2151, %rs735, 7;
	@%p2151 bra 	$L__BB1_2104;
	setp.gt.s16 	%p2159, %rs735, 3;
	@%p2159 bra 	$L__BB1_2101;
	setp.gt.s16 	%p2163, %rs735, 1;
	@%p2163 bra 	$L__BB1_2113;
	setp.eq.s16 	%p2165, %rs735, 0;
	@%p2165 bra 	$L__BB1_2100;
	bra.uni 	$L__BB1_2111;
$L__BB1_2100:
	add.f64 	%fd5855, %fd1154, %fd1119;
	bra.uni 	$L__BB1_2127;
$L__BB1_2101:
	setp.gt.s16 	%p2160, %rs735, 5;
	@%p2160 bra 	$L__BB1_2117;
	setp.eq.s16 	%p2162, %rs735, 4;
	@%p2162 bra 	$L__BB1_2103;
	bra.uni 	$L__BB1_2115;
$L__BB1_2103:
	add.f64 	%fd5855, %fd1119, %fd1101;
	bra.uni 	$L__BB1_2127;
$L__BB1_2104:
	setp.gt.s16 	%p2152, %rs735, 11;
	@%p2152 bra 	$L__BB1_2108;
	setp.gt.s16 	%p2156, %rs735, 9;
	@%p2156 bra 	$L__BB1_2121;
	setp.eq.s16 	%p2158, %rs735, 8;
	@%p2158 bra 	$L__BB1_2107;
	bra.uni 	$L__BB1_2119;
$L__BB1_2107:
	add.f64 	%fd5855, %fd1154, %fd1101;
	bra.uni 	$L__BB1_2127;
$L__BB1_2108:
	setp.gt.s16 	%p2153, %rs735, 13;
	@%p2153 bra 	$L__BB1_2125;
	setp.eq.s16 	%p2155, %rs735, 12;
	@%p2155 bra 	$L__BB1_2110;
	bra.uni 	$L__BB1_2123;
$L__BB1_2110:
	add.f64 	%fd5855, %fd1154, %fd1119;
	bra.uni 	$L__BB1_2127;
$L__BB1_2111:
	sub.f64 	%fd5855, %fd1154, %fd1119;
	bra.uni 	$L__BB1_2127;
$L__BB1_2112:
	sub.f64 	%fd5855, %fd1119, %fd1154;
	bra.uni 	$L__BB1_2127;
$L__BB1_2113:
	setp.eq.s16 	%p2164, %rs735, 2;
	@%p2164 bra 	$L__BB1_2112;
	neg.f64 	%fd5247, %fd1119;
	sub.f64 	%fd5855, %fd5247, %fd1154;
	bra.uni 	$L__BB1_2127;
$L__BB1_2115:
	sub.f64 	%fd5855, %fd1101, %fd1119;
	bra.uni 	$L__BB1_2127;
$L__BB1_2116:
	sub.f64 	%fd5855, %fd1119, %fd1101;
	bra.uni 	$L__BB1_2127;
$L__BB1_2117:
	setp.eq.s16 	%p2161, %rs735, 6;
	@%p2161 bra 	$L__BB1_2116;
	neg.f64 	%fd5246, %fd1119;
	sub.f64 	%fd5855, %fd5246, %fd1101;
	bra.uni 	$L__BB1_2127;
$L__BB1_2119:
	sub.f64 	%fd5855, %fd1101, %fd1154;
	bra.uni 	$L__BB1_2127;
$L__BB1_2120:
	sub.f64 	%fd5855, %fd1154, %fd1101;
	bra.uni 	$L__BB1_2127;
$L__BB1_2121:
	setp.eq.s16 	%p2157, %rs735, 10;
	@%p2157 bra 	$L__BB1_2120;
	neg.f64 	%fd5245, %fd1154;
	sub.f64 	%fd5855, %fd5245, %fd1101;
	bra.uni 	$L__BB1_2127;
$L__BB1_2123:
	sub.f64 	%fd5855, %fd1101, %fd1154;
	bra.uni 	$L__BB1_2127;
$L__BB1_2124:
	sub.f64 	%fd5855, %fd1154, %fd1119;
	bra.uni 	$L__BB1_2127;
$L__BB1_2125:
	setp.eq.s16 	%p2154, %rs735, 14;
	@%p2154 bra 	$L__BB1_2124;
	neg.f64 	%fd5244, %fd1154;
	sub.f64 	%fd5855, %fd5244, %fd1101;
$L__BB1_2127:
	mul.f64 	%fd5248, %fd1080, %fd1080;
	mul.f64 	%fd5249, %fd1080, %fd5248;
	mul.f64 	%fd5250, %fd5249, %fd1082;
	sub.f64 	%fd5251, %fd5850, %fd5848;
	fma.rn.f64 	%fd5252, %fd5250, %fd5251, %fd5848;
	sub.f64 	%fd5253, %fd5854, %fd5852;
	fma.rn.f64 	%fd5254, %fd5250, %fd5253, %fd5852;
	sub.f64 	%fd5255, %fd5851, %fd5849;
	fma.rn.f64 	%fd5256, %fd5250, %fd5255, %fd5849;
	sub.f64 	%fd5257, %fd5855, %fd5853;
	fma.rn.f64 	%fd5258, %fd5250, %fd5257, %fd5853;
	sub.f64 	%fd5259, %fd5254, %fd5252;
	fma.rn.f64 	%fd5260, %fd5847, %fd5259, %fd5252;
	sub.f64 	%fd5261, %fd5258, %fd5256;
	fma.rn.f64 	%fd5262, %fd5847, %fd5261, %fd5256;
	sub.f64 	%fd5263, %fd5262, %fd5260;
	mul.f64 	%fd5264, %fd1081, %fd1081;
	mul.f64 	%fd5265, %fd1081, %fd5264;
	mul.f64 	%fd5266, %fd5265, %fd1083;
	fma.rn.f64 	%fd5267, %fd5266, %fd5263, %fd5260;
	ld.f64 	%fd5268, [%rd732+288];
	fma.rn.f64 	%fd5845, %fd5268, %fd5267, %fd5845;
	add.s32 	%r5704, %r5704, 1;
	setp.lt.s32 	%p2166, %r5704, %r240;
	@%p2166 bra 	$L__BB1_1876;
	add.f64 	%fd5856, %fd5845, 0d0000000000000000;
$L__BB1_2129:
	ld.local.u32 	%r243, [%rd730+24];
	setp.lt.s32 	%p2167, %r243, 1;
	mov.f64 	%fd5868, 0d0000000000000000;
	@%p2167 bra 	$L__BB1_2383;
	ld.local.u64 	%rd733, [%rd730+32];
	mul.f64 	%fd1226, %fd140, 0d3FF04A3F6B8128FE;
	mul.f64 	%fd1227, %fd139, 0d3FF04A3F6B8128FE;
	mov.f64 	%fd5868, 0d0000000000000000;
	mov.b32 	%r5705, 0;
$L__BB1_2131:
	mul.wide.u32 	%rd5031, %r5705, 320;
	add.s64 	%rd734, %rd733, %rd5031;
	ld.f64 	%fd1229, [%rd734+296];
	mul.f64 	%fd1230, %fd1229, 0d0000000000000000;
	setp.neu.f64 	%p2168, %fd1230, 0d0000000000000000;
	@%p2168 bra 	$L__BB1_2133;
	ld.f64 	%fd5858, [%rd734+304];
	ld.u8 	%rs897, [%rd734+257];
	ld.f64 	%fd5859, [%rd734+312];
	bra.uni 	$L__BB1_2134;
$L__BB1_2133:
	ld.f64 	%fd5271, [%rd734+272];
	add.f64 	%fd5272, %fd1230, %fd5271;
	cvt.rmi.f64.f64 	%fd5273, %fd5272;
	sub.f64 	%fd5858, %fd5272, %fd5273;
	cvt.rzi.s32.f64 	%r5578, %fd5273;
	cvt.u16.u32 	%rs897, %r5578;
	mul.f64 	%fd5274, %fd5858, %fd5858;
	mul.f64 	%fd5275, %fd5858, %fd5274;
	fma.rn.f64 	%fd5276, %fd5858, 0d4018000000000000, 0dC02E000000000000;
	fma.rn.f64 	%fd5277, %fd5858, %fd5276, 0d4024000000000000;
	mul.f64 	%fd5859, %fd5275, %fd5277;
$L__BB1_2134:
	ld.f64 	%fd5278, [%rd734+264];
	fma.rn.f64 	%fd5279, %fd1227, %fd1229, %fd5278;
	ld.f64 	%fd5280, [%rd734+280];
	fma.rn.f64 	%fd5281, %fd1226, %fd1229, %fd5280;
	cvt.rmi.f64.f64 	%fd5282, %fd5279;
	cvt.rmi.f64.f64 	%fd5283, %fd5281;
	sub.f64 	%fd1237, %fd5279, %fd5282;
	sub.f64 	%fd1238, %fd5281, %fd5283;
	fma.rn.f64 	%fd5284, %fd1237, 0d4018000000000000, 0dC02E000000000000;
	fma.rn.f64 	%fd1239, %fd1237, %fd5284, 0d4024000000000000;
	fma.rn.f64 	%fd5285, %fd1238, 0d4018000000000000, 0dC02E000000000000;
	fma.rn.f64 	%fd1240, %fd1238, %fd5285, 0d4024000000000000;
	cvt.rzi.s32.f64 	%r5579, %fd5283;
	cvt.rzi.s32.f64 	%r5580, %fd5282;
	and.b32  	%r5581, %r5580, 255;
	cvt.u64.u32 	%rd5032, %r5581;
	add.s64 	%rd5033, %rd734, %rd5032;
	ld.u8 	%rs737, [%rd5033];
	ld.u8 	%rs738, [%rd5033+1];
	add.s16 	%rs739, %rs737, %rs897;
	add.s16 	%rs740, %rs738, %rs897;
	cvt.u64.u16 	%rd5034, %rs739;
	and.b64  	%rd5035, %rd5034, 255;
	add.s64 	%rd5036, %rd734, %rd5035;
	ld.u8 	%rs741, [%rd5036];
	ld.u8 	%rs742, [%rd5036+1];
	cvt.u64.u16 	%rd5037, %rs740;
	and.b64  	%rd5038, %rd5037, 255;
	add.s64 	%rd5039, %rd734, %rd5038;
	ld.u8 	%rs743, [%rd5039];
	ld.u8 	%rs744, [%rd5039+1];
	cvt.u16.u32 	%rs745, %r5579;
	add.s16 	%rs746, %rs741, %rs745;
	add.s16 	%rs747, %rs742, %rs745;
	add.s16 	%rs748, %rs743, %rs745;
	add.s16 	%rs749, %rs744, %rs745;
	cvt.u64.u16 	%rd5040, %rs746;
	and.b64  	%rd5041, %rd5040, 255;
	add.s64 	%rd5042, %rd734, %rd5041;
	ld.u8 	%rs750, [%rd5042];
	ld.u8 	%rs74, [%rd5042+1];
	cvt.u64.u16 	%rd5043, %rs747;
	and.b64  	%rd5044, %rd5043, 255;
	add.s64 	%rd5045, %rd734, %rd5044;
	ld.u8 	%rs75, [%rd5045];
	ld.u8 	%rs76, [%rd5045+1];
	cvt.u64.u16 	%rd5046, %rs748;
	and.b64  	%rd5047, %rd5046, 255;
	add.s64 	%rd5048, %rd734, %rd5047;
	ld.u8 	%rs77, [%rd5048];
	ld.u8 	%rs78, [%rd5048+1];
	cvt.u64.u16 	%rd5049, %rs749;
	and.b64  	%rd5050, %rd5049, 255;
	add.s64 	%rd5051, %rd734, %rd5050;
	ld.u8 	%rs79, [%rd5051];
	ld.u8 	%rs80, [%rd5051+1];
	and.b16  	%rs736, %rs750, 15;
	setp.gt.s16 	%p2169, %rs736, 7;
	@%p2169 bra 	$L__BB1_2142;
	setp.gt.s16 	%p2177, %rs736, 3;
	@%p2177 bra 	$L__BB1_2139;
	setp.gt.s16 	%p2181, %rs736, 1;
	@%p2181 bra 	$L__BB1_2151;
	setp.eq.s16 	%p2183, %rs736, 0;
	@%p2183 bra 	$L__BB1_2138;
	bra.uni 	$L__BB1_2149;
$L__BB1_2138:
	add.f64 	%fd5860, %fd5858, %fd1237;
	bra.uni 	$L__BB1_2165;
$L__BB1_2139:
	setp.gt.s16 	%p2178, %rs736, 5;
	@%p2178 bra 	$L__BB1_2155;
	setp.eq.s16 	%p2180, %rs736, 4;
	@%p2180 bra 	$L__BB1_2141;
	bra.uni 	$L__BB1_2153;
$L__BB1_2141:
	add.f64 	%fd5860, %fd1237, %fd1238;
	bra.uni 	$L__BB1_2165;
$L__BB1_2142:
	setp.gt.s16 	%p2170, %rs736, 11;
	@%p2170 bra 	$L__BB1_2146;
	setp.gt.s16 	%p2174, %rs736, 9;
	@%p2174 bra 	$L__BB1_2159;
	setp.eq.s16 	%p2176, %rs736, 8;
	@%p2176 bra 	$L__BB1_2145;
	bra.uni 	$L__BB1_2157;
$L__BB1_2145:
	add.f64 	%fd5860, %fd5858, %fd1238;
	bra.uni 	$L__BB1_2165;
$L__BB1_2146:
	setp.gt.s16 	%p2171, %rs736, 13;
	@%p2171 bra 	$L__BB1_2163;
	setp.eq.s16 	%p2173, %rs736, 12;
	@%p2173 bra 	$L__BB1_2148;
	bra.uni 	$L__BB1_2161;
$L__BB1_2148:
	add.f64 	%fd5860, %fd5858, %fd1237;
	bra.uni 	$L__BB1_2165;
$L__BB1_2149:
	sub.f64 	%fd5860, %fd5858, %fd1237;
	bra.uni 	$L__BB1_2165;
$L__BB1_2150:
	sub.f64 	%fd5860, %fd1237, %fd5858;
	bra.uni 	$L__BB1_2165;
$L__BB1_2151:
	setp.eq.s16 	%p2182, %rs736, 2;
	@%p2182 bra 	$L__BB1_2150;
	neg.f64 	%fd5289, %fd1237;
	sub.f64 	%fd5860, %fd5289, %fd5858;
	bra.uni 	$L__BB1_2165;
$L__BB1_2153:
	sub.f64 	%fd5860, %fd1238, %fd1237;
	bra.uni 	$L__BB1_2165;
$L__BB1_2154:
	sub.f64 	%fd5860, %fd1237, %fd1238;
	bra.uni 	$L__BB1_2165;
$L__BB1_2155:
	setp.eq.s16 	%p2179, %rs736, 6;
	@%p2179 bra 	$L__BB1_2154;
	neg.f64 	%fd5288, %fd1237;
	sub.f64 	%fd5860, %fd5288, %fd1238;
	bra.uni 	$L__BB1_2165;
$L__BB1_2157:
	sub.f64 	%fd5860, %fd1238, %fd5858;
	bra.uni 	$L__BB1_2165;
$L__BB1_2158:
	sub.f64 	%fd5860, %fd5858, %fd1238;
	bra.uni 	$L__BB1_2165;
$L__BB1_2159:
	setp.eq.s16 	%p2175, %rs736, 10;
	@%p2175 bra 	$L__BB1_2158;
	neg.f64 	%fd5287, %fd5858;
	sub.f64 	%fd5860, %fd5287, %fd1238;
	bra.uni 	$L__BB1_2165;
$L__BB1_2161:
	sub.f64 	%fd5860, %fd1238, %fd5858;
	bra.uni 	$L__BB1_2165;
$L__BB1_2162:
	sub.f64 	%fd5860, %fd5858, %fd1237;
	bra.uni 	$L__BB1_2165;
$L__BB1_2163:
	setp.eq.s16 	%p2172, %rs736, 14;
	@%p2172 bra 	$L__BB1_2162;
	neg.f64 	%fd5286, %fd5858;
	sub.f64 	%fd5860, %fd5286, %fd1238;
$L__BB1_2165:
	add.f64 	%fd1258, %fd1238, 0dBFF0000000000000;
	and.b16  	%rs751, %rs74, 15;
	setp.gt.s16 	%p2184, %rs751, 7;
	@%p2184 bra 	$L__BB1_2173;
	setp.gt.s16 	%p2192, %rs751, 3;
	@%p2192 bra 	$L__BB1_2170;
	setp.gt.s16 	%p2196, %rs751, 1;
	@%p2196 bra 	$L__BB1_2182;
	setp.eq.s16 	%p2198, %rs751, 0;
	@%p2198 bra 	$L__BB1_2169;
	bra.uni 	$L__BB1_2180;
$L__BB1_2169:
	add.f64 	%fd5861, %fd5858, %fd1237;
	bra.uni 	$L__BB1_2196;
$L__BB1_2170:
	setp.gt.s16 	%p2193, %rs751, 5;
	@%p2193 bra 	$L__BB1_2186;
	setp.eq.s16 	%p2195, %rs751, 4;
	@%p2195 bra 	$L__BB1_2172;
	bra.uni 	$L__BB1_2184;
$L__BB1_2172:
	add.f64 	%fd5861, %fd1237, %fd1258;
	bra.uni 	$L__BB1_2196;
$L__BB1_2173:
	setp.gt.s16 	%p2185, %rs751, 11;
	@%p2185 bra 	$L__BB1_2177;
	setp.gt.s16 	%p2189, %rs751, 9;
	@%p2189 bra 	$L__BB1_2190;
	setp.eq.s16 	%p2191, %rs751, 8;
	@%p2191 bra 	$L__BB1_2176;
	bra.uni 	$L__BB1_2188;
$L__BB1_2176:
	add.f64 	%fd5861, %fd5858, %fd1258;
	bra.uni 	$L__BB1_2196;
$L__BB1_2177:
	setp.gt.s16 	%p2186, %rs751, 13;
	@%p2186 bra 	$L__BB1_2194;
	setp.eq.s16 	%p2188, %rs751, 12;
	@%p2188 bra 	$L__BB1_2179;
	bra.uni 	$L__BB1_2192;
$L__BB1_2179:
	add.f64 	%fd5861, %fd5858, %fd1237;
	bra.uni 	$L__BB1_2196;
$L__BB1_2180:
	sub.f64 	%fd5861, %fd5858, %fd1237;
	bra.uni 	$L__BB1_2196;
$L__BB1_2181:
	sub.f64 	%fd5861, %fd1237, %fd5858;
	bra.uni 	$L__BB1_2196;
$L__BB1_2182:
	setp.eq.s16 	%p2197, %rs751, 2;
	@%p2197 bra 	$L__BB1_2181;
	neg.f64 	%fd5293, %fd1237;
	sub.f64 	%fd5861, %fd5293, %fd5858;
	bra.uni 	$L__BB1_2196;
$L__BB1_2184:
	sub.f64 	%fd5861, %fd1258, %fd1237;
	bra.uni 	$L__BB1_2196;
$L__BB1_2185:
	sub.f64 	%fd5861, %fd1237, %fd1258;
	bra.uni 	$L__BB1_2196;
$L__BB1_2186:
	setp.eq.s16 	%p2194, %rs751, 6;
	@%p2194 bra 	$L__BB1_2185;
	neg.f64 	%fd5292, %fd1237;
	sub.f64 	%fd5861, %fd5292, %fd1258;
	bra.uni 	$L__BB1_2196;
$L__BB1_2188:
	sub.f64 	%fd5861, %fd1258, %fd5858;
	bra.uni 	$L__BB1_2196;
$L__BB1_2189:
	sub.f64 	%fd5861, %fd5858, %fd1258;
	bra.uni 	$L__BB1_2196;
$L__BB1_2190:
	setp.eq.s16 	%p2190, %rs751, 10;
	@%p2190 bra 	$L__BB1_2189;
	neg.f64 	%fd5291, %fd5858;
	sub.f64 	%fd5861, %fd5291, %fd1258;
	bra.uni 	$L__BB1_2196;
$L__BB1_2192:
	sub.f64 	%fd5861, %fd1258, %fd5858;
	bra.uni 	$L__BB1_2196;
$L__BB1_2193:
	sub.f64 	%fd5861, %fd5858, %fd1237;
	bra.uni 	$L__BB1_2196;
$L__BB1_2194:
	setp.eq.s16 	%p2187, %rs751, 14;
	@%p2187 bra 	$L__BB1_2193;
	neg.f64 	%fd5290, %fd5858;
	sub.f64 	%fd5861, %fd5290, %fd1258;
$L__BB1_2196:
	add.f64 	%fd1276, %fd1237, 0dBFF0000000000000;
	and.b16  	%rs752, %rs77, 15;
	setp.gt.s16 	%p2199, %rs752, 7;
	@%p2199 bra 	$L__BB1_2204;
	setp.gt.s16 	%p2207, %rs752, 3;
	@%p2207 bra 	$L__BB1_2201;
	setp.gt.s16 	%p2211, %rs752, 1;
	@%p2211 bra 	$L__BB1_2213;
	setp.eq.s16 	%p2213, %rs752, 0;
	@%p2213 bra 	$L__BB1_2200;
	bra.uni 	$L__BB1_2211;
$L__BB1_2200:
	add.f64 	%fd5862, %fd5858, %fd1276;
	bra.uni 	$L__BB1_2227;
$L__BB1_2201:
	setp.gt.s16 	%p2208, %rs752, 5;
	@%p2208 bra 	$L__BB1_2217;
	setp.eq.s16 	%p2210, %rs752, 4;
	@%p2210 bra 	$L__BB1_2203;
	bra.uni 	$L__BB1_2215;
$L__BB1_2203:
	add.f64 	%fd5862, %fd1276, %fd1238;
	bra.uni 	$L__BB1_2227;
$L__BB1_2204:
	setp.gt.s16 	%p2200, %rs752, 11;
	@%p2200 bra 	$L__BB1_2208;
	setp.gt.s16 	%p2204, %rs752, 9;
	@%p2204 bra 	$L__BB1_2221;
	setp.eq.s16 	%p2206, %rs752, 8;
	@%p2206 bra 	$L__BB1_2207;
	bra.uni 	$L__BB1_2219;
$L__BB1_2207:
	add.f64 	%fd5862, %fd5858, %fd1238;
	bra.uni 	$L__BB1_2227;
$L__BB1_2208:
	setp.gt.s16 	%p2201, %rs752, 13;
	@%p2201 bra 	$L__BB1_2225;
	setp.eq.s16 	%p2203, %rs752, 12;
	@%p2203 bra 	$L__BB1_2210;
	bra.uni 	$L__BB1_2223;
$L__BB1_2210:
	add.f64 	%fd5862, %fd5858, %fd1276;
	bra.uni 	$L__BB1_2227;
$L__BB1_2211:
	sub.f64 	%fd5862, %fd5858, %fd1276;
	bra.uni 	$L__BB1_2227;
$L__BB1_2212:
	sub.f64 	%fd5862, %fd1276, %fd5858;
	bra.uni 	$L__BB1_2227;
$L__BB1_2213:
	setp.eq.s16 	%p2212, %rs752, 2;
	@%p2212 bra 	$L__BB1_2212;
	neg.f64 	%fd5297, %fd1276;
	sub.f64 	%fd5862, %fd5297, %fd5858;
	bra.uni 	$L__BB1_2227;
$L__BB1_2215:
	sub.f64 	%fd5862, %fd1238, %fd1276;
	bra.uni 	$L__BB1_2227;
$L__BB1_2216:
	sub.f64 	%fd5862, %fd1276, %fd1238;
	bra.uni 	$L__BB1_2227;
$L__BB1_2217:
	setp.eq.s16 	%p2209, %rs752, 6;
	@%p2209 bra 	$L__BB1_2216;
	neg.f64 	%fd5296, %fd1276;
	sub.f64 	%fd5862, %fd5296, %fd1238;
	bra.uni 	$L__BB1_2227;
$L__BB1_2219:
	sub.f64 	%fd5862, %fd1238, %fd5858;
	bra.uni 	$L__BB1_2227;
$L__BB1_2220:
	sub.f64 	%fd5862, %fd5858, %fd1238;
	bra.uni 	$L__BB1_2227;
$L__BB1_2221:
	setp.eq.s16 	%p2205, %rs752, 10;
	@%p2205 bra 	$L__BB1_2220;
	neg.f64 	%fd5295, %fd5858;
	sub.f64 	%fd5862, %fd5295, %fd1238;
	bra.uni 	$L__BB1_2227;
$L__BB1_2223:
	sub.f64 	%fd5862, %fd1238, %fd5858;
	bra.uni 	$L__BB1_2227;
$L__BB1_2224:
	sub.f64 	%fd5862, %fd5858, %fd1276;
	bra.uni 	$L__BB1_2227;
$L__BB1_2225:
	setp.eq.s16 	%p2202, %rs752, 14;
	@%p2202 bra 	$L__BB1_2224;
	neg.f64 	%fd5294, %fd5858;
	sub.f64 	%fd5862, %fd5294, %fd1238;
$L__BB1_2227:
	and.b16  	%rs753, %rs78, 15;
	setp.gt.s16 	%p2214, %rs753, 7;
	@%p2214 bra 	$L__BB1_2235;
	setp.gt.s16 	%p2222, %rs753, 3;
	@%p2222 bra 	$L__BB1_2232;
	setp.gt.s16 	%p2226, %rs753, 1;
	@%p2226 bra 	$L__BB1_2244;
	setp.eq.s16 	%p2228, %rs753, 0;
	@%p2228 bra 	$L__BB1_2231;
	bra.uni 	$L__BB1_2242;
$L__BB1_2231:
	add.f64 	%fd5863, %fd5858, %fd1276;
	bra.uni 	$L__BB1_2258;
$L__BB1_2232:
	setp.gt.s16 	%p2223, %rs753, 5;
	@%p2223 bra 	$L__BB1_2248;
	setp.eq.s16 	%p2225, %rs753, 4;
	@%p2225 bra 	$L__BB1_2234;
	bra.uni 	$L__BB1_2246;
$L__BB1_2234:
	add.f64 	%fd5863, %fd1276, %fd1258;
	bra.uni 	$L__BB1_2258;
$L__BB1_2235:
	setp.gt.s16 	%p2215, %rs753, 11;
	@%p2215 bra 	$L__BB1_2239;
	setp.gt.s16 	%p2219, %rs753, 9;
	@%p2219 bra 	$L__BB1_2252;
	setp.eq.s16 	%p2221, %rs753, 8;
	@%p2221 bra 	$L__BB1_2238;
	bra.uni 	$L__BB1_2250;
$L__BB1_2238:
	add.f64 	%fd5863, %fd5858, %fd1258;
	bra.uni 	$L__BB1_2258;
$L__BB1_2239:
	setp.gt.s16 	%p2216, %rs753, 13;
	@%p2216 bra 	$L__BB1_2256;
	setp.eq.s16 	%p2218, %rs753, 12;
	@%p2218 bra 	$L__BB1_2241;
	bra.uni 	$L__BB1_2254;
$L__BB1_2241:
	add.f64 	%fd5863, %fd5858, %fd1276;
	bra.uni 	$L__BB1_2258;
$L__BB1_2242:
	sub.f64 	%fd5863, %fd5858, %fd1276;
	bra.uni 	$L__BB1_2258;
$L__BB1_2243:
	sub.f64 	%fd5863, %fd1276, %fd5858;
	bra.uni 	$L__BB1_2258;
$L__BB1_2244:
	setp.eq.s16 	%p2227, %rs753, 2;
	@%p2227 bra 	$L__BB1_2243;
	neg.f64 	%fd5301, %fd1276;
	sub.f64 	%fd5863, %fd5301, %fd5858;
	bra.uni 	$L__BB1_2258;
$L__BB1_2246:
	sub.f64 	%fd5863, %fd1258, %fd1276;
	bra.uni 	$L__BB1_2258;
$L__BB1_2247:
	sub.f64 	%fd5863, %fd1276, %fd1258;
	bra.uni 	$L__BB1_2258;
$L__BB1_2248:
	setp.eq.s16 	%p2224, %rs753, 6;
	@%p2224 bra 	$L__BB1_2247;
	neg.f64 	%fd5300, %fd1276;
	sub.f64 	%fd5863, %fd5300, %fd1258;
	bra.uni 	$L__BB1_2258;
$L__BB1_2250:
	sub.f64 	%fd5863, %fd1258, %fd5858;
	bra.uni 	$L__BB1_2258;
$L__BB1_2251:
	sub.f64 	%fd5863, %fd5858, %fd1258;
	bra.uni 	$L__BB1_2258;
$L__BB1_2252:
	setp.eq.s16 	%p2220, %rs753, 10;
	@%p2220 bra 	$L__BB1_2251;
	neg.f64 	%fd5299, %fd5858;
	sub.f64 	%fd5863, %fd5299, %fd1258;
	bra.uni 	$L__BB1_2258;
$L__BB1_2254:
	sub.f64 	%fd5863, %fd1258, %fd5858;
	bra.uni 	$L__BB1_2258;
$L__BB1_2255:
	sub.f64 	%fd5863, %fd5858, %fd1276;
	bra.uni 	$L__BB1_2258;
$L__BB1_2256:
	setp.eq.s16 	%p2217, %rs753, 14;
	@%p2217 bra 	$L__BB1_2255;
	neg.f64 	%fd5298, %fd5858;
	sub.f64 	%fd5863, %fd5298, %fd1258;
$L__BB1_2258:
	add.f64 	%fd1311, %fd5858, 0dBFF0000000000000;
	and.b16  	%rs754, %rs75, 15;
	setp.gt.s16 	%p2229, %rs754, 7;
	@%p2229 bra 	$L__BB1_2266;
	setp.gt.s16 	%p2237, %rs754, 3;
	@%p2237 bra 	$L__BB1_2263;
	setp.gt.s16 	%p2241, %rs754, 1;
	@%p2241 bra 	$L__BB1_2275;
	setp.eq.s16 	%p2243, %rs754, 0;
	@%p2243 bra 	$L__BB1_2262;
	bra.uni 	$L__BB1_2273;
$L__BB1_2262:
	add.f64 	%fd5864, %fd1311, %fd1237;
	bra.uni 	$L__BB1_2289;
$L__BB1_2263:
	setp.gt.s16 	%p2238, %rs754, 5;
	@%p2238 bra 	$L__BB1_2279;
	setp.eq.s16 	%p2240, %rs754, 4;
	@%p2240 bra 	$L__BB1_2265;
	bra.uni 	$L__BB1_2277;
$L__BB1_2265:
	add.f64 	%fd5864, %fd1237, %fd1238;
	bra.uni 	$L__BB1_2289;
$L__BB1_2266:
	setp.gt.s16 	%p2230, %rs754, 11;
	@%p2230 bra 	$L__BB1_2270;
	setp.gt.s16 	%p2234, %rs754, 9;
	@%p2234 bra 	$L__BB1_2283;
	setp.eq.s16 	%p2236, %rs754, 8;
	@%p2236 bra 	$L__BB1_2269;
	bra.uni 	$L__BB1_2281;
$L__BB1_2269:
	add.f64 	%fd5864, %fd1311, %fd1238;
	bra.uni 	$L__BB1_2289;
$L__BB1_2270:
	setp.gt.s16 	%p2231, %rs754, 13;
	@%p2231 bra 	$L__BB1_2287;
	setp.eq.s16 	%p2233, %rs754, 12;
	@%p2233 bra 	$L__BB1_2272;
	bra.uni 	$L__BB1_2285;
$L__BB1_2272:
	add.f64 	%fd5864, %fd1311, %fd1237;
	bra.uni 	$L__BB1_2289;
$L__BB1_2273:
	sub.f64 	%fd5864, %fd1311, %fd1237;
	bra.uni 	$L__BB1_2289;
$L__BB1_2274:
	sub.f64 	%fd5864, %fd1237, %fd1311;
	bra.uni 	$L__BB1_2289;
$L__BB1_2275:
	setp.eq.s16 	%p2242, %rs754, 2;
	@%p2242 bra 	$L__BB1_2274;
	neg.f64 	%fd5305, %fd1237;
	sub.f64 	%fd5864, %fd5305, %fd1311;
	bra.uni 	$L__BB1_2289;
$L__BB1_2277:
	sub.f64 	%fd5864, %fd1238, %fd1237;
	bra.uni 	$L__BB1_2289;
$L__BB1_2278:
	sub.f64 	%fd5864, %fd1237, %fd1238;
	bra.uni 	$L__BB1_2289;
$L__BB1_2279:
	setp.eq.s16 	%p2239, %rs754, 6;
	@%p2239 bra 	$L__BB1_2278;
	neg.f64 	%fd5304, %fd1237;
	sub.f64 	%fd5864, %fd5304, %fd1238;
	bra.uni 	$L__BB1_2289;
$L__BB1_2281:
	sub.f64 	%fd5864, %fd1238, %fd1311;
	bra.uni 	$L__BB1_2289;
$L__BB1_2282:
	sub.f64 	%fd5864, %fd1311, %fd1238;
	bra.uni 	$L__BB1_2289;
$L__BB1_2283:
	setp.eq.s16 	%p2235, %rs754, 10;
	@%p2235 bra 	$L__BB1_2282;
	neg.f64 	%fd5303, %fd1311;
	sub.f64 	%fd5864, %fd5303, %fd1238;
	bra.uni 	$L__BB1_2289;
$L__BB1_2285:
	sub.f64 	%fd5864, %fd1238, %fd1311;
	bra.uni 	$L__BB1_2289;
$L__BB1_2286:
	sub.f64 	%fd5864, %fd1311, %fd1237;
	bra.uni 	$L__BB1_2289;
$L__BB1_2287:
	setp.eq.s16 	%p2232, %rs754, 14;
	@%p2232 bra 	$L__BB1_2286;
	neg.f64 	%fd5302, %fd1311;
	sub.f64 	%fd5864, %fd5302, %fd1238;
$L__BB1_2289:
	and.b16  	%rs755, %rs76, 15;
	setp.gt.s16 	%p2244, %rs755, 7;
	@%p2244 bra 	$L__BB1_2297;
	setp.gt.s16 	%p2252, %rs755, 3;
	@%p2252 bra 	$L__BB1_2294;
	setp.gt.s16 	%p2256, %rs755, 1;
	@%p2256 bra 	$L__BB1_2306;
	setp.eq.s16 	%p2258, %rs755, 0;
	@%p2258 bra 	$L__BB1_2293;
	bra.uni 	$L__BB1_2304;
$L__BB1_2293:
	add.f64 	%fd5865, %fd1311, %fd1237;
	bra.uni 	$L__BB1_2320;
$L__BB1_2294:
	setp.gt.s16 	%p2253, %rs755, 5;
	@%p2253 bra 	$L__BB1_2310;
	setp.eq.s16 	%p2255, %rs755, 4;
	@%p2255 bra 	$L__BB1_2296;
	bra.uni 	$L__BB1_2308;
$L__BB1_2296:
	add.f64 	%fd5865, %fd1237, %fd1258;
	bra.uni 	$L__BB1_2320;
$L__BB1_2297:
	setp.gt.s16 	%p2245, %rs755, 11;
	@%p2245 bra 	$L__BB1_2301;
	setp.gt.s16 	%p2249, %rs755, 9;
	@%p2249 bra 	$L__BB1_2314;
	setp.eq.s16 	%p2251, %rs755, 8;
	@%p2251 bra 	$L__BB1_2300;
	bra.uni 	$L__BB1_2312;
$L__BB1_2300:
	add.f64 	%fd5865, %fd1311, %fd1258;
	bra.uni 	$L__BB1_2320;
$L__BB1_2301:
	setp.gt.s16 	%p2246, %rs755, 13;
	@%p2246 bra 	$L__BB1_2318;
	setp.eq.s16 	%p2248, %rs755, 12;
	@%p2248 bra 	$L__BB1_2303;
	bra.uni 	$L__BB1_2316;
$L__BB1_2303:
	add.f64 	%fd5865, %fd1311, %fd1237;
	bra.uni 	$L__BB1_2320;
$L__BB1_2304:
	sub.f64 	%fd5865, %fd1311, %fd1237;
	bra.uni 	$L__BB1_2320;
$L__BB1_2305:
	sub.f64 	%fd5865, %fd1237, %fd1311;
	bra.uni 	$L__BB1_2320;
$L__BB1_2306:
	setp.eq.s16 	%p2257, %rs755, 2;
	@%p2257 bra 	$L__BB1_2305;
	neg.f64 	%fd5309, %fd1237;
	sub.f64 	%fd5865, %fd5309, %fd1311;
	bra.uni 	$L__BB1_2320;
$L__BB1_2308:
	sub.f64 	%fd5865, %fd1258, %fd1237;
	bra.uni 	$L__BB1_2320;
$L__BB1_2309:
	sub.f64 	%fd5865, %fd1237, %fd1258;
	bra.uni 	$L__BB1_2320;
$L__BB1_2310:
	setp.eq.s16 	%p2254, %rs755, 6;
	@%p2254 bra 	$L__BB1_2309;
	neg.f64 	%fd5308, %fd1237;
	sub.f64 	%fd5865, %fd5308, %fd1258;
	bra.uni 	$L__BB1_2320;
$L__BB1_2312:
	sub.f64 	%fd5865, %fd1258, %fd1311;
	bra.uni 	$L__BB1_2320;
$L__BB1_2313:
	sub.f64 	%fd5865, %fd1311, %fd1258;
	bra.uni 	$L__BB1_2320;
$L__BB1_2314:
	setp.eq.s16 	%p2250, %rs755, 10;
	@%p2250 bra 	$L__BB1_2313;
	neg.f64 	%fd5307, %fd1311;
	sub.f64 	%fd5865, %fd5307, %fd1258;
	bra.uni 	$L__BB1_2320;
$L__BB1_2316:
	sub.f64 	%fd5865, %fd1258, %fd1311;
	bra.uni 	$L__BB1_2320;
$L__BB1_2317:
	sub.f64 	%fd5865, %fd1311, %fd1237;
	bra.uni 	$L__BB1_2320;
$L__BB1_2318:
	setp.eq.s16 	%p2247, %rs755, 14;
	@%p2247 bra 	$L__BB1_2317;
	neg.f64 	%fd5306, %fd1311;
	sub.f64 	%fd5865, %fd5306, %fd1258;
$L__BB1_2320:
	and.b16  	%rs756, %rs79, 15;
	setp.gt.s16 	%p2259, %rs756, 7;
	@%p2259 bra 	$L__BB1_2328;
	setp.gt.s16 	%p2267, %rs756, 3;
	@%p2267 bra 	$L__BB1_2325;
	setp.gt.s16 	%p2271, %rs756, 1;
	@%p2271 bra 	$L__BB1_2337;
	setp.eq.s16 	%p2273, %rs756, 0;
	@%p2273 bra 	$L__BB1_2324;
	bra.uni 	$L__BB1_2335;
$L__BB1_2324:
	add.f64 	%fd5866, %fd1311, %fd1276;
	bra.uni 	$L__BB1_2351;
$L__BB1_2325:
	setp.gt.s16 	%p2268, %rs756, 5;
	@%p2268 bra 	$L__BB1_2341;
	setp.eq.s16 	%p2270, %rs756, 4;
	@%p2270 bra 	$L__BB1_2327;
	bra.uni 	$L__BB1_2339;
$L__BB1_2327:
	add.f64 	%fd5866, %fd1276, %fd1238;
	bra.uni 	$L__BB1_2351;
$L__BB1_2328:
	setp.gt.s16 	%p2260, %rs756, 11;
	@%p2260 bra 	$L__BB1_2332;
	setp.gt.s16 	%p2264, %rs756, 9;
	@%p2264 bra 	$L__BB1_2345;
	setp.eq.s16 	%p2266, %rs756, 8;
	@%p2266 bra 	$L__BB1_2331;
	bra.uni 	$L__BB1_2343;
$L__BB1_2331:
	add.f64 	%fd5866, %fd1311, %fd1238;
	bra.uni 	$L__BB1_2351;
$L__BB1_2332:
	setp.gt.s16 	%p2261, %rs756, 13;
	@%p2261 bra 	$L__BB1_2349;
	setp.eq.s16 	%p2263, %rs756, 12;
	@%p2263 bra 	$L__BB1_2334;
	bra.uni 	$L__BB1_2347;
$L__BB1_2334:
	add.f64 	%fd5866, %fd1311, %fd1276;
	bra.uni 	$L__BB1_2351;
$L__BB1_2335:
	sub.f64 	%fd5866, %fd1311, %fd1276;
	bra.uni 	$L__BB1_2351;
$L__BB1_2336:
	sub.f64 	%fd5866, %fd1276, %fd1311;
	bra.uni 	$L__BB1_2351;
$L__BB1_2337:
	setp.eq.s16 	%p2272, %rs756, 2;
	@%p2272 bra 	$L__BB1_2336;
	neg.f64 	%fd5313, %fd1276;
	sub.f64 	%fd5866, %fd5313, %fd1311;
	bra.uni 	$L__BB1_2351;
$L__BB1_2339:
	sub.f64 	%fd5866, %fd1238, %fd1276;
	bra.uni 	$L__BB1_2351;
$L__BB1_2340:
	sub.f64 	%fd5866, %fd1276, %fd1238;
	bra.uni 	$L__BB1_2351;
$L__BB1_2341:
	setp.eq.s16 	%p2269, %rs756, 6;
	@%p2269 bra 	$L__BB1_2340;
	neg.f64 	%fd5312, %fd1276;
	sub.f64 	%fd5866, %fd5312, %fd1238;
	bra.uni 	$L__BB1_2351;
$L__BB1_2343:
	sub.f64 	%fd5866, %fd1238, %fd1311;
	bra.uni 	$L__BB1_2351;
$L__BB1_2344:
	sub.f64 	%fd5866, %fd1311, %fd1238;
	bra.uni 	$L__BB1_2351;
$L__BB1_2345:
	setp.eq.s16 	%p2265, %rs756, 10;
	@%p2265 bra 	$L__BB1_2344;
	neg.f64 	%fd5311, %fd1311;
	sub.f64 	%fd5866, %fd5311, %fd1238;
	bra.uni 	$L__BB1_2351;
$L__BB1_2347:
	sub.f64 	%fd5866, %fd1238, %fd1311;
	bra.uni 	$L__BB1_2351;
$L__BB1_2348:
	sub.f64 	%fd5866, %fd1311, %fd1276;
	bra.uni 	$L__BB1_2351;
$L__BB1_2349:
	setp.eq.s16 	%p2262, %rs756, 14;
	@%p2262 bra 	$L__BB1_2348;
	neg.f64 	%fd5310, %fd1311;
	sub.f64 	%fd5866, %fd5310, %fd1238;
$L__BB1_2351:
	and.b16  	%rs757, %rs80, 15;
	setp.gt.s16 	%p2274, %rs757, 7;
	@%p2274 bra 	$L__BB1_2359;
	setp.gt.s16 	%p2282, %rs757, 3;
	@%p2282 bra 	$L__BB1_2356;
	setp.gt.s16 	%p2286, %rs757, 1;
	@%p2286 bra 	$L__BB1_2368;
	setp.eq.s16 	%p2288, %rs757, 0;
	@%p2288 bra 	$L__BB1_2355;
	bra.uni 	$L__BB1_2366;
$L__BB1_2355:
	add.f64 	%fd5867, %fd1311, %fd1276;
	bra.uni 	$L__BB1_2382;
$L__BB1_2356:
	setp.gt.s16 	%p2283, %rs757, 5;
	@%p2283 bra 	$L__BB1_2372;
	setp.eq.s16 	%p2285, %rs757, 4;
	@%p2285 bra 	$L__BB1_2358;
	bra.uni 	$L__BB1_2370;
$L__BB1_2358:
	add.f64 	%fd5867, %fd1276, %fd1258;
	bra.uni 	$L__BB1_2382;
$L__BB1_2359:
	setp.gt.s16 	%p2275, %rs757, 11;
	@%p2275 bra 	$L__BB1_2363;
	setp.gt.s16 	%p2279, %rs757, 9;
	@%p2279 bra 	$L__BB1_2376;
	setp.eq.s16 	%p2281, %rs757, 8;
	@%p2281 bra 	$L__BB1_2362;
	bra.uni 	$L__BB1_2374;
$L__BB1_2362:
	add.f64 	%fd5867, %fd1311, %fd1258;
	bra.uni 	$L__BB1_2382;
$L__BB1_2363:
	setp.gt.s16 	%p2276, %rs757, 13;
	@%p2276 bra 	$L__BB1_2380;
	setp.eq.s16 	%p2278, %rs757, 12;
	@%p2278 bra 	$L__BB1_2365;
	bra.uni 	$L__BB1_2378;
$L__BB1_2365:
	add.f64 	%fd5867, %fd1311, %fd1276;
	bra.uni 	$L__BB1_2382;
$L__BB1_2366:
	sub.f64 	%fd5867, %fd1311, %fd1276;
	bra.uni 	$L__BB1_2382;
$L__BB1_2367:
	sub.f64 	%fd5867, %fd1276, %fd1311;
	bra.uni 	$L__BB1_2382;
$L__BB1_2368:
	setp.eq.s16 	%p2287, %rs757, 2;
	@%p2287 bra 	$L__BB1_2367;
	neg.f64 	%fd5317, %fd1276;
	sub.f64 	%fd5867, %fd5317, %fd1311;
	bra.uni 	$L__BB1_2382;
$L__BB1_2370:
	sub.f64 	%fd5867, %fd1258, %fd1276;
	bra.uni 	$L__BB1_2382;
$L__BB1_2371:
	sub.f64 	%fd5867, %fd1276, %fd1258;
	bra.uni 	$L__BB1_2382;
$L__BB1_2372:
	setp.eq.s16 	%p2284, %rs757, 6;
	@%p2284 bra 	$L__BB1_2371;
	neg.f64 	%fd5316, %fd1276;
	sub.f64 	%fd5867, %fd5316, %fd1258;
	bra.uni 	$L__BB1_2382;
$L__BB1_2374:
	sub.f64 	%fd5867, %fd1258, %fd1311;
	bra.uni 	$L__BB1_2382;
$L__BB1_2375:
	sub.f64 	%fd5867, %fd1311, %fd1258;
	bra.uni 	$L__BB1_2382;
$L__BB1_2376:
	setp.eq.s16 	%p2280, %rs757, 10;
	@%p2280 bra 	$L__BB1_2375;
	neg.f64 	%fd5315, %fd1311;
	sub.f64 	%fd5867, %fd5315, %fd1258;
	bra.uni 	$L__BB1_2382;
$L__BB1_2378:
	sub.f64 	%fd5867, %fd1258, %fd1311;
	bra.uni 	$L__BB1_2382;
$L__BB1_2379:
	sub.f64 	%fd5867, %fd1311, %fd1276;
	bra.uni 	$L__BB1_2382;
$L__BB1_2380:
	setp.eq.s16 	%p2277, %rs757, 14;
	@%p2277 bra 	$L__BB1_2379;
	neg.f64 	%fd5314, %fd1311;
	sub.f64 	%fd5867, %fd5314, %fd1258;
$L__BB1_2382:
	mul.f64 	%fd5318, %fd1237, %fd1237;
	mul.f64 	%fd5319, %fd1237, %fd5318;
	mul.f64 	%fd5320, %fd5319, %fd1239;
	sub.f64 	%fd5321, %fd5862, %fd5860;
	fma.rn.f64 	%fd5322, %fd5320, %fd5321, %fd5860;
	sub.f64 	%fd5323, %fd5866, %fd5864;
	fma.rn.f64 	%fd5324, %fd5320, %fd5323, %fd5864;
	sub.f64 	%fd5325, %fd5863, %fd5861;
	fma.rn.f64 	%fd5326, %fd5320, %fd5325, %fd5861;
	sub.f64 	%fd5327, %fd5867, %fd5865;
	fma.rn.f64 	%fd5328, %fd5320, %fd5327, %fd5865;
	sub.f64 	%fd5329, %fd5324, %fd5322;
	fma.rn.f64 	%fd5330, %fd5859, %fd5329, %fd5322;
	sub.f64 	%fd5331, %fd5328, %fd5326;
	fma.rn.f64 	%fd5332, %fd5859, %fd5331, %fd5326;
	sub.f64 	%fd5333, %fd5332, %fd5330;
	mul.f64 	%fd5334, %fd1238, %fd1238;
	mul.f64 	%fd5335, %fd1238, %fd5334;
	mul.f64 	%fd5336, %fd5335, %fd1240;
	fma.rn.f64 	%fd5337, %fd5336, %fd5333, %fd5330;
	ld.f64 	%fd5338, [%rd734+288];
	fma.rn.f64 	%fd5868, %fd5338, %fd5337, %fd5868;
	add.s32 	%r5705, %r5705, 1;
	setp.lt.s32 	%p2289, %r5705, %r243;
	@%p2289 bra 	$L__BB1_2131;
$L__BB1_2383:
	add.f64 	%fd5339, %fd5856, %fd5868;
	ld.local.f64 	%fd5340, [%rd730];
	mul.f64 	%fd5869, %fd5339, %fd5340;
$L__BB1_2384:
	mul.f64 	%fd5772, %fd5869, 0d40C3880000000000;
	cvt.rzi.s64.f64 	%rd5182, %fd5772;
	cvt.u32.u64 	%r5722, %rd5182;
	bra.uni 	$L__BB1_5972;
$L__BB1_2385:
	cvt.rn.f64.s32 	%fd1384, %r219;
	cvt.rn.f64.s32 	%fd1385, %r220;
	ld.local.u32 	%r247, [%rd1+200];
	setp.lt.s32 	%p259, %r247, 1;
	mov.f64 	%fd5881, 0d0000000000000000;
	@%p259 bra 	$L__BB1_2640;
	ld.local.u64 	%rd4243, [%rd1+208];
	add.s64 	%rd5516, %rd4243, 312;
	mov.f64 	%fd5870, 0d0000000000000000;
	mov.b32 	%r5706, 0;
$L__BB1_2387:
	ld.f64 	%fd1387, [%rd5516+-16];
	mul.f64 	%fd1388, %fd1387, 0d0000000000000000;
	setp.neu.f64 	%p260, %fd1388, 0d0000000000000000;
	@%p260 bra 	$L__BB1_2389;
	ld.f64 	%fd5871, [%rd5516+-8];
	ld.u8 	%rs898, [%rd5516+-55];
	ld.f64 	%fd5872, [%rd5516];
	bra.uni 	$L__BB1_2390;
$L__BB1_2389:
	ld.f64 	%fd4202, [%rd5516+-40];
	add.f64 	%fd4203, %fd1388, %fd4202;
	cvt.rmi.f64.f64 	%fd4204, %fd4203;
	sub.f64 	%fd5871, %fd4203, %fd4204;
	cvt.rzi.s32.f64 	%r5365, %fd4204;
	cvt.u16.u32 	%rs898, %r5365;
	mul.f64 	%fd4205, %fd5871, %fd5871;
	mul.f64 	%fd4206, %fd5871, %fd4205;
	fma.rn.f64 	%fd4207, %fd5871, 0d4018000000000000, 0dC02E000000000000;
	fma.rn.f64 	%fd4208, %fd5871, %fd4207, 0d4024000000000000;
	mul.f64 	%fd5872, %fd4206, %fd4208;
$L__BB1_2390:
	ld.f64 	%fd4209, [%rd5516+-48];
	fma.rn.f64 	%fd4210, %fd1387, %fd1384, %fd4209;
	ld.f64 	%fd4211, [%rd5516+-32];
	fma.rn.f64 	%fd4212, %fd1387, %fd1385, %fd4211;
	cvt.rmi.f64.f64 	%fd4213, %fd4210;
	cvt.rmi.f64.f64 	%fd4214, %fd4212;
	sub.f64 	%fd1395, %fd4210, %fd4213;
	sub.f64 	%fd1396, %fd4212, %fd4214;
	fma.rn.f64 	%fd4215, %fd1395, 0d4018000000000000, 0dC02E000000000000;
	fma.rn.f64 	%fd1397, %fd1395, %fd4215, 0d4024000000000000;
	fma.rn.f64 	%fd4216, %fd1396, 0d4018000000000000, 0dC02E000000000000;
	fma.rn.f64 	%fd1398, %fd1396, %fd4216, 0d4024000000000000;
	cvt.rzi.s32.f64 	%r5366, %fd4214;
	cvt.rzi.s32.f64 	%r5367, %fd4213;
	and.b32  	%r5368, %r5367, 255;
	cvt.u64.u32 	%rd4244, %r5368;
	add.s64 	%rd4245, %rd5516, %rd4244;
	ld.u8 	%rs406, [%rd4245+-312];
	ld.u8 	%rs407, [%rd4245+-311];
	add.s16 	%rs408, %rs406, %rs898;
	add.s16 	%rs409, %rs407, %rs898;
	cvt.u64.u16 	%rd4246, %rs408;
	and.b64  	%rd4247, %rd4246, 255;
	add.s64 	%rd4248, %rd5516, %rd4247;
	ld.u8 	%rs410, [%rd4248+-312];
	ld.u8 	%rs411, [%rd4248+-311];
	cvt.u64.u16 	%rd4249, %rs409;
	and.b64  	%rd4250, %rd4249, 255;
	add.s64 	%rd4251, %rd5516, %rd4250;
	ld.u8 	%rs412, [%rd4251+-312];
	ld.u8 	%rs413, [%rd4251+-311];
	cvt.u16.u32 	%rs414, %r5366;
	add.s16 	%rs415, %rs410, %rs414;
	add.s16 	%rs416, %rs411, %rs414;
	add.s16 	%rs417, %rs412, %rs414;
	add.s16 	%rs418, %rs413, %rs414;
	cvt.u64.u16 	%rd4252, %rs415;
	and.b64  	%rd4253, %rd4252, 255;
	add.s64 	%rd4254, %rd5516, %rd4253;
	ld.u8 	%rs419, [%rd4254+-312];
	ld.u8 	%rs84, [%rd4254+-311];
	cvt.u64.u16 	%rd4255, %rs416;
	and.b64  	%rd4256, %rd4255, 255;
	add.s64 	%rd4257, %rd5516, %rd4256;
	ld.u8 	%rs85, [%rd4257+-312];
	ld.u8 	%rs86, [%rd4257+-311];
	cvt.u64.u16 	%rd4258, %rs417;
	and.b64  	%rd4259, %rd4258, 255;
	add.s64 	%rd4260, %rd5516, %rd4259;
	ld.u8 	%rs87, [%rd4260+-312];
	ld.u8 	%rs88, [%rd4260+-311];
	cvt.u64.u16 	%rd4261, %rs418;
	and.b64  	%rd4262, %rd4261, 255;
	add.s64 	%rd4263, %rd5516, %rd4262;
	ld.u8 	%rs89, [%rd4263+-312];
	ld.u8 	%rs90, [%rd4263+-311];
	and.b16  	%rs405, %rs419, 15;
	setp.gt.s16 	%p261, %rs405, 7;
	@%p261 bra 	$L__BB1_2398;
	setp.gt.s16 	%p269, %rs405, 3;
	@%p269 bra 	$L__BB1_2395;
	setp.gt.s16 	%p273, %rs405, 1;
	@%p273 bra 	$L__BB1_2407;
	setp.eq.s16 	%p275, %rs405, 0;
	@%p275 bra 	$L__BB1_2394;
	bra.uni 	$L__BB1_2405;
$L__BB1_2394:
	add.f64 	%fd5873, %fd5871, %fd1395;
	bra.uni 	$L__BB1_2421;
$L__BB1_2395:
	setp.gt.s16 	%p270, %rs405, 5;
	@%p270 bra 	$L__BB1_2411;
	setp.eq.s16 	%p272, %rs405, 4;
	@%p272 bra 	$L__BB1_2397;
	bra.uni 	$L__BB1_2409;
$L__BB1_2397:
	add.f64 	%fd5873, %fd1395, %fd1396;
	bra.uni 	$L__BB1_2421;
$L__BB1_2398:
	setp.gt.s16 	%p262, %rs405, 11;
	@%p262 bra 	$L__BB1_2402;
	setp.gt.s16 	%p266, %rs405, 9;
	@%p266 bra 	$L__BB1_2415;
	setp.eq.s16 	%p268, %rs405, 8;
	@%p268 bra 	$L__BB1_2401;
	bra.uni 	$L__BB1_2413;
$L__BB1_2401:
	add.f64 	%fd5873, %fd5871, %fd1396;
	bra.uni 	$L__BB1_2421;
$L__BB1_2402:
	setp.gt.s16 	%p263, %rs405, 13;
	@%p263 bra 	$L__BB1_2419;
	setp.eq.s16 	%p265, %rs405, 12;
	@%p265 bra 	$L__BB1_2404;
	bra.uni 	$L__BB1_2417;
$L__BB1_2404:
	add.f64 	%fd5873, %fd5871, %fd1395;
	bra.uni 	$L__BB1_2421;
$L__BB1_2405:
	sub.f64 	%fd5873, %fd5871, %fd1395;
	bra.uni 	$L__BB1_2421;
$L__BB1_2406:
	sub.f64 	%fd5873, %fd1395, %fd5871;
	bra.uni 	$L__BB1_2421;
$L__BB1_2407:
	setp.eq.s16 	%p274, %rs405, 2;
	@%p274 bra 	$L__BB1_2406;
	neg.f64 	%fd4220, %fd1395;
	sub.f64 	%fd5873, %fd4220, %fd5871;
	bra.uni 	$L__BB1_2421;
$L__BB1_2409:
	sub.f64 	%fd5873, %fd1396, %fd1395;
	bra.uni 	$L__BB1_2421;
$L__BB1_2410:
	sub.f64 	%fd5873, %fd1395, %fd1396;
	bra.uni 	$L__BB1_2421;
$L__BB1_2411:
	setp.eq.s16 	%p271, %rs405, 6;
	@%p271 bra 	$L__BB1_2410;
	neg.f64 	%fd4219, %fd1395;
	sub.f64 	%fd5873, %fd4219, %fd1396;
	bra.uni 	$L__BB1_2421;
$L__BB1_2413:
	sub.f64 	%fd5873, %fd1396, %fd5871;
	bra.uni 	$L__BB1_2421;
$L__BB1_2414:
	sub.f64 	%fd5873, %fd5871, %fd1396;
	bra.uni 	$L__BB1_2421;
$L__BB1_2415:
	setp.eq.s16 	%p267, %rs405, 10;
	@%p267 bra 	$L__BB1_2414;
	neg.f64 	%fd4218, %fd5871;
	sub.f64 	%fd5873, %fd4218, %fd1396;
	bra.uni 	$L__BB1_2421;
$L__BB1_2417:
	sub.f64 	%fd5873, %fd1396, %fd5871;
	bra.uni 	$L__BB1_2421;
$L__BB1_2418:
	sub.f64 	%fd5873, %fd5871, %fd1395;
	bra.uni 	$L__BB1_2421;
$L__BB1_2419:
	setp.eq.s16 	%p264, %rs405, 14;
	@%p264 bra 	$L__BB1_2418;
	neg.f64 	%fd4217, %fd5871;
	sub.f64 	%fd5873, %fd4217, %fd1396;
$L__BB1_2421:
	add.f64 	%fd1416, %fd1396, 0dBFF0000000000000;
	and.b16  	%rs420, %rs84, 15;
	setp.gt.s16 	%p276, %rs420, 7;
	@%p276 bra 	$L__BB1_2429;
	setp.gt.s16 	%p284, %rs420, 3;
	@%p284 bra 	$L__BB1_2426;
	setp.gt.s16 	%p288, %rs420, 1;
	@%p288 bra 	$L__BB1_2438;
	setp.eq.s16 	%p290, %rs420, 0;
	@%p290 bra 	$L__BB1_2425;
	bra.uni 	$L__BB1_2436;
$L__BB1_2425:
	add.f64 	%fd5874, %fd5871, %fd1395;
	bra.uni 	$L__BB1_2452;
$L__BB1_2426:
	setp.gt.s16 	%p285, %rs420, 5;
	@%p285 bra 	$L__BB1_2442;
	setp.eq.s16 	%p287, %rs420, 4;
	@%p287 bra 	$L__BB1_2428;
	bra.uni 	$L__BB1_2440;
$L__BB1_2428:
	add.f64 	%fd5874, %fd1395, %fd1416;
	bra.uni 	$L__BB1_2452;
$L__BB1_2429:
	setp.gt.s16 	%p277, %rs420, 11;
	@%p277 bra 	$L__BB1_2433;
	setp.gt.s16 	%p281, %rs420, 9;
	@%p281 bra 	$L__BB1_2446;
	setp.eq.s16 	%p283, %rs420, 8;
	@%p283 bra 	$L__BB1_2432;
	bra.uni 	$L__BB1_2444;
$L__BB1_2432:
	add.f64 	%fd5874, %fd5871, %fd1416;
	bra.uni 	$L__BB1_2452;
$L__BB1_2433:
	setp.gt.s16 	%p278, %rs420, 13;
	@%p278 bra 	$L__BB1_2450;
	setp.eq.s16 	%p280, %rs420, 12;
	@%p280 bra 	$L__BB1_2435;
	bra.uni 	$L__BB1_2448;
$L__BB1_2435:
	add.f64 	%fd5874, %fd5871, %fd1395;
	bra.uni 	$L__BB1_2452;
$L__BB1_2436:
	sub.f64 	%fd5874, %fd5871, %fd1395;
	bra.uni 	$L__BB1_2452;
$L__BB1_2437:
	sub.f64 	%fd5874, %fd1395, %fd5871;
	bra.uni 	$L__BB1_2452;
$L__BB1_2438:
	setp.eq.s16 	%p289, %rs420, 2;
	@%p289 bra 	$L__BB1_2437;
	neg.f64 	%fd4224, %fd1395;
	sub.f64 	%fd5874, %fd4224, %fd5871;
	bra.uni 	$L__BB1_2452;
$L__BB1_2440:
	sub.f64 	%fd5874, %fd1416, %fd1395;
	bra.uni 	$L__BB1_2452;
$L__BB1_2441:
	sub.f64 	%fd5874, %fd1395, %fd1416;
	bra.uni 	$L__BB1_2452;
$L__BB1_2442:
	setp.eq.s16 	%p286, %rs420, 6;
	@%p286 bra 	$L__BB1_2441;
	neg.f64 	%fd4223, %fd1395;
	sub.f64 	%fd5874, %fd4223, %fd1416;
	bra.uni 	$L__BB1_2452;
$L__BB1_2444:
	sub.f64 	%fd5874, %fd1416, %fd5871;
	bra.uni 	$L__BB1_2452;
$L__BB1_2445:
	sub.f64 	%fd5874, %fd5871, %fd1416;
	bra.uni 	$L__BB1_2452;
$L__BB1_2446:
	setp.eq.s16 	%p282, %rs420, 10;
	@%p282 bra 	$L__BB1_2445;
	neg.f64 	%fd4222, %fd5871;
	sub.f64 	%fd5874, %fd4222, %fd1416;
	bra.uni 	$L__BB1_2452;
$L__BB1_2448:
	sub.f64 	%fd5874, %fd1416, %fd5871;
	bra.uni 	$L__BB1_2452;
$L__BB1_2449:
	sub.f64 	%fd5874, %fd5871, %fd1395;
	bra.uni 	$L__BB1_2452;
$L__BB1_2450:
	setp.eq.s16 	%p279, %rs420, 14;
	@%p279 bra 	$L__BB1_2449;
	neg.f64 	%fd4221, %fd5871;
	sub.f64 	%fd5874, %fd4221, %fd1416;
$L__BB1_2452:
	add.f64 	%fd1434, %fd1395, 0dBFF0000000000000;
	and.b16  	%rs421, %rs87, 15;
	setp.gt.s16 	%p291, %rs421, 7;
	@%p291 bra 	$L__BB1_2460;
	setp.gt.s16 	%p299, %rs421, 3;
	@%p299 bra 	$L__BB1_2457;
	setp.gt.s16 	%p303, %rs421, 1;
	@%p303 bra 	$L__BB1_2469;
	setp.eq.s16 	%p305, %rs421, 0;
	@%p305 bra 	$L__BB1_2456;
	bra.uni 	$L__BB1_2467;
$L__BB1_2456:
	add.f64 	%fd5875, %fd5871, %fd1434;
	bra.uni 	$L__BB1_2483;
$L__BB1_2457:
	setp.gt.s16 	%p300, %rs421, 5;
	@%p300 bra 	$L__BB1_2473;
	setp.eq.s16 	%p302, %rs421, 4;
	@%p302 bra 	$L__BB1_2459;
	bra.uni 	$L__BB1_2471;
$L__BB1_2459:
	add.f64 	%fd5875, %fd1434, %fd1396;
	bra.uni 	$L__BB1_2483;
$L__BB1_2460:
	setp.gt.s16 	%p292, %rs421, 11;
	@%p292 bra 	$L__BB1_2464;
	setp.gt.s16 	%p296, %rs421, 9;
	@%p296 bra 	$L__BB1_2477;
	setp.eq.s16 	%p298, %rs421, 8;
	@%p298 bra 	$L__BB1_2463;
	bra.uni 	$L__BB1_2475;
$L__BB1_2463:
	add.f64 	%fd5875, %fd5871, %fd1396;
	bra.uni 	$L__BB1_2483;
$L__BB1_2464:
	setp.gt.s16 	%p293, %rs421, 13;
	@%p293 bra 	$L__BB1_2481;
	setp.eq.s16 	%p295, %rs421, 12;
	@%p295 bra 	$L__BB1_2466;
	bra.uni 	$L__BB1_2479;
$L__BB1_2466:
	add.f64 	%fd5875, %fd5871, %fd1434;
	bra.uni 	$L__BB1_2483;
$L__BB1_2467:
	sub.f64 	%fd5875, %fd5871, %fd1434;
	bra.uni 	$L__BB1_2483;
$L__BB1_2468:
	sub.f64 	%fd5875, %fd1434, %fd5871;
	bra.uni 	$L__BB1_2483;
$L__BB1_2469:
	setp.eq.s16 	%p304, %rs421, 2;
	@%p304 bra 	$L__BB1_2468;
	neg.f64 	%fd4228, %fd1434;
	sub.f64 	%fd5875, %fd4228, %fd5871;
	bra.uni 	$L__BB1_2483;
$L__BB1_2471:
	sub.f64 	%fd5875, %fd1396, %fd1434;
	bra.uni 	$L__BB1_2483;
$L__BB1_2472:
	sub.f64 	%fd5875, %fd1434, %fd1396;
	bra.uni 	$L__BB1_2483;
$L__BB1_2473:
	setp.eq.s16 	%p301, %rs421, 6;
	@%p301 bra 	$L__BB1_2472;
	neg.f64 	%fd4227, %fd1434;
	sub.f64 	%fd5875, %fd4227, %fd1396;
	bra.uni 	$L__BB1_2483;
$L__BB1_2475:
	sub.f64 	%fd5875, %fd1396, %fd5871;
	bra.uni 	$L__BB1_2483;
$L__BB1_2476:
	sub.f64 	%fd5875, %fd5871, %fd1396;
	bra.uni 	$L__BB1_2483;
$L__BB1_2477:
	setp.eq.s16 	%p297, %rs421, 10;
	@%p297 bra 	$L__BB1_2476;
	neg.f64 	%fd4226, %fd5871;
	sub.f64 	%fd5875, %fd4226, %fd1396;
	bra.uni 	$L__BB1_2483;
$L__BB1_2479:
	sub.f64 	%fd5875, %fd1396, %fd5871;
	bra.uni 	$L__BB1_2483;
$L__BB1_2480:
	sub.f64 	%fd5875, %fd5871, %fd1434;
	bra.uni 	$L__BB1_2483;
$L__BB1_2481:
	setp.eq.s16 	%p294, %rs421, 14;
	@%p294 bra 	$L__BB1_2480;
	neg.f64 	%fd4225, %fd5871;
	sub.f64 	%fd5875, %fd4225, %fd1396;
$L__BB1_2483:
	and.b16  	%rs422, %rs88, 15;
	setp.gt.s16 	%p306, %rs422, 7;
	@%p306 bra 	$L__BB1_2491;
	setp.gt.s16 	%p314, %rs422, 3;
	@%p314 bra 	$L__BB1_2488;
	setp.gt.s16 	%p318, %rs422, 1;
	@%p318 bra 	$L__BB1_2500;
	setp.eq.s16 	%p320, %rs422, 0;
	@%p320 bra 	$L__BB1_2487;
	bra.uni 	$L__BB1_2498;
$L__BB1_2487:
	add.f64 	%fd5876, %fd5871, %fd1434;
	bra.uni 	$L__BB1_2514;
$L__BB1_2488:
	setp.gt.s16 	%p315, %rs422, 5;
	@%p315 bra 	$L__BB1_2504;
	setp.eq.s16 	%p317, %rs422, 4;
	@%p317 bra 	$L__BB1_2490;
	bra.uni 	$L__BB1_2502;
$L__BB1_2490:
	add.f64 	%fd5876, %fd1434, %fd1416;
	bra.uni 	$L__BB1_2514;
$L__BB1_2491:
	setp.gt.s16 	%p307, %rs422, 11;
	@%p307 bra 	$L__BB1_2495;
	setp.gt.s16 	%p311, %rs422, 9;
	@%p311 bra 	$L__BB1_2508;
	setp.eq.s16 	%p313, %rs422, 8;
	@%p313 bra 	$L__BB1_2494;
	bra.uni 	$L__BB1_2506;
$L__BB1_2494:
	add.f64 	%fd5876, %fd5871, %fd1416;
	bra.uni 	$L__BB1_2514;
$L__BB1_2495:
	setp.gt.s16 	%p308, %rs422, 13;
	@%p308 bra 	$L__BB1_2512;
	setp.eq.s16 	%p310, %rs422, 12;
	@%p310 bra 	$L__BB1_2497;
	bra.uni 	$L__BB1_2510;
$L__BB1_2497:
	add.f64 	%fd5876, %fd5871, %fd1434;
	bra.uni 	$L__BB1_2514;
$L__BB1_2498:
	sub.f64 	%fd5876, %fd5871, %fd1434;
	bra.uni 	$L__BB1_2514;
$L__BB1_2499:
	sub.f64 	%fd5876, %fd1434, %fd5871;
	bra.uni 	$L__BB1_2514;
$L__BB1_2500:
	setp.eq.s16 	%p319, %rs422, 2;
	@%p319 bra 	$L__BB1_2499;
	neg.f64 	%fd4232, %fd1434;
	sub.f64 	%fd5876, %fd4232, %fd5871;
	bra.uni 	$L__BB1_2514;
$L__BB1_2502:
	sub.f64 	%fd5876, %fd1416, %fd1434;
	bra.uni 	$L__BB1_2514;
$L__BB1_2503:
	sub.f64 	%fd5876, %fd1434, %fd1416;
	bra.uni 	$L__BB1_2514;
$L__BB1_2504:
	setp.eq.s16 	%p316, %rs422, 6;
	@%p316 bra 	$L__BB1_2503;
	neg.f64 	%fd4231, %fd1434;
	sub.f64 	%fd5876, %fd4231, %fd1416;
	bra.uni 	$L__BB1_2514;
$L__BB1_2506:
	sub.f64 	%fd5876, %fd1416, %fd5871;
	bra.uni 	$L__BB1_2514;
$L__BB1_2507:
	sub.f64 	%fd5876, %fd5871, %fd1416;
	bra.uni 	$L__BB1_2514;
$L__BB1_2508:
	setp.eq.s16 	%p312, %rs422, 10;
	@%p312 bra 	$L__BB1_2507;
	neg.f64 	%fd4230, %fd5871;
	sub.f64 	%fd5876, %fd4230, %fd1416;
	bra.uni 	$L__BB1_2514;
$L__BB1_2510:
	sub.f64 	%fd5876, %fd1416, %fd5871;
	bra.uni 	$L__BB1_2514;
$L__BB1_2511:
	sub.f64 	%fd5876, %fd5871, %fd1434;
	bra.uni 	$L__BB1_2514;
$L__BB1_2512:
	setp.eq.s16 	%p309, %rs422, 14;
	@%p309 bra 	$L__BB1_2511;
	neg.f64 	%fd4229, %fd5871;
	sub.f64 	%fd5876, %fd4229, %fd1416;
$L__BB1_2514:
	add.f64 	%fd1469, %fd5871, 0dBFF0000000000000;
	and.b16  	%rs423, %rs85, 15;
	setp.gt.s16 	%p321, %rs423, 7;
	@%p321 bra 	$L__BB1_2522;
	setp.gt.s16 	%p329, %rs423, 3;
	@%p329 bra 	$L__BB1_2519;
	setp.gt.s16 	%p333, %rs423, 1;
	@%p333 bra 	$L__BB1_2531;
	setp.eq.s16 	%p335, %rs423, 0;
	@%p335 bra 	$L__BB1_2518;
	bra.uni 	$L__BB1_2529;
$L__BB1_2518:
	add.f64 	%fd5877, %fd1469, %fd1395;
	bra.uni 	$L__BB1_2545;
$L__BB1_2519:
	setp.gt.s16 	%p330, %rs423, 5;
	@%p330 bra 	$L__BB1_2535;
	setp.eq.s16 	%p332, %rs423, 4;
	@%p332 bra 	$L__BB1_2521;
	bra.uni 	$L__BB1_2533;
$L__BB1_2521:
	add.f64 	%fd5877, %fd1395, %fd1396;
	bra.uni 	$L__BB1_2545;
$L__BB1_2522:
	setp.gt.s16 	%p322, %rs423, 11;
	@%p322 bra 	$L__BB1_2526;
	setp.gt.s16 	%p326, %rs423, 9;
	@%p326 bra 	$L__BB1_2539;
	setp.eq.s16 	%p328, %rs423, 8;
	@%p328 bra 	$L__BB1_2525;
	bra.uni 	$L__BB1_2537;
$L__BB1_2525:
	add.f64 	%fd5877, %fd1469, %fd1396;
	bra.uni 	$L__BB1_2545;
$L__BB1_2526:
	setp.gt.s16 	%p323, %rs423, 13;
	@%p323 bra 	$L__BB1_2543;
	setp.eq.s16 	%p325, %rs423, 12;
	@%p325 bra 	$L__BB1_2528;
	bra.uni 	$L__BB1_2541;
$L__BB1_2528:
	add.f64 	%fd5877, %fd1469, %fd1395;
	bra.uni 	$L__BB1_2545;
$L__BB1_2529:
	sub.f64 	%fd5877, %fd1469, %fd1395;
	bra.uni 	$L__BB1_2545;
$L__BB1_2530:
	sub.f64 	%fd5877, %fd1395, %fd1469;
	bra.uni 	$L__BB1_2545;
$L__BB1_2531:
	setp.eq.s16 	%p334, %rs423, 2;
	@%p334 bra 	$L__BB1_2530;
	neg.f64 	%fd4236, %fd1395;
	sub.f64 	%fd5877, %fd4236, %fd1469;
	bra.uni 	$L__BB1_2545;
$L__BB1_2533:
	sub.f64 	%fd5877, %fd1396, %fd1395;
	bra.uni 	$L__BB1_2545;
$L__BB1_2534:
	sub.f64 	%fd5877, %fd1395, %fd1396;
	bra.uni 	$L__BB1_2545;
$L__BB1_2535:
	setp.eq.s16 	%p331, %rs423, 6;
	@%p331 bra 	$L__BB1_2534;
	neg.f64 	%fd4235, %fd1395;
	sub.f64 	%fd5877, %fd4235, %fd1396;
	bra.uni 	$L__BB1_2545;
$L__BB1_2537:
	sub.f64 	%fd5877, %fd1396, %fd1469;
	bra.uni 	$L__BB1_2545;
$L__BB1_2538:
	sub.f64 	%fd5877, %fd1469, %fd1396;
	bra.uni 	$L__BB1_2545;
$L__BB1_2539:
	setp.eq.s16 	%p327, %rs423, 10;
	@%p327 bra 	$L__BB1_2538;
	neg.f64 	%fd4234, %fd1469;
	sub.f64 	%fd5877, %fd4234, %fd1396;
	bra.uni 	$L__BB1_2545;
$L__BB1_2541:
	sub.f64 	%fd5877, %fd1396, %fd1469;
	bra.uni 	$L__BB1_2545;
$L__BB1_2542:
	sub.f64 	%fd5877, %fd1469, %fd1395;
	bra.uni 	$L__BB1_2545;
$L__BB1_2543:
	setp.eq.s16 	%p324, %rs423, 14;
	@%p324 bra 	$L__BB1_2542;
	neg.f64 	%fd4233, %fd1469;
	sub.f64 	%fd5877, %fd4233, %fd1396;
$L__BB1_2545:
	and.b16  	%rs424, %rs86, 15;
	setp.gt.s16 	%p336, %rs424, 7;
	@%p336 bra 	$L__BB1_2553;
	setp.gt.s16 	%p344, %rs424, 3;
	@%p344 bra 	$L__BB1_2550;
	setp.gt.s16 	%p348, %rs424, 1;
	@%p348 bra 	$L__BB1_2562;
	setp.eq.s16 	%p350, %rs424, 0;
	@%p350 bra 	$L__BB1_2549;
	bra.uni 	$L__BB1_2560;
$L__BB1_2549:
	add.f64 	%fd5878, %fd1469, %fd1395;
	bra.uni 	$L__BB1_2576;
$L__BB1_2550:
	setp.gt.s16 	%p345, %rs424, 5;
	@%p345 bra 	$L__BB1_2566;
	setp.eq.s16 	%p347, %rs424, 4;
	@%p347 bra 	$L__BB1_2552;
	bra.uni 	$L__BB1_2564;
$L__BB1_2552:
	add.f64 	%fd5878, %fd1395, %fd1416;
	bra.uni 	$L__BB1_2576;
$L__BB1_2553:
	setp.gt.s16 	%p337, %rs424, 11;
	@%p337 bra 	$L__BB1_2557;
	setp.gt.s16 	%p341, %rs424, 9;
	@%p341 bra 	$L__BB1_2570;
	setp.eq.s16 	%p343, %rs424, 8;
	@%p343 bra 	$L__BB1_2556;
	bra.uni 	$L__BB1_2568;
$L__BB1_2556:
	add.f64 	%fd5878, %fd1469, %fd1416;
	bra.uni 	$L__BB1_2576;
$L__BB1_2557:
	setp.gt.s16 	%p338, %rs424, 13;
	@%p338 bra 	$L__BB1_2574;
	setp.eq.s16 	%p340, %rs424, 12;
	@%p340 bra 	$L__BB1_2559;
	bra.uni 	$L__BB1_2572;
$L__BB1_2559:
	add.f64 	%fd5878, %fd1469, %fd1395;
	bra.uni 	$L__BB1_2576;
$L__BB1_2560:
	sub.f64 	%fd5878, %fd1469, %fd1395;
	bra.uni 	$L__BB1_2576;
$L__BB1_2561:
	sub.f64 	%fd5878, %fd1395, %fd1469;
	bra.uni 	$L__BB1_2576;
$L__BB1_2562:
	setp.eq.s16 	%p349, %rs424, 2;
	@%p349 bra 	$L__BB1_2561;
	neg.f64 	%fd4240, %fd1395;
	sub.f64 	%fd5878, %fd4240, %fd1469;
	bra.uni 	$L__BB1_2576;
$L__BB1_2564:
	sub.f64 	%fd5878, %fd1416, %fd1395;
	bra.uni 	$L__BB1_2576;
$L__BB1_2565:
	sub.f64 	%fd5878, %fd1395, %fd1416;
	bra.uni 	$L__BB1_2576;
$L__BB1_2566:
	setp.eq.s16 	%p346, %rs424, 6;
	@%p346 bra 	$L__BB1_2565;
	neg.f64 	%fd4239, %fd1395;
	sub.f64 	%fd5878, %fd4239, %fd1416;
	bra.uni 	$L__BB1_2576;
$L__BB1_2568:
	sub.f64 	%fd5878, %fd1416, %fd1469;
	bra.uni 	$L__BB1_2576;
$L__BB1_2569:
	sub.f64 	%fd5878, %fd1469, %fd1416;
	bra.uni 	$L__BB1_2576;
$L__BB1_2570:
	setp.eq.s16 	%p342, %rs424, 10;
	@%p342 bra 	$L__BB1_2569;
	neg.f64 	%fd4238, %fd1469;
	sub.f64 	%fd5878, %fd4238, %fd1416;
	bra.uni 	$L__BB1_2576;
$L__BB1_2572:
	sub.f64 	%fd5878, %fd1416, %fd1469;
	bra.uni 	$L__BB1_2576;
$L__BB1_2573:
	sub.f64 	%fd5878, %fd1469, %fd1395;
	bra.uni 	$L__BB1_2576;
$L__BB1_2574:
	setp.eq.s16 	%p339, %rs424, 14;
	@%p339 bra 	$L__BB1_2573;
	neg.f64 	%fd4237, %fd1469;
	sub.f64 	%fd5878, %fd4237, %fd1416;
$L__BB1_2576:
	and.b16  	%rs425, %rs89, 15;
	setp.gt.s16 	%p351, %rs425, 7;
	@%p351 bra 	$L__BB1_2584;
	setp.gt.s16 	%p359, %rs425, 3;
	@%p359 bra 	$L__BB1_2581;
	setp.gt.s16 	%p363, %rs425, 1;
	@%p363 bra 	$L__BB1_2593;
	setp.eq.s16 	%p365, %rs425, 0;
	@%p365 bra 	$L__BB1_2580;
	bra.uni 	$L__BB1_2591;
$L__BB1_2580:
	add.f64 	%fd5879, %fd1469, %fd1434;
	bra.uni 	$L__BB1_2607;
$L__BB1_2581:
	setp.gt.s16 	%p360, %rs425, 5;
	@%p360 bra 	$L__BB1_2597;
	setp.eq.s16 	%p362, %rs425, 4;
	@%p362 bra 	$L__BB1_2583;
	bra.uni 	$L__BB1_2595;
$L__BB1_2583:
	add.f64 	%fd5879, %fd1434, %fd1396;
	bra.uni 	$L__BB1_2607;
$L__BB1_2584:
	setp.gt.s16 	%p352, %rs425, 11;
	@%p352 bra 	$L__BB1_2588;
	setp.gt.s16 	%p356, %rs425, 9;
	@%p356 bra 	$L__BB1_2601;
	setp.eq.s16 	%p358, %rs425, 8;
	@%p358 bra 	$L__BB1_2587;
	bra.uni 	$L__BB1_2599;
$L__BB1_2587:
	add.f64 	%fd5879, %fd1469, %fd1396;
	bra.uni 	$L__BB1_2607;
$L__BB1_2588:
	setp.gt.s16 	%p353, %rs425, 13;
	@%p353 bra 	$L__BB1_2605;
	setp.eq.s16 	%p355, %rs425, 12;
	@%p355 bra 	$L__BB1_2590;
	bra.uni 	$L__BB1_2603;
$L__BB1_2590:
	add.f64 	%fd5879, %fd1469, %fd1434;
	bra.uni 	$L__BB1_2607;
$L__BB1_2591:
	sub.f64 	%fd5879, %fd1469, %fd1434;
	bra.uni 	$L__BB1_2607;
$L__BB1_2592:
	sub.f64 	%fd5879, %fd1434, %fd1469;
	bra.uni 	$L__BB1_2607;
$L__BB1_2593:
	setp.eq.s16 	%p364, %rs425, 2;
	@%p364 bra 	$L__BB1_2592;
	neg.f64 	%fd4244, %fd1434;
	sub.f64 	%fd5879, %fd4244, %fd1469;
	bra.uni 	$L__BB1_2607;
$L__BB1_2595:
	sub.f64 	%fd5879, %fd1396, %fd1434;
	bra.uni 	$L__BB1_2607;
$L__BB1_2596:
	sub.f64 	%fd5879, %fd1434, %fd1396;
	bra.uni 	$L__BB1_2607;
$L__BB1_2597:
	setp.eq.s16 	%p361, %rs425, 6;
	@%p361 bra 	$L__BB1_2596;
	neg.f64 	%fd4243, %fd1434;
	sub.f64 	%fd5879, %fd4243, %fd1396;
	bra.uni 	$L__BB1_2607;
$L__BB1_2599:
	sub.f64 	%fd5879, %fd1396, %fd1469;
	bra.uni 	$L__BB1_2607;
$L__BB1_2600:
	sub.f64 	%fd5879, %fd1469, %fd1396;
	bra.uni 	$L__BB1_2607;
$L__BB1_2601:
	setp.eq.s16 	%p357, %rs425, 10;
	@%p357 bra 	$L__BB1_2600;
	neg.f64 	%fd4242, %fd1469;
	sub.f64 	%fd5879, %fd4242, %fd1396;
	bra.uni 	$L__BB1_2607;
$L__BB1_2603:
	sub.f64 	%fd5879, %fd1396, %fd1469;
	bra.uni 	$L__BB1_2607;
$L__BB1_2604:
	sub.f64 	%fd5879, %fd1469, %fd1434;
	bra.uni 	$L__BB1_2607;
$L__BB1_2605:
	setp.eq.s16 	%p354, %rs425, 14;
	@%p354 bra 	$L__BB1_2604;
	neg.f64 	%fd4241, %fd1469;
	sub.f64 	%fd5879, %fd4241, %fd1396;
$L__BB1_2607:
	and.b16  	%rs426, %rs90, 15;
	setp.gt.s16 	%p366, %rs426, 7;
	@%p366 bra 	$L__BB1_2615;
	setp.gt.s16 	%p374, %rs426, 3;
	@%p374 bra 	$L__BB1_2612;
	setp.gt.s16 	%p378, %rs426, 1;
	@%p378 bra 	$L__BB1_2624;
	setp.eq.s16 	%p380, %rs426, 0;
	@%p380 bra 	$L__BB1_2611;
	bra.uni 	$L__BB1_2622;
$L__BB1_2611:
	add.f64 	%fd5880, %fd1469, %fd1434;
	bra.uni 	$L__BB1_2638;
$L__BB1_2612:
	setp.gt.s16 	%p375, %rs426, 5;
	@%p375 bra 	$L__BB1_2628;
	setp.eq.s16 	%p377, %rs426, 4;
	@%p377 bra 	$L__BB1_2614;
	bra.uni 	$L__BB1_2626;
$L__BB1_2614:
	add.f64 	%fd5880, %fd1434, %fd1416;
	bra.uni 	$L__BB1_2638;
$L__BB1_2615:
	setp.gt.s16 	%p367, %rs426, 11;
	@%p367 bra 	$L__BB1_2619;
	setp.gt.s16 	%p371, %rs426, 9;
	@%p371 bra 	$L__BB1_2632;
	setp.eq.s16 	%p373, %rs426, 8;
	@%p373 bra 	$L__BB1_2618;
	bra.uni 	$L__BB1_2630;
$L__BB1_2618:
	add.f64 	%fd5880, %fd1469, %fd1416;
	bra.uni 	$L__BB1_2638;
$L__BB1_2619:
	setp.gt.s16 	%p368, %rs426, 13;
	@%p368 bra 	$L__BB1_2636;
	setp.eq.s16 	%p370, %rs426, 12;
	@%p370 bra 	$L__BB1_2621;
	bra.uni 	$L__BB1_2634;
$L__BB1_2621:
	add.f64 	%fd5880, %fd1469, %fd1434;
	bra.uni 	$L__BB1_2638;
$L__BB1_2622:
	sub.f64 	%fd5880, %fd1469, %fd1434;
	bra.uni 	$L__BB1_2638;
$L__BB1_2623:
	sub.f64 	%fd5880, %fd1434, %fd1469;
	bra.uni 	$L__BB1_2638;
$L__BB1_2624:
	setp.eq.s16 	%p379, %rs426, 2;
	@%p379 bra 	$L__BB1_2623;
	neg.f64 	%fd4248, %fd1434;
	sub.f64 	%fd5880, %fd4248, %fd1469;
	bra.uni 	$L__BB1_2638;
$L__BB1_2626:
	sub.f64 	%fd5880, %fd1416, %fd1434;
	bra.uni 	$L__BB1_2638;
$L__BB1_2627:
	sub.f64 	%fd5880, %fd1434, %fd1416;
	bra.uni 	$L__BB1_2638;
$L__BB1_2628:
	setp.eq.s16 	%p376, %rs426, 6;
	@%p376 bra 	$L__BB1_2627;
	neg.f64 	%fd4247, %fd1434;
	sub.f64 	%fd5880, %fd4247, %fd1416;
	bra.uni 	$L__BB1_2638;
$L__BB1_2630:
	sub.f64 	%fd5880, %fd1416, %fd1469;
	bra.uni 	$L__BB1_2638;
$L__BB1_2631:
	sub.f64 	%fd5880, %fd1469, %fd1416;
	bra.uni 	$L__BB1_2638;
$L__BB1_2632:
	setp.eq.s16 	%p372, %rs426, 10;
	@%p372 bra 	$L__BB1_2631;
	neg.f64 	%fd4246, %fd1469;
	sub.f64 	%fd5880, %fd4246, %fd1416;
	bra.uni 	$L__BB1_2638;
$L__BB1_2634:
	sub.f64 	%fd5880, %fd1416, %fd1469;
	bra.uni 	$L__BB1_2638;
$L__BB1_2635:
	sub.f64 	%fd5880, %fd1469, %fd1434;
	bra.uni 	$L__BB1_2638;
$L__BB1_2636:
	setp.eq.s16 	%p369, %rs426, 14;
	@%p369 bra 	$L__BB1_2635;
	neg.f64 	%fd4245, %fd1469;
	sub.f64 	%fd5880, %fd4245, %fd1416;
$L__BB1_2638:
	mul.f64 	%fd4249, %fd1395, %fd1395;
	mul.f64 	%fd4250, %fd1395, %fd4249;
	mul.f64 	%fd4251, %fd4250, %fd1397;
	sub.f64 	%fd4252, %fd5875, %fd5873;
	fma.rn.f64 	%fd4253, %fd4251, %fd4252, %fd5873;
	sub.f64 	%fd4254, %fd5879, %fd5877;
	fma.rn.f64 	%fd4255, %fd4251, %fd4254, %fd5877;
	sub.f64 	%fd4256, %fd5876, %fd5874;
	fma.rn.f64 	%fd4257, %fd4251, %fd4256, %fd5874;
	sub.f64 	%fd4258, %fd5880, %fd5878;
	fma.rn.f64 	%fd4259, %fd4251, %fd4258, %fd5878;
	sub.f64 	%fd4260, %fd4255, %fd4253;
	fma.rn.f64 	%fd4261, %fd5872, %fd4260, %fd4253;
	sub.f64 	%fd4262, %fd4259, %fd4257;
	fma.rn.f64 	%fd4263, %fd5872, %fd4262, %fd4257;
	sub.f64 	%fd4264, %fd4263, %fd4261;
	mul.f64 	%fd4265, %fd1396, %fd1396;
	mul.f64 	%fd4266, %fd1396, %fd4265;
	mul.f64 	%fd4267, %fd4266, %fd1398;
	fma.rn.f64 	%fd4268, %fd4267, %fd4264, %fd4261;
	ld.f64 	%fd4269, [%rd5516+-24];
	fma.rn.f64 	%fd5870, %fd4269, %fd4268, %fd5870;
	add.s32 	%r5706, %r5706, 1;
	add.s64 	%rd5516, %rd5516, 320;
	setp.lt.s32 	%p381, %r5706, %r247;
	@%p381 bra 	$L__BB1_2387;
	add.f64 	%fd5881, %fd5870, 0d0000000000000000;
$L__BB1_2640:
	mul.f64 	%fd1541, %fd1384, 0d3FF04A3F6B8128FE;
	mul.f64 	%fd1542, %fd1385, 0d3FF04A3F6B8128FE;
	ld.local.u32 	%r250, [%rd1+216];
	setp.lt.s32 	%p382, %r250, 1;
	mov.f64 	%fd5893, 0d0000000000000000;
	@%p382 bra 	$L__BB1_2894;
	ld.local.u64 	%rd738, [%rd1+224];
	mov.f64 	%fd5893, 0d0000000000000000;
	mov.b32 	%r5707, 0;
$L__BB1_2642:
	mul.wide.u32 	%rd4264, %r5707, 320;
	add.s64 	%rd739, %rd738, %rd4264;
	ld.f64 	%fd1544, [%rd739+296];
	mul.f64 	%fd1545, %fd1544, 0d0000000000000000;
	setp.neu.f64 	%p383, %fd1545, 0d0000000000000000;
	@%p383 bra 	$L__BB1_2644;
	ld.f64 	%fd5883, [%rd739+304];
	ld.u8 	%rs899, [%rd739+257];
	ld.f64 	%fd5884, [%rd739+312];
	bra.uni 	$L__BB1_2645;
$L__BB1_2644:
	ld.f64 	%fd4272, [%rd739+272];
	add.f64 	%fd4273, %fd1545, %fd4272;
	cvt.rmi.f64.f64 	%fd4274, %fd4273;
	sub.f64 	%fd5883, %fd4273, %fd4274;
	cvt.rzi.s32.f64 	%r5370, %fd4274;
	cvt.u16.u32 	%rs899, %r5370;
	mul.f64 	%fd4275, %fd5883, %fd5883;
	mul.f64 	%fd4276, %fd5883, %fd4275;
	fma.rn.f64 	%fd4277, %fd5883, 0d4018000000000000, 0dC02E000000000000;
	fma.rn.f64 	%fd4278, %fd5883, %fd4277, 0d4024000000000000;
	mul.f64 	%fd5884, %fd4276, %fd4278;
$L__BB1_2645:
	ld.f64 	%fd4279, [%rd739+264];
	fma.rn.f64 	%fd4280, %fd1541, %fd1544, %fd4279;
	ld.f64 	%fd4281, [%rd739+280];
	fma.rn.f64 	%fd4282, %fd1542, %fd1544, %fd4281;
	cvt.rmi.f64.f64 	%fd4283, %fd4280;
	cvt.rmi.f64.f64 	%fd4284, %fd4282;
	sub.f64 	%fd1552, %fd4280, %fd4283;
	sub.f64 	%fd1553, %fd4282, %fd4284;
	fma.rn.f64 	%fd4285, %fd1552, 0d4018000000000000, 0dC02E000000000000;
	fma.rn.f64 	%fd1554, %fd1552, %fd4285, 0d4024000000000000;
	fma.rn.f64 	%fd4286, %fd1553, 0d4018000000000000, 0dC02E000000000000;
	fma.rn.f64 	%fd1555, %fd1553, %fd4286, 0d4024000000000000;
	cvt.rzi.s32.f64 	%r5371, %fd4284;
	cvt.rzi.s32.f64 	%r5372, %fd4283;
	and.b32  	%r5373, %r5372, 255;
	cvt.u64.u32 	%rd4265, %r5373;
	add.s64 	%rd4266, %rd739, %rd4265;
	ld.u8 	%rs428, [%rd4266];
	ld.u8 	%rs429, [%rd4266+1];
	add.s16 	%rs430, %rs428, %rs899;
	add.s16 	%rs431, %rs429, %rs899;
	cvt.u64.u16 	%rd4267, %rs430;
	and.b64  	%rd4268, %rd4267, 255;
	add.s64 	%rd4269, %rd739, %rd4268;
	ld.u8 	%rs432, [%rd4269];
	ld.u8 	%rs433, [%rd4269+1];
	cvt.u64.u16 	%rd4270, %rs431;
	and.b64  	%rd4271, %rd4270, 255;
	add.s64 	%rd4272, %rd739, %rd4271;
	ld.u8 	%rs434, [%rd4272];
	ld.u8 	%rs435, [%rd4272+1];
	cvt.u16.u32 	%rs436, %r5371;
	add.s16 	%rs437, %rs432, %rs436;
	add.s16 	%rs438, %rs433, %rs436;
	add.s16 	%rs439, %rs434, %rs436;
	add.s16 	%rs440, %rs435, %rs436;
	cvt.u64.u16 	%rd4273, %rs437;
	and.b64  	%rd4274, %rd4273, 255;
	add.s64 	%rd4275, %rd739, %rd4274;
	ld.u8 	%rs441, [%rd4275];
	ld.u8 	%rs94, [%rd4275+1];
	cvt.u64.u16 	%rd4276, %rs438;
	and.b64  	%rd4277, %rd4276, 255;
	add.s64 	%rd4278, %rd739, %rd4277;
	ld.u8 	%rs95, [%rd4278];
	ld.u8 	%rs96, [%rd4278+1];
	cvt.u64.u16 	%rd4279, %rs439;
	and.b64  	%rd4280, %rd4279, 255;
	add.s64 	%rd4281, %rd739, %rd4280;
	ld.u8 	%rs97, [%rd4281];
	ld.u8 	%rs98, [%rd4281+1];
	cvt.u64.u16 	%rd4282, %rs440;
	and.b64  	%rd4283, %rd4282, 255;
	add.s64 	%rd4284, %rd739, %rd4283;
	ld.u8 	%rs99, [%rd4284];
	ld.u8 	%rs100, [%rd4284+1];
	and.b16  	%rs427, %rs441, 15;
	setp.gt.s16 	%p384, %rs427, 7;
	@%p384 bra 	$L__BB1_2653;
	setp.gt.s16 	%p392, %rs427, 3;
	@%p392 bra 	$L__BB1_2650;
	setp.gt.s16 	%p396, %rs427, 1;
	@%p396 bra 	$L__BB1_2662;
	setp.eq.s16 	%p398, %rs427, 0;
	@%p398 bra 	$L__BB1_2649;
	bra.uni 	$L__BB1_2660;
$L__BB1_2649:
	add.f64 	%fd5885, %fd5883, %fd1552;
	bra.uni 	$L__BB1_2676;
$L__BB1_2650:
	setp.gt.s16 	%p393, %rs427, 5;
	@%p393 bra 	$L__BB1_2666;
	setp.eq.s16 	%p395, %rs427, 4;
	@%p395 bra 	$L__BB1_2652;
	bra.uni 	$L__BB1_2664;
$L__BB1_2652:
	add.f64 	%fd5885, %fd1552, %fd1553;
	bra.uni 	$L__BB1_2676;
$L__BB1_2653:
	setp.gt.s16 	%p385, %rs427, 11;
	@%p385 bra 	$L__BB1_2657;
	setp.gt.s16 	%p389, %rs427, 9;
	@%p389 bra 	$L__BB1_2670;
	setp.eq.s16 	%p391, %rs427, 8;
	@%p391 bra 	$L__BB1_2656;
	bra.uni 	$L__BB1_2668;
$L__BB1_2656:
	add.f64 	%fd5885, %fd5883, %fd1553;
	bra.uni 	$L__BB1_2676;
$L__BB1_2657:
	setp.gt.s16 	%p386, %rs427, 13;
	@%p386 bra 	$L__BB1_2674;
	setp.eq.s16 	%p388, %rs427, 12;
	@%p388 bra 	$L__BB1_2659;
	bra.uni 	$L__BB1_2672;
$L__BB1_2659:
	add.f64 	%fd5885, %fd5883, %fd1552;
	bra.uni 	$L__BB1_2676;
$L__BB1_2660:
	sub.f64 	%fd5885, %fd5883, %fd1552;
	bra.uni 	$L__BB1_2676;
$L__BB1_2661:
	sub.f64 	%fd5885, %fd1552, %fd5883;
	bra.uni 	$L__BB1_2676;
$L__BB1_2662:
	setp.eq.s16 	%p397, %rs427, 2;
	@%p397 bra 	$L__BB1_2661;
	neg.f64 	%fd4290, %fd1552;
	sub.f64 	%fd5885, %fd4290, %fd5883;
	bra.uni 	$L__BB1_2676;
$L__BB1_2664:
	sub.f64 	%fd5885, %fd1553, %fd1552;
	bra.uni 	$L__BB1_2676;
$L__BB1_2665:
	sub.f64 	%fd5885, %fd1552, %fd1553;
	bra.uni 	$L__BB1_2676;
$L__BB1_2666:
	setp.eq.s16 	%p394, %rs427, 6;
	@%p394 bra 	$L__BB1_2665;
	neg.f64 	%fd4289, %fd1552;
	sub.f64 	%fd5885, %fd4289, %fd1553;
	bra.uni 	$L__BB1_2676;
$L__BB1_2668:
	sub.f64 	%fd5885, %fd1553, %fd5883;
	bra.uni 	$L__BB1_2676;
$L__BB1_2669:
	sub.f64 	%fd5885, %fd5883, %fd1553;
	bra.uni 	$L__BB1_2676;
$L__BB1_2670:
	setp.eq.s16 	%p390, %rs427, 10;
	@%p390 bra 	$L__BB1_2669;
	neg.f64 	%fd4288, %fd5883;
	sub.f64 	%fd5885, %fd4288, %fd1553;
	bra.uni 	$L__BB1_2676;
$L__BB1_2672:
	sub.f64 	%fd5885, %fd1553, %fd5883;
	bra.uni 	$L__BB1_2676;
$L__BB1_2673:
	sub.f64 	%fd5885, %fd5883, %fd1552;
	bra.uni 	$L__BB1_2676;
$L__BB1_2674:
	setp.eq.s16 	%p387, %rs427, 14;
	@%p387 bra 	$L__BB1_2673;
	neg.f64 	%fd4287, %fd5883;
	sub.f64 	%fd5885, %fd4287, %fd1553;
$L__BB1_2676:
	add.f64 	%fd1573, %fd1553, 0dBFF0000000000000;
	and.b16  	%rs442, %rs94, 15;
	setp.gt.s16 	%p399, %rs442, 7;
	@%p399 bra 	$L__BB1_2684;
	setp.gt.s16 	%p407, %rs442, 3;
	@%p407 bra 	$L__BB1_2681;
	setp.gt.s16 	%p411, %rs442, 1;
	@%p411 bra 	$L__BB1_2693;
	setp.eq.s16 	%p413, %rs442, 0;
	@%p413 bra 	$L__BB1_2680;
	bra.uni 	$L__BB1_2691;
$L__BB1_2680:
	add.f64 	%fd5886, %fd5883, %fd1552;
	bra.uni 	$L__BB1_2707;
$L__BB1_2681:
	setp.gt.s16 	%p408, %rs442, 5;
	@%p408 bra 	$L__BB1_2697;
	setp.eq.s16 	%p410, %rs442, 4;
	@%p410 bra 	$L__BB1_2683;
	bra.uni 	$L__BB1_2695;
$L__BB1_2683:
	add.f64 	%fd5886, %fd1552, %fd1573;
	bra.uni 	$L__BB1_2707;
$L__BB1_2684:
	setp.gt.s16 	%p400, %rs442, 11;
	@%p400 bra 	$L__BB1_2688;
	setp.gt.s16 	%p404, %rs442, 9;
	@%p404 bra 	$L__BB1_2701;
	setp.eq.s16 	%p406, %rs442, 8;
	@%p406 bra 	$L__BB1_2687;
	bra.uni 	$L__BB1_2699;
$L__BB1_2687:
	add.f64 	%fd5886, %fd5883, %fd1573;
	bra.uni 	$L__BB1_2707;
$L__BB1_2688:
	setp.gt.s16 	%p401, %rs442, 13;
	@%p401 bra 	$L__BB1_2705;
	setp.eq.s16 	%p403, %rs442, 12;
	@%p403 bra 	$L__BB1_2690;
	bra.uni 	$L__BB1_2703;
$L__BB1_2690:
	add.f64 	%fd5886, %fd5883, %fd1552;
	bra.uni 	$L__BB1_2707;
$L__BB1_2691:
	sub.f64 	%fd5886, %fd5883, %fd1552;
	bra.uni 	$L__BB1_2707;
$L__BB1_2692:
	sub.f64 	%fd5886, %fd1552, %fd5883;
	bra.uni 	$L__BB1_2707;
$L__BB1_2693:
	setp.eq.s16 	%p412, %rs442, 2;
	@%p412 bra 	$L__BB1_2692;
	neg.f64 	%fd4294, %fd1552;
	sub.f64 	%fd5886, %fd4294, %fd5883;
	bra.uni 	$L__BB1_2707;
$L__BB1_2695:
	sub.f64 	%fd5886, %fd1573, %fd1552;
	bra.uni 	$L__BB1_2707;
$L__BB1_2696:
	sub.f64 	%fd5886, %fd1552, %fd1573;
	bra.uni 	$L__BB1_2707;
$L__BB1_2697:
	setp.eq.s16 	%p409, %rs442, 6;
	@%p409 bra 	$L__BB1_2696;
	neg.f64 	%fd4293, %fd1552;
	sub.f64 	%fd5886, %fd4293, %fd1573;
	bra.uni 	$L__BB1_2707;
$L__BB1_2699:
	sub.f64 	%fd5886, %fd1573, %fd5883;
	bra.uni 	$L__BB1_2707;
$L__BB1_2700:
	sub.f64 	%fd5886, %fd5883, %fd1573;
	bra.uni 	$L__BB1_2707;
$L__BB1_2701:
	setp.eq.s16 	%p405, %rs442, 10;
	@%p405 bra 	$L__BB1_2700;
	neg.f64 	%fd4292, %fd5883;
	sub.f64 	%fd5886, %fd4292, %fd1573;
	bra.uni 	$L__BB1_2707;
$L__BB1_2703:
	sub.f64 	%fd5886, %fd1573, %fd5883;
	bra.uni 	$L__BB1_2707;
$L__BB1_2704:
	sub.f64 	%fd5886, %fd5883, %fd1552;
	bra.uni 	$L__BB1_2707;
$L__BB1_2705:
	setp.eq.s16 	%p402, %rs442, 14;
	@%p402 bra 	$L__BB1_2704;
	neg.f64 	%fd4291, %fd5883;
	sub.f64 	%fd5886, %fd4291, %fd1573;
$L__BB1_2707:
	add.f64 	%fd1591, %fd1552, 0dBFF0000000000000;
	and.b16  	%rs443, %rs97, 15;
	setp.gt.s16 	%p414, %rs443, 7;
	@%p414 bra 	$L__BB1_2715;
	setp.gt.s16 	%p422, %rs443, 3;
	@%p422 bra 	$L__BB1_2712;
	setp.gt.s16 	%p426, %rs443, 1;
	@%p426 bra 	$L__BB1_2724;
	setp.eq.s16 	%p428, %rs443, 0;
	@%p428 bra 	$L__BB1_2711;
	bra.uni 	$L__BB1_2722;
$L__BB1_2711:
	add.f64 	%fd5887, %fd5883, %fd1591;
	bra.uni 	$L__BB1_2738;
$L__BB1_2712:
	setp.gt.s16 	%p423, %rs443, 5;
	@%p423 bra 	$L__BB1_2728;
	setp.eq.s16 	%p425, %rs443, 4;
	@%p425 bra 	$L__BB1_2714;
	bra.uni 	$L__BB1_2726;
$L__BB1_2714:
	add.f64 	%fd5887, %fd1591, %fd1553;
	bra.uni 	$L__BB1_2738;
$L__BB1_2715:
	setp.gt.s16 	%p415, %rs443, 11;
	@%p415 bra 	$L__BB1_2719;
	setp.gt.s16 	%p419, %rs443, 9;
	@%p419 bra 	$L__BB1_2732;
	setp.eq.s16 	%p421, %rs443, 8;
	@%p421 bra 	$L__BB1_2718;
	bra.uni 	$L__BB1_2730;
$L__BB1_2718:
	add.f64 	%fd5887, %fd5883, %fd1553;
	bra.uni 	$L__BB1_2738;
$L__BB1_2719:
	setp.gt.s16 	%p416, %rs443, 13;
	@%p416 bra 	$L__BB1_2736;
	setp.eq.s16 	%p418, %rs443, 12;
	@%p418 bra 	$L__BB1_2721;
	bra.uni 	$L__BB1_2734;
$L__BB1_2721:
	add.f64 	%fd5887, %fd5883, %fd1591;
	bra.uni 	$L__BB1_2738;
$L__BB1_2722:
	sub.f64 	%fd5887, %fd5883, %fd1591;
	bra.uni 	$L__BB1_2738;
$L__BB1_2723:
	sub.f64 	%fd5887, %fd1591, %fd5883;
	bra.uni 	$L__BB1_2738;
$L__BB1_2724:
	setp.eq.s16 	%p427, %rs443, 2;
	@%p427 bra 	$L__BB1_2723;
	neg.f64 	%fd4298, %fd1591;
	sub.f64 	%fd5887, %fd4298, %fd5883;
	bra.uni 	$L__BB1_2738;
$L__BB1_2726:
	sub.f64 	%fd5887, %fd1553, %fd1591;
	bra.uni 	$L__BB1_2738;
$L__BB1_2727:
	sub.f64 	%fd5887, %fd1591, %fd1553;
	bra.uni 	$L__BB1_2738;
$L__BB1_2728:
	setp.eq.s16 	%p424, %rs443, 6;
	@%p424 bra 	$L__BB1_2727;
	neg.f64 	%fd4297, %fd1591;
	sub.f64 	%fd5887, %fd4297, %fd1553;
	bra.uni 	$L__BB1_2738;
$L__BB1_2730:
	sub.f64 	%fd5887, %fd1553, %fd5883;
	bra.uni 	$L__BB1_2738;
$L__BB1_2731:
	sub.f64 	%fd5887, %fd5883, %fd1553;
	bra.uni 	$L__BB1_2738;
$L__BB1_2732:
	setp.eq.s16 	%p420, %rs443, 10;
	@%p420 bra 	$L__BB1_2731;
	neg.f64 	%fd4296, %fd5883;
	sub.f64 	%fd5887, %fd4296, %fd1553;
	bra.uni 	$L__BB1_2738;
$L__BB1_2734:
	sub.f64 	%fd5887, %fd1553, %fd5883;
	bra.uni 	$L__BB1_2738;
$L__BB1_2735:
	sub.f64 	%fd5887, %fd5883, %fd1591;
	bra.uni 	$L__BB1_2738;
$L__BB1_2736:
	setp.eq.s16 	%p417, %rs443, 14;
	@%p417 bra 	$L__BB1_2735;
	neg.f64 	%fd4295, %fd5883;
	sub.f64 	%fd5887, %fd4295, %fd1553;
$L__BB1_2738:
	and.b16  	%rs444, %rs98, 15;
	setp.gt.s16 	%p429, %rs444, 7;
	@%p429 bra 	$L__BB1_2746;
	setp.gt.s16 	%p437, %rs444, 3;
	@%p437 bra 	$L__BB1_2743;
	setp.gt.s16 	%p441, %rs444, 1;
	@%p441 bra 	$L__BB1_2755;
	setp.eq.s16 	%p443, %rs444, 0;
	@%p443 bra 	$L__BB1_2742;
	bra.uni 	$L__BB1_2753;
$L__BB1_2742:
	add.f64 	%fd5888, %fd5883, %fd1591;
	bra.uni 	$L__BB1_2769;
$L__BB1_2743:
	setp.gt.s16 	%p438, %rs444, 5;
	@%p438 bra 	$L__BB1_2759;
	setp.eq.s16 	%p440, %rs444, 4;
	@%p440 bra 	$L__BB1_2745;
	bra.uni 	$L__BB1_2757;
$L__BB1_2745:
	add.f64 	%fd5888, %fd1591, %fd1573;
	bra.uni 	$L__BB1_2769;
$L__BB1_2746:
	setp.gt.s16 	%p430, %rs444, 11;
	@%p430 bra 	$L__BB1_2750;
	setp.gt.s16 	%p434, %rs444, 9;
	@%p434 bra 	$L__BB1_2763;
	setp.eq.s16 	%p436, %rs444, 8;
	@%p436 bra 	$L__BB1_2749;
	bra.uni 	$L__BB1_2761;
$L__BB1_2749:
	add.f64 	%fd5888, %fd5883, %fd1573;
	bra.uni 	$L__BB1_2769;
$L__BB1_2750:
	setp.gt.s16 	%p431, %rs444, 13;
	@%p431 bra 	$L__BB1_2767;
	setp.eq.s16 	%p433, %rs444, 12;
	@%p433 bra 	$L__BB1_2752;
	bra.uni 	$L__BB1_2765;
$L__BB1_2752:
	add.f64 	%fd5888, %fd5883, %fd1591;
	bra.uni 	$L__BB1_2769;
$L__BB1_2753:
	sub.f64 	%fd5888, %fd5883, %fd1591;
	bra.uni 	$L__BB1_2769;
$L__BB1_2754:
	sub.f64 	%fd5888, %fd1591, %fd5883;
	bra.uni 	$L__BB1_2769;
$L__BB1_2755:
	setp.eq.s16 	%p442, %rs444, 2;
	@%p442 bra 	$L__BB1_2754;
	neg.f64 	%fd4302, %fd1591;
	sub.f64 	%fd5888, %fd4302, %fd5883;
	bra.uni 	$L__BB1_2769;
$L__BB1_2757:
	sub.f64 	%fd5888, %fd1573, %fd1591;
	bra.uni 	$L__BB1_2769;
$L__BB1_2758:
	sub.f64 	%fd5888, %fd1591, %fd1573;
	bra.uni 	$L__BB1_2769;
$L__BB1_2759:
	setp.eq.s16 	%p439, %rs444, 6;
	@%p439 bra 	$L__BB1_2758;
	neg.f64 	%fd4301, %fd1591;
	sub.f64 	%fd5888, %fd4301, %fd1573;
	bra.uni 	$L__BB1_2769;
$L__BB1_2761:
	sub.f64 	%fd5888, %fd1573, %fd5883;
	bra.uni 	$L__BB1_2769;
$L__BB1_2762:
	sub.f64 	%fd5888, %fd5883, %fd1573;
	bra.uni 	$L__BB1_2769;
$L__BB1_2763:
	setp.eq.s16 	%p435, %rs444, 10;
	@%p435 bra 	$L__BB1_2762;
	neg.f64 	%fd4300, %fd5883;
	sub.f64 	%fd5888, %fd4300, %fd1573;
	bra.uni 	$L__BB1_2769;
$L__BB1_2765:
	sub.f64 	%fd5888, %fd1573, %fd5883;
	bra.uni 	$L__BB1_2769;
$L__BB1_2766:
	sub.f64 	%fd5888, %fd5883, %fd1591;
	bra.uni 	$L__BB1_2769;
$L__BB1_2767:
	setp.eq.s16 	%p432, %rs444, 14;
	@%p432 bra 	$L__BB1_2766;
	neg.f64 	%fd4299, %fd5883;
	sub.f64 	%fd5888, %fd4299, %fd1573;
$L__BB1_2769:
	add.f64 	%fd1626, %fd5883, 0dBFF0000000000000;
	and.b16  	%rs445, %rs95, 15;
	setp.gt.s16 	%p444, %rs445, 7;
	@%p444 bra 	$L__BB1_2777;
	setp.gt.s16 	%p452, %rs445, 3;
	@%p452 bra 	$L__BB1_2774;
	setp.gt.s16 	%p456, %rs445, 1;
	@%p456 bra 	$L__BB1_2786;
	setp.eq.s16 	%p458, %rs445, 0;
	@%p458 bra 	$L__BB1_2773;
	bra.uni 	$L__BB1_2784;
$L__BB1_2773:
	add.f64 	%fd5889, %fd1626, %fd1552;
	bra.uni 	$L__BB1_2800;
$L__BB1_2774:
	setp.gt.s16 	%p453, %rs445, 5;
	@%p453 bra 	$L__BB1_2790;
	setp.eq.s16 	%p455, %rs445, 4;
	@%p455 bra 	$L__BB1_2776;
	bra.uni 	$L__BB1_2788;
$L__BB1_2776:
	add.f64 	%fd5889, %fd1552, %fd1553;
	bra.uni 	$L__BB1_2800;
$L__BB1_2777:
	setp.gt.s16 	%p445, %rs445, 11;
	@%p445 bra 	$L__BB1_2781;
	setp.gt.s16 	%p449, %rs445, 9;
	@%p449 bra 	$L__BB1_2794;
	setp.eq.s16 	%p451, %rs445, 8;
	@%p451 bra 	$L__BB1_2780;
	bra.uni 	$L__BB1_2792;
$L__BB1_2780:
	add.f64 	%fd5889, %fd1626, %fd1553;
	bra.uni 	$L__BB1_2800;
$L__BB1_2781:
	setp.gt.s16 	%p446, %rs445, 13;
	@%p446 bra 	$L__BB1_2798;
	setp.eq.s16 	%p448, %rs445, 12;
	@%p448 bra 	$L__BB1_2783;
	bra.uni 	$L__BB1_2796;
$L__BB1_2783:
	add.f64 	%fd5889, %fd1626, %fd1552;
	bra.uni 	$L__BB1_2800;
$L__BB1_2784:
	sub.f64 	%fd5889, %fd1626, %fd1552;
	bra.uni 	$L__BB1_2800;
$L__BB1_2785:
	sub.f64 	%fd5889, %fd1552, %fd1626;
	bra.uni 	$L__BB1_2800;
$L__BB1_2786:
	setp.eq.s16 	%p457, %rs445, 2;
	@%p457 bra 	$L__BB1_2785;
	neg.f64 	%fd4306, %fd1552;
	sub.f64 	%fd5889, %fd4306, %fd1626;
	bra.uni 	$L__BB1_2800;
$L__BB1_2788:
	sub.f64 	%fd5889, %fd1553, %fd1552;
	bra.uni 	$L__BB1_2800;
$L__BB1_2789:
	sub.f64 	%fd5889, %fd1552, %fd1553;
	bra.uni 	$L__BB1_2800;
$L__BB1_2790:
	setp.eq.s16 	%p454, %rs445, 6;
	@%p454 bra 	$L__BB1_2789;
	neg.f64 	%fd4305, %fd1552;
	sub.f64 	%fd5889, %fd4305, %fd1553;
	bra.uni 	$L__BB1_2800;
$L__BB1_2792:
	sub.f64 	%fd5889, %fd1553, %fd1626;
	bra.uni 	$L__BB1_2800;
$L__BB1_2793:
	sub.f64 	%fd5889, %fd1626, %fd1553;
	bra.uni 	$L__BB1_2800;
$L__BB1_2794:
	setp.eq.s16 	%p450, %rs445, 10;
	@%p450 bra 	$L__BB1_2793;
	neg.f64 	%fd4304, %fd1626;
	sub.f64 	%fd5889, %fd4304, %fd1553;
	bra.uni 	$L__BB1_2800;
$L__BB1_2796:
	sub.f64 	%fd5889, %fd1553, %fd1626;
	bra.uni 	$L__BB1_2800;
$L__BB1_2797:
	sub.f64 	%fd5889, %fd1626, %fd1552;
	bra.uni 	$L__BB1_2800;
$L__BB1_2798:
	setp.eq.s16 	%p447, %rs445, 14;
	@%p447 bra 	$L__BB1_2797;
	neg.f64 	%fd4303, %fd1626;
	sub.f64 	%fd5889, %fd4303, %fd1553;
$L__BB1_2800:
	and.b16  	%rs446, %rs96, 15;
	setp.gt.s16 	%p459, %rs446, 7;
	@%p459 bra 	$L__BB1_2808;
	setp.gt.s16 	%p467, %rs446, 3;
	@%p467 bra 	$L__BB1_2805;
	setp.gt.s16 	%p471, %rs446, 1;
	@%p471 bra 	$L__BB1_2817;
	setp.eq.s16 	%p473, %rs446, 0;
	@%p473 bra 	$L__BB1_2804;
	bra.uni 	$L__BB1_2815;
$L__BB1_2804:
	add.f64 	%fd5890, %fd1626, %fd1552;
	bra.uni 	$L__BB1_2831;
$L__BB1_2805:
	setp.gt.s16 	%p468, %rs446, 5;
	@%p468 bra 	$L__BB1_2821;
	setp.eq.s16 	%p470, %rs446, 4;
	@%p470 bra 	$L__BB1_2807;
	bra.uni 	$L__BB1_2819;
$L__BB1_2807:
	add.f64 	%fd5890, %fd1552, %fd1573;
	bra.uni 	$L__BB1_2831;
$L__BB1_2808:
	setp.gt.s16 	%p460, %rs446, 11;
	@%p460 bra 	$L__BB1_2812;
	setp.gt.s16 	%p464, %rs446, 9;
	@%p464 bra 	$L__BB1_2825;
	setp.eq.s16 	%p466, %rs446, 8;
	@%p466 bra 	$L__BB1_2811;
	bra.uni 	$L__BB1_2823;
$L__BB1_2811:
	add.f64 	%fd5890, %fd1626, %fd1573;
	bra.uni 	$L__BB1_2831;
$L__BB1_2812:
	setp.gt.s16 	%p461, %rs446, 13;
	@%p461 bra 	$L__BB1_2829;
	setp.eq.s16 	%p463, %rs446, 12;
	@%p463 bra 	$L__BB1_2814;
	bra.uni 	$L__BB1_2827;
$L__BB1_2814:
	add.f64 	%fd5890, %fd1626, %fd1552;
	bra.uni 	$L__BB1_2831;
$L__BB1_2815:
	sub.f64 	%fd5890, %fd1626, %fd1552;
	bra.uni 	$L__BB1_2831;
$L__BB1_2816:
	sub.f64 	%fd5890, %fd1552, %fd1626;
	bra.uni 	$L__BB1_2831;
$L__BB1_2817:
	setp.eq.s16 	%p472, %rs446, 2;
	@%p472 bra 	$L__BB1_2816;
	neg.f64 	%fd4310, %fd1552;
	sub.f64 	%fd5890, %fd4310, %fd1626;
	bra.uni 	$L__BB1_2831;
$L__BB1_2819:
	sub.f64 	%fd5890, %fd1573, %fd1552;
	bra.uni 	$L__BB1_2831;
$L__BB1_2820:
	sub.f64 	%fd5890, %fd1552, %fd1573;
	bra.uni 	$L__BB1_2831;
$L__BB1_2821:
	setp.eq.s16 	%p469, %rs446, 6;
	@%p469 bra 	$L__BB1_2820;
	neg.f64 	%fd4309, %fd1552;
	sub.f64 	%fd5890, %fd4309, %fd1573;
	bra.uni 	$L__BB1_2831;
$L__BB1_2823:
	sub.f64 	%fd5890, %fd1573, %fd1626;
	bra.uni 	$L__BB1_2831;
$L__BB1_2824:
	sub.f64 	%fd5890, %fd1626, %fd1573;
	bra.uni 	$L__BB1_2831;
$L__BB1_2825:
	setp.eq.s16 	%p465, %rs446, 10;
	@%p465 bra 	$L__BB1_2824;
	neg.f64 	%fd4308, %fd1626;
	sub.f64 	%fd5890, %fd4308, %fd1573;
	bra.uni 	$L__BB1_2831;
$L__BB1_2827:
	sub.f64 	%fd5890, %fd1573, %fd1626;
	bra.uni 	$L__BB1_2831;
$L__BB1_2828:
	sub.f64 	%fd5890, %fd1626, %fd1552;
	bra.uni 	$L__BB1_2831;
$L__BB1_2829:
	setp.eq.s16 	%p462, %rs446, 14;
	@%p462 bra 	$L__BB1_2828;
	neg.f64 	%fd4307, %fd1626;
	sub.f64 	%fd5890, %fd4307, %fd1573;
$L__BB1_2831:
	and.b16  	%rs447, %rs99, 15;
	setp.gt.s16 	%p474, %rs447, 7;
	@%p474 bra 	$L__BB1_2839;
	setp.gt.s16 	%p482, %rs447, 3;
	@%p482 bra 	$L__BB1_2836;
	setp.gt.s16 	%p486, %rs447, 1;
	@%p486 bra 	$L__BB1_2848;
	setp.eq.s16 	%p488, %rs447, 0;
	@%p488 bra 	$L__BB1_2835;
	bra.uni 	$L__BB1_2846;
$L__BB1_2835:
	add.f64 	%fd5891, %fd1626, %fd1591;
	bra.uni 	$L__BB1_2862;
$L__BB1_2836:
	setp.gt.s16 	%p483, %rs447, 5;
	@%p483 bra 	$L__BB1_2852;
	setp.eq.s16 	%p485, %rs447, 4;
	@%p485 bra 	$L__BB1_2838;
	bra.uni 	$L__BB1_2850;
$L__BB1_2838:
	add.f64 	%fd5891, %fd1591, %fd1553;
	bra.uni 	$L__BB1_2862;
$L__BB1_2839:
	setp.gt.s16 	%p475, %rs447, 11;
	@%p475 bra 	$L__BB1_2843;
	setp.gt.s16 	%p479, %rs447, 9;
	@%p479 bra 	$L__BB1_2856;
	setp.eq.s16 	%p481, %rs447, 8;
	@%p481 bra 	$L__BB1_2842;
	bra.uni 	$L__BB1_2854;
$L__BB1_2842:
	add.f64 	%fd5891, %fd1626, %fd1553;
	bra.uni 	$L__BB1_2862;
$L__BB1_2843:
	setp.gt.s16 	%p476, %rs447, 13;
	@%p476 bra 	$L__BB1_2860;
	setp.eq.s16 	%p478, %rs447, 12;
	@%p478 bra 	$L__BB1_2845;
	bra.uni 	$L__BB1_2858;
$L__BB1_2845:
	add.f64 	%fd5891, %fd1626, %fd1591;
	bra.uni 	$L__BB1_2862;
$L__BB1_2846:
	sub.f64 	%fd5891, %fd1626, %fd1591;
	bra.uni 	$L__BB1_2862;
$L__BB1_2847:
	sub.f64 	%fd5891, %fd1591, %fd1626;
	bra.uni 	$L__BB1_2862;
$L__BB1_2848:
	setp.eq.s16 	%p487, %rs447, 2;
	@%p487 bra 	$L__BB1_2847;
	neg.f64 	%fd4314, %fd1591;
	sub.f64 	%fd5891, %fd4314, %fd1626;
	bra.uni 	$L__BB1_2862;
$L__BB1_2850:
	sub.f64 	%fd5891, %fd1553, %fd1591;
	bra.uni 	$L__BB1_2862;
$L__BB1_2851:
	sub.f64 	%fd5891, %fd1591, %fd1553;
	bra.uni 	$L__BB1_2862;
$L__BB1_2852:
	setp.eq.s16 	%p484, %rs447, 6;
	@%p484 bra 	$L__BB1_2851;
	neg.f64 	%fd4313, %fd1591;
	sub.f64 	%fd5891, %fd4313, %fd1553;
	bra.uni 	$L__BB1_2862;
$L__BB1_2854:
	sub.f64 	%fd5891, %fd1553, %fd1626;
	bra.uni 	$L__BB1_2862;
$L__BB1_2855:
	sub.f64 	%fd5891, %fd1626, %fd1553;
	bra.uni 	$L__BB1_2862;
$L__BB1_2856:
	setp.eq.s16 	%p480, %rs447, 10;
	@%p480 bra 	$L__BB1_2855;
	neg.f64 	%fd4312, %fd1626;
	sub.f64 	%fd5891, %fd4312, %fd1553;
	bra.uni 	$L__BB1_2862;
$L__BB1_2858:
	sub.f64 	%fd5891, %fd1553, %fd1626;
	bra.uni 	$L__BB1_2862;
$L__BB1_2859:
	sub.f64 	%fd5891, %fd1626, %fd1591;
	bra.uni 	$L__BB1_2862;
$L__BB1_2860:
	setp.eq.s16 	%p477, %rs447, 14;
	@%p477 bra 	$L__BB1_2859;
	neg.f64 	%fd4311, %fd1626;
	sub.f64 	%fd5891, %fd4311, %fd1553;
$L__BB1_2862:
	and.b16  	%rs448, %rs100, 15;
	setp.gt.s16 	%p489, %rs448, 7;
	@%p489 bra 	$L__BB1_2870;
	setp.gt.s16 	%p497, %rs448, 3;
	@%p497 bra 	$L__BB1_2867;
	setp.gt.s16 	%p501, %rs448, 1;
	@%p501 bra 	$L__BB1_2879;
	setp.eq.s16 	%p503, %rs448, 0;
	@%p503 bra 	$L__BB1_2866;
	bra.uni 	$L__BB1_2877;
$L__BB1_2866:
	add.f64 	%fd5892, %fd1626, %fd1591;
	bra.uni 	$L__BB1_2893;
$L__BB1_2867:
	setp.gt.s16 	%p498, %rs448, 5;
	@%p498 bra 	$L__BB1_2883;
	setp.eq.s16 	%p500, %rs448, 4;
	@%p500 bra 	$L__BB1_2869;
	bra.uni 	$L__BB1_2881;
$L__BB1_2869:
	add.f64 	%fd5892, %fd1591, %fd1573;
	bra.uni 	$L__BB1_2893;
$L__BB1_2870:
	setp.gt.s16 	%p490, %rs448, 11;
	@%p490 bra 	$L__BB1_2874;
	setp.gt.s16 	%p494, %rs448, 9;
	@%p494 bra 	$L__BB1_2887;
	setp.eq.s16 	%p496, %rs448, 8;
	@%p496 bra 	$L__BB1_2873;
	bra.uni 	$L__BB1_2885;
$L__BB1_2873:
	add.f64 	%fd5892, %fd1626, %fd1573;
	bra.uni 	$L__BB1_2893;
$L__BB1_2874:
	setp.gt.s16 	%p491, %rs448, 13;
	@%p491 bra 	$L__BB1_2891;
	setp.eq.s16 	%p493, %rs448, 12;
	@%p493 bra 	$L__BB1_2876;
	bra.uni 	$L__BB1_2889;
$L__BB1_2876:
	add.f64 	%fd5892, %fd1626, %fd1591;
	bra.uni 	$L__BB1_2893;
$L__BB1_2877:
	sub.f64 	%fd5892, %fd1626, %fd1591;
	bra.uni 	$L__BB1_2893;
$L__BB1_2878:
	sub.f64 	%fd5892, %fd1591, %fd1626;
	bra.uni 	$L__BB1_2893;
$L__BB1_2879:
	setp.eq.s16 	%p502, %rs448, 2;
	@%p502 bra 	$L__BB1_2878;
	neg.f64 	%fd4318, %fd1591;
	sub.f64 	%fd5892, %fd4318, %fd1626;
	bra.uni 	$L__BB1_2893;
$L__BB1_2881:
	sub.f64 	%fd5892, %fd1573, %fd1591;
	bra.uni 	$L__BB1_2893;
$L__BB1_2882:
	sub.f64 	%fd5892, %fd1591, %fd1573;
	bra.uni 	$L__BB1_2893;
$L__BB1_2883:
	setp.eq.s16 	%p499, %rs448, 6;
	@%p499 bra 	$L__BB1_2882;
	neg.f64 	%fd4317, %fd1591;
	sub.f64 	%fd5892, %fd4317, %fd1573;
	bra.uni 	$L__BB1_2893;
$L__BB1_2885:
	sub.f64 	%fd5892, %fd1573, %fd1626;
	bra.uni 	$L__BB1_2893;
$L__BB1_2886:
	sub.f64 	%fd5892, %fd1626, %fd1573;
	bra.uni 	$L__BB1_2893;
$L__BB1_2887:
	setp.eq.s16 	%p495, %rs448, 10;
	@%p495 bra 	$L__BB1_2886;
	neg.f64 	%fd4316, %fd1626;
	sub.f64 	%fd5892, %fd4316, %fd1573;
	bra.uni 	$L__BB1_2893;
$L__BB1_2889:
	sub.f64 	%fd5892, %fd1573, %fd1626;
	bra.uni 	$L__BB1_2893;
$L__BB1_2890:
	sub.f64 	%fd5892, %fd1626, %fd1591;
	bra.uni 	$L__BB1_2893;
$L__BB1_2891:
	setp.eq.s16 	%p492, %rs448, 14;
	@%p492 bra 	$L__BB1_2890;
	neg.f64 	%fd4315, %fd1626;
	sub.f64 	%fd5892, %fd4315, %fd1573;
$L__BB1_2893:
	mul.f64 	%fd4319, %fd1552, %fd1552;
	mul.f64 	%fd4320, %fd1552, %fd4319;
	mul.f64 	%fd4321, %fd4320, %fd1554;
	sub.f64 	%fd4322, %fd5887, %fd5885;
	fma.rn.f64 	%fd4323, %fd4321, %fd4322, %fd5885;
	sub.f64 	%fd4324, %fd5891, %fd5889;
	fma.rn.f64 	%fd4325, %fd4321, %fd4324, %fd5889;
	sub.f64 	%fd4326, %fd5888, %fd5886;
	fma.rn.f64 	%fd4327, %fd4321, %fd4326, %fd5886;
	sub.f64 	%fd4328, %fd5892, %fd5890;
	fma.rn.f64 	%fd4329, %fd4321, %fd4328, %fd5890;
	sub.f64 	%fd4330, %fd4325, %fd4323;
	fma.rn.f64 	%fd4331, %fd5884, %fd4330, %fd4323;
	sub.f64 	%fd4332, %fd4329, %fd4327;
	fma.rn.f64 	%fd4333, %fd5884, %fd4332, %fd4327;
	sub.f64 	%fd4334, %fd4333, %fd4331;
	mul.f64 	%fd4335, %fd1553, %fd1553;
	mul.f64 	%fd4336, %fd1553, %fd4335;
	mul.f64 	%fd4337, %fd4336, %fd1555;
	fma.rn.f64 	%fd4338, %fd4337, %fd4334, %fd4331;
	ld.f64 	%fd4339, [%rd739+288];
	fma.rn.f64 	%fd5893, %fd4339, %fd4338, %fd5893;
	add.s32 	%r5707, %r5707, 1;
	setp.lt.s32 	%p504, %r5707, %r250;
	@%p504 bra 	$L__BB1_2642;
$L__BB1_2894:
	setp.lt.s32 	%p505, %r247, 1;
	add.f64 	%fd4341, %fd5881, %fd5893;
	ld.local.f64 	%fd1697, [%rd1+192];
	mul.f64 	%fd4342, %fd4341, %fd1697;
	fma.rn.f64 	%fd1698, %fd4342, 0d4010000000000000, %fd1384;
	mov.f64 	%fd5905, 0d0000000000000000;
	@%p505 bra 	$L__BB1_3149;
	ld.local.u64 	%rd740, [%rd1+208];
	mov.f64 	%fd5894, 0d0000000000000000;
	mov.b32 	%r5708, 0;
$L__BB1_2896:
	mul.wide.u32 	%rd4285, %r5708, 320;
	add.s64 	%rd741, %rd740, %rd4285;
	ld.f64 	%fd1700, [%rd741+296];
	mul.f64 	%fd1701, %fd1700, %fd1384;
	setp.neu.f64 	%p506, %fd1701, 0d0000000000000000;
	@%p506 bra 	$L__BB1_2898;
	ld.f64 	%fd5895, [%rd741+304];
	ld.u8 	%rs900, [%rd741+257];
	ld.f64 	%fd5896, [%rd741+312];
	bra.uni 	$L__BB1_2899;
$L__BB1_2898:
	ld.f64 	%fd4344, [%rd741+272];
	add.f64 	%fd4345, %fd1701, %fd4344;
	cvt.rmi.f64.f64 	%fd4346, %fd4345;
	sub.f64 	%fd5895, %fd4345, %fd4346;
	cvt.rzi.s32.f64 	%r5375, %fd4346;
	cvt.u16.u32 	%rs900, %r5375;
	mul.f64 	%fd4347, %fd5895, %fd5895;
	mul.f64 	%fd4348, %fd5895, %fd4347;
	fma.rn.f64 	%fd4349, %fd5895, 0d4018000000000000, 0dC02E000000000000;
	fma.rn.f64 	%fd4350, %fd5895, %fd4349, 0d4024000000000000;
	mul.f64 	%fd5896, %fd4348, %fd4350;
$L__BB1_2899:
	ld.f64 	%fd4351, [%rd741+264];
	fma.rn.f64 	%fd4352, %fd1700, %fd1385, %fd4351;
	ld.f64 	%fd4353, [%rd741+280];
	fma.rn.f64 	%fd4354, %fd1700, 0d0000000000000000, %fd4353;
	cvt.rmi.f64.f64 	%fd4355, %fd4352;
	cvt.rmi.f64.f64 	%fd4356, %fd4354;
	sub.f64 	%fd1708, %fd4352, %fd4355;
	sub.f64 	%fd1709, %fd4354, %fd4356;
	fma.rn.f64 	%fd4357, %fd1708, 0d4018000000000000, 0dC02E000000000000;
	fma.rn.f64 	%fd1710, %fd1708, %fd4357, 0d4024000000000000;
	fma.rn.f64 	%fd4358, %fd1709, 0d4018000000000000, 0dC02E000000000000;
	fma.rn.f64 	%fd1711, %fd1709, %fd4358, 0d4024000000000000;
	cvt.rzi.s32.f64 	%r5376, %fd4356;
	cvt.rzi.s32.f64 	%r5377, %fd4355;
	and.b32  	%r5378, %r5377, 255;
	cvt.u64.u32 	%rd4286, %r5378;
	add.s64 	%rd4287, %rd741, %rd4286;
	ld.u8 	%rs450, [%rd4287];
	ld.u8 	%rs451, [%rd4287+1];
	add.s16 	%rs452, %rs450, %rs900;
	add.s16 	%rs453, %rs451, %rs900;
	cvt.u64.u16 	%rd4288, %rs452;
	and.b64  	%rd4289, %rd4288, 255;
	add.s64 	%rd4290, %rd741, %rd4289;
	ld.u8 	%rs454, [%rd4290];
	ld.u8 	%rs455, [%rd4290+1];
	cvt.u64.u16 	%rd4291, %rs453;
	and.b64  	%rd4292, %rd4291, 255;
	add.s64 	%rd4293, %rd741, %rd4292;
	ld.u8 	%rs456, [%rd4293];
	ld.u8 	%rs457, [%rd4293+1];
	cvt.u16.u32 	%rs458, %r5376;
	add.s16 	%rs459, %rs454, %rs458;
	add.s16 	%rs460, %rs455, %rs458;
	add.s16 	%rs461, %rs456, %rs458;
	add.s16 	%rs462, %rs457, %rs458;
	cvt.u64.u16 	%rd4294, %rs459;
	and.b64  	%rd4295, %rd4294, 255;
	add.s64 	%rd4296, %rd741, %rd4295;
	ld.u8 	%rs463, [%rd4296];
	ld.u8 	%rs104, [%rd4296+1];
	cvt.u64.u16 	%rd4297, %rs460;
	and.b64  	%rd4298, %rd4297, 255;
	add.s64 	%rd4299, %rd741, %rd4298;
	ld.u8 	%rs105, [%rd4299];
	ld.u8 	%rs106, [%rd4299+1];
	cvt.u64.u16 	%rd4300, %rs461;
	and.b64  	%rd4301, %rd4300, 255;
	add.s64 	%rd4302, %rd741, %rd4301;
	ld.u8 	%rs107, [%rd4302];
	ld.u8 	%rs108, [%rd4302+1];
	cvt.u64.u16 	%rd4303, %rs462;
	and.b64  	%rd4304, %rd4303, 255;
	add.s64 	%rd4305, %rd741, %rd4304;
	ld.u8 	%rs109, [%rd4305];
	ld.u8 	%rs110, [%rd4305+1];
	and.b16  	%rs449, %rs463, 15;
	setp.gt.s16 	%p507, %rs449, 7;
	@%p507 bra 	$L__BB1_2907;
	setp.gt.s16 	%p515, %rs449, 3;
	@%p515 bra 	$L__BB1_2904;
	setp.gt.s16 	%p519, %rs449, 1;
	@%p519 bra 	$L__BB1_2916;
	setp.eq.s16 	%p521, %rs449, 0;
	@%p521 bra 	$L__BB1_2903;
	bra.uni 	$L__BB1_2914;
$L__BB1_2903:
	add.f64 	%fd5897, %fd5895, %fd1708;
	bra.uni 	$L__BB1_2930;
$L__BB1_2904:
	setp.gt.s16 	%p516, %rs449, 5;
	@%p516 bra 	$L__BB1_2920;
	setp.eq.s16 	%p518, %rs449, 4;
	@%p518 bra 	$L__BB1_2906;
	bra.uni 	$L__BB1_2918;
$L__BB1_2906:
	add.f64 	%fd5897, %fd1708, %fd1709;
	bra.uni 	$L__BB1_2930;
$L__BB1_2907:
	setp.gt.s16 	%p508, %rs449, 11;
	@%p508 bra 	$L__BB1_2911;
	setp.gt.s16 	%p512, %rs449, 9;
	@%p512 bra 	$L__BB1_2924;
	setp.eq.s16 	%p514, %rs449, 8;
	@%p514 bra 	$L__BB1_2910;
	bra.uni 	$L__BB1_2922;
$L__BB1_2910:
	add.f64 	%fd5897, %fd5895, %fd1709;
	bra.uni 	$L__BB1_2930;
$L__BB1_2911:
	setp.gt.s16 	%p509, %rs449, 13;
	@%p509 bra 	$L__BB1_2928;
	setp.eq.s16 	%p511, %rs449, 12;
	@%p511 bra 	$L__BB1_2913;
	bra.uni 	$L__BB1_2926;
$L__BB1_2913:
	add.f64 	%fd5897, %fd5895, %fd1708;
	bra.uni 	$L__BB1_2930;
$L__BB1_2914:
	sub.f64 	%fd5897, %fd5895, %fd1708;
	bra.uni 	$L__BB1_2930;
$L__BB1_2915:
	sub.f64 	%fd5897, %fd1708, %fd5895;
	bra.uni 	$L__BB1_2930;
$L__BB1_2916:
	setp.eq.s16 	%p520, %rs449, 2;
	@%p520 bra 	$L__BB1_2915;
	neg.f64 	%fd4362, %fd1708;
	sub.f64 	%fd5897, %fd4362, %fd5895;
	bra.uni 	$L__BB1_2930;
$L__BB1_2918:
	sub.f64 	%fd5897, %fd1709, %fd1708;
	bra.uni 	$L__BB1_2930;
$L__BB1_2919:
	sub.f64 	%fd5897, %fd1708, %fd1709;
	bra.uni 	$L__BB1_2930;
$L__BB1_2920:
	setp.eq.s16 	%p517, %rs449, 6;
	@%p517 bra 	$L__BB1_2919;
	neg.f64 	%fd4361, %fd1708;
	sub.f64 	%fd5897, %fd4361, %fd1709;
	bra.uni 	$L__BB1_2930;
$L__BB1_2922:
	sub.f64 	%fd5897, %fd1709, %fd5895;
	bra.uni 	$L__BB1_2930;
$L__BB1_2923:
	sub.f64 	%fd5897, %fd5895, %fd1709;
	bra.uni 	$L__BB1_2930;
$L__BB1_2924:
	setp.eq.s16 	%p513, %rs449, 10;
	@%p513 bra 	$L__BB1_2923;
	neg.f64 	%fd4360, %fd5895;
	sub.f64 	%fd5897, %fd4360, %fd1709;
	bra.uni 	$L__BB1_2930;
$L__BB1_2926:
	sub.f64 	%fd5897, %fd1709, %fd5895;
	bra.uni 	$L__BB1_2930;
$L__BB1_2927:
	sub.f64 	%fd5897, %fd5895, %fd1708;
	bra.uni 	$L__BB1_2930;
$L__BB1_2928:
	setp.eq.s16 	%p510, %rs449, 14;
	@%p510 bra 	$L__BB1_2927;
	neg.f64 	%fd4359, %fd5895;
	sub.f64 	%fd5897, %fd4359, %fd1709;
$L__BB1_2930:
	add.f64 	%fd1729, %fd1709, 0dBFF0000000000000;
	and.b16  	%rs464, %rs104, 15;
	setp.gt.s16 	%p522, %rs464, 7;
	@%p522 bra 	$L__BB1_2938;
	setp.gt.s16 	%p530, %rs464, 3;
	@%p530 bra 	$L__BB1_2935;
	setp.gt.s16 	%p534, %rs464, 1;
	@%p534 bra 	$L__BB1_2947;
	setp.eq.s16 	%p536, %rs464, 0;
	@%p536 bra 	$L__BB1_2934;
	bra.uni 	$L__BB1_2945;
$L__BB1_2934:
	add.f64 	%fd5898, %fd5895, %fd1708;
	bra.uni 	$L__BB1_2961;
$L__BB1_2935:
	setp.gt.s16 	%p531, %rs464, 5;
	@%p531 bra 	$L__BB1_2951;
	setp.eq.s16 	%p533, %rs464, 4;
	@%p533 bra 	$L__BB1_2937;
	bra.uni 	$L__BB1_2949;
$L__BB1_2937:
	add.f64 	%fd5898, %fd1708, %fd1729;
	bra.uni 	$L__BB1_2961;
$L__BB1_2938:
	setp.gt.s16 	%p523, %rs464, 11;
	@%p523 bra 	$L__BB1_2942;
	setp.gt.s16 	%p527, %rs464, 9;
	@%p527 bra 	$L__BB1_2955;
	setp.eq.s16 	%p529, %rs464, 8;
	@%p529 bra 	$L__BB1_2941;
	bra.uni 	$L__BB1_2953;
$L__BB1_2941:
	add.f64 	%fd5898, %fd5895, %fd1729;
	bra.uni 	$L__BB1_2961;
$L__BB1_2942:
	setp.gt.s16 	%p524, %rs464, 13;
	@%p524 bra 	$L__BB1_2959;
	setp.eq.s16 	%p526, %rs464, 12;
	@%p526 bra 	$L__BB1_2944;
	bra.uni 	$L__BB1_2957;
$L__BB1_2944:
	add.f64 	%fd5898, %fd5895, %fd1708;
	bra.uni 	$L__BB1_2961;
$L__BB1_2945:
	sub.f64 	%fd5898, %fd5895, %fd1708;
	bra.uni 	$L__BB1_2961;
$L__BB1_2946:
	sub.f64 	%fd5898, %fd1708, %fd5895;
	bra.uni 	$L__BB1_2961;
$L__BB1_2947:
	setp.eq.s16 	%p535, %rs464, 2;
	@%p535 bra 	$L__BB1_2946;
	neg.f64 	%fd4366, %fd1708;
	sub.f64 	%fd5898, %fd4366, %fd5895;
	bra.uni 	$L__BB1_2961;
$L__BB1_2949:
	sub.f64 	%fd5898, %fd1729, %fd1708;
	bra.uni 	$L__BB1_2961;
$L__BB1_2950:
	sub.f64 	%fd5898, %fd1708, %fd1729;
	bra.uni 	$L__BB1_2961;
$L__BB1_2951:
	setp.eq.s16 	%p532, %rs464, 6;
	@%p532 bra 	$L__BB1_2950;
	neg.f64 	%fd4365, %fd1708;
	sub.f64 	%fd5898, %fd4365, %fd1729;
	bra.uni 	$L__BB1_2961;
$L__BB1_2953:
	sub.f64 	%fd5898, %fd1729, %fd5895;
	bra.uni 	$L__BB1_2961;
$L__BB1_2954:
	sub.f64 	%fd5898, %fd5895, %fd1729;
	bra.uni 	$L__BB1_2961;
$L__BB1_2955:
	setp.eq.s16 	%p528, %rs464, 10;
	@%p528 bra 	$L__BB1_2954;
	neg.f64 	%fd4364, %fd5895;
	sub.f64 	%fd5898, %fd4364, %fd1729;
	bra.uni 	$L__BB1_2961;
$L__BB1_2957:
	sub.f64 	%fd5898, %fd1729, %fd5895;
	bra.uni 	$L__BB1_2961;
$L__BB1_2958:
	sub.f64 	%fd5898, %fd5895, %fd1708;
	bra.uni 	$L__BB1_2961;
$L__BB1_2959:
	setp.eq.s16 	%p525, %rs464, 14;
	@%p525 bra 	$L__BB1_2958;
	neg.f64 	%fd4363, %fd5895;
	sub.f64 	%fd5898, %fd4363, %fd1729;
$L__BB1_2961:
	add.f64 	%fd1747, %fd1708, 0dBFF0000000000000;
	and.b16  	%rs465, %rs107, 15;
	setp.gt.s16 	%p537, %rs465, 7;
	@%p537 bra 	$L__BB1_2969;
	setp.gt.s16 	%p545, %rs465, 3;
	@%p545 bra 	$L__BB1_2966;
	setp.gt.s16 	%p549, %rs465, 1;
	@%p549 bra 	$L__BB1_2978;
	setp.eq.s16 	%p551, %rs465, 0;
	@%p551 bra 	$L__BB1_2965;
	bra.uni 	$L__BB1_2976;
$L__BB1_2965:
	add.f64 	%fd5899, %fd5895, %fd1747;
	bra.uni 	$L__BB1_2992;
$L__BB1_2966:
	setp.gt.s16 	%p546, %rs465, 5;
	@%p546 bra 	$L__BB1_2982;
	setp.eq.s16 	%p548, %rs465, 4;
	@%p548 bra 	$L__BB1_2968;
	bra.uni 	$L__BB1_2980;
$L__BB1_2968:
	add.f64 	%fd5899, %fd1747, %fd1709;
	bra.uni 	$L__BB1_2992;
$L__BB1_2969:
	setp.gt.s16 	%p538, %rs465, 11;
	@%p538 bra 	$L__BB1_2973;
	setp.gt.s16 	%p542, %rs465, 9;
	@%p542 bra 	$L__BB1_2986;
	setp.eq.s16 	%p544, %rs465, 8;
	@%p544 bra 	$L__BB1_2972;
	bra.uni 	$L__BB1_2984;
$L__BB1_2972:
	add.f64 	%fd5899, %fd5895, %fd1709;
	bra.uni 	$L__BB1_2992;
$L__BB1_2973:
	setp.gt.s16 	%p539, %rs465, 13;
	@%p539 bra 	$L__BB1_2990;
	setp.eq.s16 	%p541, %rs465, 12;
	@%p541 bra 	$L__BB1_2975;
	bra.uni 	$L__BB1_2988;
$L__BB1_2975:
	add.f64 	%fd5899, %fd5895, %fd1747;
	bra.uni 	$L__BB1_2992;
$L__BB1_2976:
	sub.f64 	%fd5899, %fd5895, %fd1747;
	bra.uni 	$L__BB1_2992;
$L__BB1_2977:
	sub.f64 	%fd5899, %fd1747, %fd5895;
	bra.uni 	$L__BB1_2992;
$L__BB1_2978:
	setp.eq.s16 	%p550, %rs465, 2;
	@%p550 bra 	$L__BB1_2977;
	neg.f64 	%fd4370, %fd1747;
	sub.f64 	%fd5899, %fd4370, %fd5895;
	bra.uni 	$L__BB1_2992;
$L__BB1_2980:
	sub.f64 	%fd5899, %fd1709, %fd1747;
	bra.uni 	$L__BB1_2992;
$L__BB1_2981:
	sub.f64 	%fd5899, %fd1747, %fd1709;
	bra.uni 	$L__BB1_2992;
$L__BB1_2982:
	setp.eq.s16 	%p547, %rs465, 6;
	@%p547 bra 	$L__BB1_2981;
	neg.f64 	%fd4369, %fd1747;
	sub.f64 	%fd5899, %fd4369, %fd1709;
	bra.uni 	$L__BB1_2992;
$L__BB1_2984:
	sub.f64 	%fd5899, %fd1709, %fd5895;
	bra.uni 	$L__BB1_2992;
$L__BB1_2985:
	sub.f64 	%fd5899, %fd5895, %fd1709;
	bra.uni 	$L__BB1_2992;
$L__BB1_2986:
	setp.eq.s16 	%p543, %rs465, 10;
	@%p543 bra 	$L__BB1_2985;
	neg.f64 	%fd4368, %fd5895;
	sub.f64 	%fd5899, %fd4368, %fd1709;
	bra.uni 	$L__BB1_2992;
$L__BB1_2988:
	sub.f64 	%fd5899, %fd1709, %fd5895;
	bra.uni 	$L__BB1_2992;
$L__BB1_2989:
	sub.f64 	%fd5899, %fd5895, %fd1747;
	bra.uni 	$L__BB1_2992;
$L__BB1_2990:
	setp.eq.s16 	%p540, %rs465, 14;
	@%p540 bra 	$L__BB1_2989;
	neg.f64 	%fd4367, %fd5895;
	sub.f64 	%fd5899, %fd4367, %fd1709;
$L__BB1_2992:
	and.b16  	%rs466, %rs108, 15;
	setp.gt.s16 	%p552, %rs466, 7;
	@%p552 bra 	$L__BB1_3000;
	setp.gt.s16 	%p560, %rs466, 3;
	@%p560 bra 	$L__BB1_2997;
	setp.gt.s16 	%p564, %rs466, 1;
	@%p564 bra 	$L__BB1_3009;
	setp.eq.s16 	%p566, %rs466, 0;
	@%p566 bra 	$L__BB1_2996;
	bra.uni 	$L__BB1_3007;
$L__BB1_2996:
	add.f64 	%fd5900, %fd5895, %fd1747;
	bra.uni 	$L__BB1_3023;
$L__BB1_2997:
	setp.gt.s16 	%p561, %rs466, 5;
	@%p561 bra 	$L__BB1_3013;
	setp.eq.s16 	%p563, %rs466, 4;
	@%p563 bra 	$L__BB1_2999;
	bra.uni 	$L__BB1_3011;
$L__BB1_2999:
	add.f64 	%fd5900, %fd1747, %fd1729;
	bra.uni 	$L__BB1_3023;
$L__BB1_3000:
	setp.gt.s16 	%p553, %rs466, 11;
	@%p553 bra 	$L__BB1_3004;
	setp.gt.s16 	%p557, %rs466, 9;
	@%p557 bra 	$L__BB1_3017;
	setp.eq.s16 	%p559, %rs466, 8;
	@%p559 bra 	$L__BB1_3003;
	bra.uni 	$L__BB1_3015;
$L__BB1_3003:
	add.f64 	%fd5900, %fd5895, %fd1729;
	bra.uni 	$L__BB1_3023;
$L__BB1_3004:
	setp.gt.s16 	%p554, %rs466, 13;
	@%p554 bra 	$L__BB1_3021;
	setp.eq.s16 	%p556, %rs466, 12;
	@%p556 bra 	$L__BB1_3006;
	bra.uni 	$L__BB1_3019;
$L__BB1_3006:
	add.f64 	%fd5900, %fd5895, %fd1747;
	bra.uni 	$L__BB1_3023;
$L__BB1_3007:
	sub.f64 	%fd5900, %fd5895, %fd1747;
	bra.uni 	$L__BB1_3023;
$L__BB1_3008:
	sub.f64 	%fd5900, %fd1747, %fd5895;
	bra.uni 	$L__BB1_3023;
$L__BB1_3009:
	setp.eq.s16 	%p565, %rs466, 2;
	@%p565 bra 	$L__BB1_3008;
	neg.f64 	%fd4374, %fd1747;
	sub.f64 	%fd5900, %fd4374, %fd5895;
	bra.uni 	$L__BB1_3023;
$L__BB1_3011:
	sub.f64 	%fd5900, %fd1729, %fd1747;
	bra.uni 	$L__BB1_3023;
$L__BB1_3012:
	sub.f64 	%fd5900, %fd1747, %fd1729;
	bra.uni 	$L__BB1_3023;
$L__BB1_3013:
	setp.eq.s16 	%p562, %rs466, 6;
	@%p562 bra 	$L__BB1_3012;
	neg.f64 	%fd4373, %fd1747;
	sub.f64 	%fd5900, %fd4373, %fd1729;
	bra.uni 	$L__BB1_3023;
$L__BB1_3015:
	sub.f64 	%fd5900, %fd1729, %fd5895;
	bra.uni 	$L__BB1_3023;
$L__BB1_3016:
	sub.f64 	%fd5900, %fd5895, %fd1729;
	bra.uni 	$L__BB1_3023;
$L__BB1_3017:
	setp.eq.s16 	%p558, %rs466, 10;
	@%p558 bra 	$L__BB1_3016;
	neg.f64 	%fd4372, %fd5895;
	sub.f64 	%fd5900, %fd4372, %fd1729;
	bra.uni 	$L__BB1_3023;
$L__BB1_3019:
	sub.f64 	%fd5900, %fd1729, %fd5895;
	bra.uni 	$L__BB1_3023;
$L__BB1_3020:
	sub.f64 	%fd5900, %fd5895, %fd1747;
	bra.uni 	$L__BB1_3023;
$L__BB1_3021:
	setp.eq.s16 	%p555, %rs466, 14;
	@%p555 bra 	$L__BB1_3020;
	neg.f64 	%fd4371, %fd5895;
	sub.f64 	%fd5900, %fd4371, %fd1729;
$L__BB1_3023:
	add.f64 	%fd1782, %fd5895, 0dBFF0000000000000;
	and.b16  	%rs467, %rs105, 15;
	setp.gt.s16 	%p567, %rs467, 7;
	@%p567 bra 	$L__BB1_3031;
	setp.gt.s16 	%p575, %rs467, 3;
	@%p575 bra 	$L__BB1_3028;
	setp.gt.s16 	%p579, %rs467, 1;
	@%p579 bra 	$L__BB1_3040;
	setp.eq.s16 	%p581, %rs467, 0;
	@%p581 bra 	$L__BB1_3027;
	bra.uni 	$L__BB1_3038;
$L__BB1_3027:
	add.f64 	%fd5901, %fd1782, %fd1708;
	bra.uni 	$L__BB1_3054;
$L__BB1_3028:
	setp.gt.s16 	%p576, %rs467, 5;
	@%p576 bra 	$L__BB1_3044;
	setp.eq.s16 	%p578, %rs467, 4;
	@%p578 bra 	$L__BB1_3030;
	bra.uni 	$L__BB1_3042;
$L__BB1_3030:
	add.f64 	%fd5901, %fd1708, %fd1709;
	bra.uni 	$L__BB1_3054;
$L__BB1_3031:
	setp.gt.s16 	%p568, %rs467, 11;
	@%p568 bra 	$L__BB1_3035;
	setp.gt.s16 	%p572, %rs467, 9;
	@%p572 bra 	$L__BB1_3048;
	setp.eq.s16 	%p574, %rs467, 8;
	@%p574 bra 	$L__BB1_3034;
	bra.uni 	$L__BB1_3046;
$L__BB1_3034:
	add.f64 	%fd5901, %fd1782, %fd1709;
	bra.uni 	$L__BB1_3054;
$L__BB1_3035:
	setp.gt.s16 	%p569, %rs467, 13;
	@%p569 bra 	$L__BB1_3052;
	setp.eq.s16 	%p571, %rs467, 12;
	@%p571 bra 	$L__BB1_3037;
	bra.uni 	$L__BB1_3050;
$L__BB1_3037:
	add.f64 	%fd5901, %fd1782, %fd1708;
	bra.uni 	$L__BB1_3054;
$L__BB1_3038:
	sub.f64 	%fd5901, %fd1782, %fd1708;
	bra.uni 	$L__BB1_3054;
$L__BB1_3039:
	sub.f64 	%fd5901, %fd1708, %fd1782;
	bra.uni 	$L__BB1_3054;
$L__BB1_3040:
	setp.eq.s16 	%p580, %rs467, 2;
	@%p580 bra 	$L__BB1_3039;
	neg.f64 	%fd4378, %fd1708;
	sub.f64 	%fd5901, %fd4378, %fd1782;
	bra.uni 	$L__BB1_3054;
$L__BB1_3042:
	sub.f64 	%fd5901, %fd1709, %fd1708;
	bra.uni 	$L__BB1_3054;
$L__BB1_3043:
	sub.f64 	%fd5901, %fd1708, %fd1709;
	bra.uni 	$L__BB1_3054;
$L__BB1_3044:
	setp.eq.s16 	%p577, %rs467, 6;
	@%p577 bra 	$L__BB1_3043;
	neg.f64 	%fd4377, %fd1708;
	sub.f64 	%fd5901, %fd4377, %fd1709;
	bra.uni 	$L__BB1_3054;
$L__BB1_3046:
	sub.f64 	%fd5901, %fd1709, %fd1782;
	bra.uni 	$L__BB1_3054;
$L__BB1_3047:
	sub.f64 	%fd5901, %fd1782, %fd1709;
	bra.uni 	$L__BB1_3054;
$L__BB1_3048:
	setp.eq.s16 	%p573, %rs467, 10;
	@%p573 bra 	$L__BB1_3047;
	neg.f64 	%fd4376, %fd1782;
	sub.f64 	%fd5901, %fd4376, %fd1709;
	bra.uni 	$L__BB1_3054;
$L__BB1_3050:
	sub.f64 	%fd5901, %fd1709, %fd1782;
	bra.uni 	$L__BB1_3054;
$L__BB1_3051:
	sub.f64 	%fd5901, %fd1782, %fd1708;
	bra.uni 	$L__BB1_3054;
$L__BB1_3052:
	setp.eq.s16 	%p570, %rs467, 14;
	@%p570 bra 	$L__BB1_3051;
	neg.f64 	%fd4375, %fd1782;
	sub.f64 	%fd5901, %fd4375, %fd1709;
$L__BB1_3054:
	and.b16  	%rs468, %rs106, 15;
	setp.gt.s16 	%p582, %rs468, 7;
	@%p582 bra 	$L__BB1_3062;
	setp.gt.s16 	%p590, %rs468, 3;
	@%p590 bra 	$L__BB1_3059;
	setp.gt.s16 	%p594, %rs468, 1;
	@%p594 bra 	$L__BB1_3071;
	setp.eq.s16 	%p596, %rs468, 0;
	@%p596 bra 	$L__BB1_3058;
	bra.uni 	$L__BB1_3069;
$L__BB1_3058:
	add.f64 	%fd5902, %fd1782, %fd1708;
	bra.uni 	$L__BB1_3085;
$L__BB1_3059:
	setp.gt.s16 	%p591, %rs468, 5;
	@%p591 bra 	$L__BB1_3075;
	setp.eq.s16 	%p593, %rs468, 4;
	@%p593 bra 	$L__BB1_3061;
	bra.uni 	$L__BB1_3073;
$L__BB1_3061:
	add.f64 	%fd5902, %fd1708, %fd1729;
	bra.uni 	$L__BB1_3085;
$L__BB1_3062:
	setp.gt.s16 	%p583, %rs468, 11;
	@%p583 bra 	$L__BB1_3066;
	setp.gt.s16 	%p587, %rs468, 9;
	@%p587 bra 	$L__BB1_3079;
	setp.eq.s16 	%p589, %rs468, 8;
	@%p589 bra 	$L__BB1_3065;
	bra.uni 	$L__BB1_3077;
$L__BB1_3065:
	add.f64 	%fd5902, %fd1782, %fd1729;
	bra.uni 	$L__BB1_3085;
$L__BB1_3066:
	setp.gt.s16 	%p584, %rs468, 13;
	@%p584 bra 	$L__BB1_3083;
	setp.eq.s16 	%p586, %rs468, 12;
	@%p586 bra 	$L__BB1_3068;
	bra.uni 	$L__BB1_3081;
$L__BB1_3068:
	add.f64 	%fd5902, %fd1782, %fd1708;
	bra.uni 	$L__BB1_3085;
$L__BB1_3069:
	sub.f64 	%fd5902, %fd1782, %fd1708;
	bra.uni 	$L__BB1_3085;
$L__BB1_3070:
	sub.f64 	%fd5902, %fd1708, %fd1782;
	bra.uni 	$L__BB1_3085;
$L__BB1_3071:
	setp.eq.s16 	%p595, %rs468, 2;
	@%p595 bra 	$L__BB1_3070;
	neg.f64 	%fd4382, %fd1708;
	sub.f64 	%fd5902, %fd4382, %fd1782;
	bra.uni 	$L__BB1_3085;
$L__BB1_3073:
	sub.f64 	%fd5902, %fd1729, %fd1708;
	bra.uni 	$L__BB1_3085;
$L__BB1_3074:
	sub.f64 	%fd5902, %fd1708, %fd1729;
	bra.uni 	$L__BB1_3085;
$L__BB1_3075:
	setp.eq.s16 	%p592, %rs468, 6;
	@%p592 bra 	$L__BB1_3074;
	neg.f64 	%fd4381, %fd1708;
	sub.f64 	%fd5902, %fd4381, %fd1729;
	bra.uni 	$L__BB1_3085;
$L__BB1_3077:
	sub.f64 	%fd5902, %fd1729, %fd1782;
	bra.uni 	$L__BB1_3085;
$L__BB1_3078:
	sub.f64 	%fd5902, %fd1782, %fd1729;
	bra.uni 	$L__BB1_3085;
$L__BB1_3079:
	setp.eq.s16 	%p588, %rs468, 10;
	@%p588 bra 	$L__BB1_3078;
	neg.f64 	%fd4380, %fd1782;
	sub.f64 	%fd5902, %fd4380, %fd1729;
	bra.uni 	$L__BB1_3085;
$L__BB1_3081:
	sub.f64 	%fd5902, %fd1729, %fd1782;
	bra.uni 	$L__BB1_3085;
$L__BB1_3082:
	sub.f64 	%fd5902, %fd1782, %fd1708;
	bra.uni 	$L__BB1_3085;
$L__BB1_3083:
	setp.eq.s16 	%p585, %rs468, 14;
	@%p585 bra 	$L__BB1_3082;
	neg.f64 	%fd4379, %fd1782;
	sub.f64 	%fd5902, %fd4379, %fd1729;
$L__BB1_3085:
	and.b16  	%rs469, %rs109, 15;
	setp.gt.s16 	%p597, %rs469, 7;
	@%p597 bra 	$L__BB1_3093;
	setp.gt.s16 	%p605, %rs469, 3;
	@%p605 bra 	$L__BB1_3090;
	setp.gt.s16 	%p609, %rs469, 1;
	@%p609 bra 	$L__BB1_3102;
	setp.eq.s16 	%p611, %rs469, 0;
	@%p611 bra 	$L__BB1_3089;
	bra.uni 	$L__BB1_3100;
$L__BB1_3089:
	add.f64 	%fd5903, %fd1782, %fd1747;
	bra.uni 	$L__BB1_3116;
$L__BB1_3090:
	setp.gt.s16 	%p606, %rs469, 5;
	@%p606 bra 	$L__BB1_3106;
	setp.eq.s16 	%p608, %rs469, 4;
	@%p608 bra 	$L__BB1_3092;
	bra.uni 	$L__BB1_3104;
$L__BB1_3092:
	add.f64 	%fd5903, %fd1747, %fd1709;
	bra.uni 	$L__BB1_3116;
$L__BB1_3093:
	setp.gt.s16 	%p598, %rs469, 11;
	@%p598 bra 	$L__BB1_3097;
	setp.gt.s16 	%p602, %rs469, 9;
	@%p602 bra 	$L__BB1_3110;
	setp.eq.s16 	%p604, %rs469, 8;
	@%p604 bra 	$L__BB1_3096;
	bra.uni 	$L__BB1_3108;
$L__BB1_3096:
	add.f64 	%fd5903, %fd1782, %fd1709;
	bra.uni 	$L__BB1_3116;
$L__BB1_3097:
	setp.gt.s16 	%p599, %rs469, 13;
	@%p599 bra 	$L__BB1_3114;
	setp.eq.s16 	%p601, %rs469, 12;
	@%p601 bra 	$L__BB1_3099;
	bra.uni 	$L__BB1_3112;
$L__BB1_3099:
	add.f64 	%fd5903, %fd1782, %fd1747;
	bra.uni 	$L__BB1_3116;
$L__BB1_3100:
	sub.f64 	%fd5903, %fd1782, %fd1747;
	bra.uni 	$L__BB1_3116;
$L__BB1_3101:
	sub.f64 	%fd5903, %fd1747, %fd1782;
	bra.uni 	$L__BB1_3116;
$L__BB1_3102:
	setp.eq.s16 	%p610, %rs469, 2;
	@%p610 bra 	$L__BB1_3101;
	neg.f64 	%fd4386, %fd1747;
	sub.f64 	%fd5903, %fd4386, %fd1782;
	bra.uni 	$L__BB1_3116;
$L__BB1_3104:
	sub.f64 	%fd5903, %fd1709, %fd1747;
	bra.uni 	$L__BB1_3116;
$L__BB1_3105:
	sub.f64 	%fd5903, %fd1747, %fd1709;
	bra.uni 	$L__BB1_3116;
$L__BB1_3106:
	setp.eq.s16 	%p607, %rs469, 6;
	@%p607 bra 	$L__BB1_3105;
	neg.f64 	%fd4385, %fd1747;
	sub.f64 	%fd5903, %fd4385, %fd1709;
	bra.uni 	$L__BB1_3116;
$L__BB1_3108:
	sub.f64 	%fd5903, %fd1709, %fd1782;
	bra.uni 	$L__BB1_3116;
$L__BB1_3109:
	sub.f64 	%fd5903, %fd1782, %fd1709;
	bra.uni 	$L__BB1_3116;
$L__BB1_3110:
	setp.eq.s16 	%p603, %rs469, 10;
	@%p603 bra 	$L__BB1_3109;
	neg.f64 	%fd4384, %fd1782;
	sub.f64 	%fd5903, %fd4384, %fd1709;
	bra.uni 	$L__BB1_3116;
$L__BB1_3112:
	sub.f64 	%fd5903, %fd1709, %fd1782;
	bra.uni 	$L__BB1_3116;
$L__BB1_3113:
	sub.f64 	%fd5903, %fd1782, %fd1747;
	bra.uni 	$L__BB1_3116;
$L__BB1_3114:
	setp.eq.s16 	%p600, %rs469, 14;
	@%p600 bra 	$L__BB1_3113;
	neg.f64 	%fd4383, %fd1782;
	sub.f64 	%fd5903, %fd4383, %fd1709;
$L__BB1_3116:
	and.b16  	%rs470, %rs110, 15;
	setp.gt.s16 	%p612, %rs470, 7;
	@%p612 bra 	$L__BB1_3124;
	setp.gt.s16 	%p620, %rs470, 3;
	@%p620 bra 	$L__BB1_3121;
	setp.gt.s16 	%p624, %rs470, 1;
	@%p624 bra 	$L__BB1_3133;
	setp.eq.s16 	%p626, %rs470, 0;
	@%p626 bra 	$L__BB1_3120;
	bra.uni 	$L__BB1_3131;
$L__BB1_3120:
	add.f64 	%fd5904, %fd1782, %fd1747;
	bra.uni 	$L__BB1_3147;
$L__BB1_3121:
	setp.gt.s16 	%p621, %rs470, 5;
	@%p621 bra 	$L__BB1_3137;
	setp.eq.s16 	%p623, %rs470, 4;
	@%p623 bra 	$L__BB1_3123;
	bra.uni 	$L__BB1_3135;
$L__BB1_3123:
	add.f64 	%fd5904, %fd1747, %fd1729;
	bra.uni 	$L__BB1_3147;
$L__BB1_3124:
	setp.gt.s16 	%p613, %rs470, 11;
	@%p613 bra 	$L__BB1_3128;
	setp.gt.s16 	%p617, %rs470, 9;
	@%p617 bra 	$L__BB1_3141;
	setp.eq.s16 	%p619, %rs470, 8;
	@%p619 bra 	$L__BB1_3127;
	bra.uni 	$L__BB1_3139;
$L__BB1_3127:
	add.f64 	%fd5904, %fd1782, %fd1729;
	bra.uni 	$L__BB1_3147;
$L__BB1_3128:
	setp.gt.s16 	%p614, %rs470, 13;
	@%p614 bra 	$L__BB1_3145;
	setp.eq.s16 	%p616, %rs470, 12;
	@%p616 bra 	$L__BB1_3130;
	bra.uni 	$L__BB1_3143;
$L__BB1_3130:
	add.f64 	%fd5904, %fd1782, %fd1747;
	bra.uni 	$L__BB1_3147;
$L__BB1_3131:
	sub.f64 	%fd5904, %fd1782, %fd1747;
	bra.uni 	$L__BB1_3147;
$L__BB1_3132:
	sub.f64 	%fd5904, %fd1747, %fd1782;
	bra.uni 	$L__BB1_3147;
$L__BB1_3133:
	setp.eq.s16 	%p625, %rs470, 2;
	@%p625 bra 	$L__BB1_3132;
	neg.f64 	%fd4390, %fd1747;
	sub.f64 	%fd5904, %fd4390, %fd1782;
	bra.uni 	$L__BB1_3147;
$L__BB1_3135:
	sub.f64 	%fd5904, %fd1729, %fd1747;
	bra.uni 	$L__BB1_3147;
$L__BB1_3136:
	sub.f64 	%fd5904, %fd1747, %fd1729;
	bra.uni 	$L__BB1_3147;
$L__BB1_3137:
	setp.eq.s16 	%p622, %rs470, 6;
	@%p622 bra 	$L__BB1_3136;
	neg.f64 	%fd4389, %fd1747;
	sub.f64 	%fd5904, %fd4389, %fd1729;
	bra.uni 	$L__BB1_3147;
$L__BB1_3139:
	sub.f64 	%fd5904, %fd1729, %fd1782;
	bra.uni 	$L__BB1_3147;
$L__BB1_3140:
	sub.f64 	%fd5904, %fd1782, %fd1729;
	bra.uni 	$L__BB1_3147;
$L__BB1_3141:
	setp.eq.s16 	%p618, %rs470, 10;
	@%p618 bra 	$L__BB1_3140;
	neg.f64 	%fd4388, %fd1782;
	sub.f64 	%fd5904, %fd4388, %fd1729;
	bra.uni 	$L__BB1_3147;
$L__BB1_3143:
	sub.f64 	%fd5904, %fd1729, %fd1782;
	bra.uni 	$L__BB1_3147;
$L__BB1_3144:
	sub.f64 	%fd5904, %fd1782, %fd1747;
	bra.uni 	$L__BB1_3147;
$L__BB1_3145:
	setp.eq.s16 	%p615, %rs470, 14;
	@%p615 bra 	$L__BB1_3144;
	neg.f64 	%fd4387, %fd1782;
	sub.f64 	%fd5904, %fd4387, %fd1729;
$L__BB1_3147:
	mul.f64 	%fd4391, %fd1708, %fd1708;
	mul.f64 	%fd4392, %fd1708, %fd4391;
	mul.f64 	%fd4393, %fd4392, %fd1710;
	sub.f64 	%fd4394, %fd5899, %fd5897;
	fma.rn.f64 	%fd4395, %fd4393, %fd4394, %fd5897;
	sub.f64 	%fd4396, %fd5903, %fd5901;
	fma.rn.f64 	%fd4397, %fd4393, %fd4396, %fd5901;
	sub.f64 	%fd4398, %fd5900, %fd5898;
	fma.rn.f64 	%fd4399, %fd4393, %fd4398, %fd5898;
	sub.f64 	%fd4400, %fd5904, %fd5902;
	fma.rn.f64 	%fd4401, %fd4393, %fd4400, %fd5902;
	sub.f64 	%fd4402, %fd4397, %fd4395;
	fma.rn.f64 	%fd4403, %fd5896, %fd4402, %fd4395;
	sub.f64 	%fd4404, %fd4401, %fd4399;
	fma.rn.f64 	%fd4405, %fd5896, %fd4404, %fd4399;
	sub.f64 	%fd4406, %fd4405, %fd4403;
	mul.f64 	%fd4407, %fd1709, %fd1709;
	mul.f64 	%fd4408, %fd1709, %fd4407;
	mul.f64 	%fd4409, %fd4408, %fd1711;
	fma.rn.f64 	%fd4410, %fd4409, %fd4406, %fd4403;
	ld.f64 	%fd4411, [%rd741+288];
	fma.rn.f64 	%fd5894, %fd4411, %fd4410, %fd5894;
	add.s32 	%r5708, %r5708, 1;
	setp.lt.s32 	%p627, %r5708, %r247;
	@%p627 bra 	$L__BB1_2896;
	add.f64 	%fd5905, %fd5894, 0d0000000000000000;
$L__BB1_3149:
	setp.lt.s32 	%p628, %r250, 1;
	mov.f64 	%fd5917, 0d0000000000000000;
	@%p628 bra 	$L__BB1_3403;
	ld.local.u64 	%rd742, [%rd1+224];
	mov.f64 	%fd5917, 0d0000000000000000;
	mov.b32 	%r5709, 0;
$L__BB1_3151:
	mul.wide.u32 	%rd4306, %r5709, 320;
	add.s64 	%rd743, %rd742, %rd4306;
	ld.f64 	%fd1855, [%rd743+296];
	mul.f64 	%fd1856, %fd1541, %fd1855;
	setp.neu.f64 	%p629, %fd1856, 0d0000000000000000;
	@%p629 bra 	$L__BB1_3153;
	ld.f64 	%fd5907, [%rd743+304];
	ld.u8 	%rs901, [%rd743+257];
	ld.f64 	%fd5908, [%rd743+312];
	bra.uni 	$L__BB1_3154;
$L__BB1_3153:
	ld.f64 	%fd4414, [%rd743+272];
	add.f64 	%fd4415, %fd1856, %fd4414;
	cvt.rmi.f64.f64 	%fd4416, %fd4415;
	sub.f64 	%fd5907, %fd4415, %fd4416;
	cvt.rzi.s32.f64 	%r5380, %fd4416;
	cvt.u16.u32 	%rs901, %r5380;
	mul.f64 	%fd4417, %fd5907, %fd5907;
	mul.f64 	%fd4418, %fd5907, %fd4417;
	fma.rn.f64 	%fd4419, %fd5907, 0d4018000000000000, 0dC02E000000000000;
	fma.rn.f64 	%fd4420, %fd5907, %fd4419, 0d4024000000000000;
	mul.f64 	%fd5908, %fd4418, %fd4420;
$L__BB1_3154:
	ld.f64 	%fd4421, [%rd743+264];
	fma.rn.f64 	%fd4422, %fd1542, %fd1855, %fd4421;
	ld.f64 	%fd4423, [%rd743+280];
	fma.rn.f64 	%fd4424, %fd1855, 0d0000000000000000, %fd4423;
	cvt.rmi.f64.f64 	%fd4425, %fd4422;
	cvt.rmi.f64.f64 	%fd4426, %fd4424;
	sub.f64 	%fd1863, %fd4422, %fd4425;
	sub.f64 	%fd1864, %fd4424, %fd4426;
	fma.rn.f64 	%fd4427, %fd1863, 0d4018000000000000, 0dC02E000000000000;
	fma.rn.f64 	%fd1865, %fd1863, %fd4427, 0d4024000000000000;
	fma.rn.f64 	%fd4428, %fd1864, 0d4018000000000000, 0dC02E000000000000;
	fma.rn.f64 	%fd1866, %fd1864, %fd4428, 0d4024000000000000;
	cvt.rzi.s32.f64 	%r5381, %fd4426;
	cvt.rzi.s32.f64 	%r5382, %fd4425;
	and.b32  	%r5383, %r5382, 255;
	cvt.u64.u32 	%rd4307, %r5383;
	add.s64 	%rd4308, %rd743, %rd4307;
	ld.u8 	%rs472, [%rd4308];
	ld.u8 	%rs473, [%rd4308+1];
	add.s16 	%rs474, %rs472, %rs901;
	add.s16 	%rs475, %rs473, %rs901;
	cvt.u64.u16 	%rd4309, %rs474;
	and.b64  	%rd4310, %rd4309, 255;
	add.s64 	%rd4311, %rd743, %rd4310;
	ld.u8 	%rs476, [%rd4311];
	ld.u8 	%rs477, [%rd4311+1];
	cvt.u64.u16 	%rd4312, %rs475;
	and.b64  	%rd4313, %rd4312, 255;
	add.s64 	%rd4314, %rd743, %rd4313;
	ld.u8 	%rs478, [%rd4314];
	ld.u8 	%rs479, [%rd4314+1];
	cvt.u16.u32 	%rs480, %r5381;
	add.s16 	%rs481, %rs476, %rs480;
	add.s16 	%rs482, %rs477, %rs480;
	add.s16 	%rs483, %rs478, %rs480;
	add.s16 	%rs484, %rs479, %rs480;
	cvt.u64.u16 	%rd4315, %rs481;
	and.b64  	%rd4316, %rd4315, 255;
	add.s64 	%rd4317, %rd743, %rd4316;
	ld.u8 	%rs485, [%rd4317];
	ld.u8 	%rs114, [%rd4317+1];
	cvt.u64.u16 	%rd4318, %rs482;
	and.b64  	%rd4319, %rd4318, 255;
	add.s64 	%rd4320, %rd743, %rd4319;
	ld.u8 	%rs115, [%rd4320];
	ld.u8 	%rs116, [%rd4320+1];
	cvt.u64.u16 	%rd4321, %rs483;
	and.b64  	%rd4322, %rd4321, 255;
	add.s64 	%rd4323, %rd743, %rd4322;
	ld.u8 	%rs117, [%rd4323];
	ld.u8 	%rs118, [%rd4323+1];
	cvt.u64.u16 	%rd4324, %rs484;
	and.b64  	%rd4325, %rd4324, 255;
	add.s64 	%rd4326, %rd743, %rd4325;
	ld.u8 	%rs119, [%rd4326];
	ld.u8 	%rs120, [%rd4326+1];
	and.b16  	%rs471, %rs485, 15;
	setp.gt.s16 	%p630, %rs471, 7;
	@%p630 bra 	$L__BB1_3162;
	setp.gt.s16 	%p638, %rs471, 3;
	@%p638 bra 	$L__BB1_3159;
	setp.gt.s16 	%p642, %rs471, 1;
	@%p642 bra 	$L__BB1_3171;
	setp.eq.s16 	%p644, %rs471, 0;
	@%p644 bra 	$L__BB1_3158;
	bra.uni 	$L__BB1_3169;
$L__BB1_3158:
	add.f64 	%fd5909, %fd5907, %fd1863;
	bra.uni 	$L__BB1_3185;
$L__BB1_3159:
	setp.gt.s16 	%p639, %rs471, 5;
	@%p639 bra 	$L__BB1_3175;
	setp.eq.s16 	%p641, %rs471, 4;
	@%p641 bra 	$L__BB1_3161;
	bra.uni 	$L__BB1_3173;
$L__BB1_3161:
	add.f64 	%fd5909, %fd1863, %fd1864;
	bra.uni 	$L__BB1_3185;
$L__BB1_3162:
	setp.gt.s16 	%p631, %rs471, 11;
	@%p631 bra 	$L__BB1_3166;
	setp.gt.s16 	%p635, %rs471, 9;
	@%p635 bra 	$L__BB1_3179;
	setp.eq.s16 	%p637, %rs471, 8;
	@%p637 bra 	$L__BB1_3165;
	bra.uni 	$L__BB1_3177;
$L__BB1_3165:
	add.f64 	%fd5909, %fd5907, %fd1864;
	bra.uni 	$L__BB1_3185;
$L__BB1_3166:
	setp.gt.s16 	%p632, %rs471, 13;
	@%p632 bra 	$L__BB1_3183;
	setp.eq.s16 	%p634, %rs471, 12;
	@%p634 bra 	$L__BB1_3168;
	bra.uni 	$L__BB1_3181;
$L__BB1_3168:
	add.f64 	%fd5909, %fd5907, %fd1863;
	bra.uni 	$L__BB1_3185;
$L__BB1_3169:
	sub.f64 	%fd5909, %fd5907, %fd1863;
	bra.uni 	$L__BB1_3185;
$L__BB1_3170:
	sub.f64 	%fd5909, %fd1863, %fd5907;
	bra.uni 	$L__BB1_3185;
$L__BB1_3171:
	setp.eq.s16 	%p643, %rs471, 2;
	@%p643 bra 	$L__BB1_3170;
	neg.f64 	%fd4432, %fd1863;
	sub.f64 	%fd5909, %fd4432, %fd5907;
	bra.uni 	$L__BB1_3185;
$L__BB1_3173:
	sub.f64 	%fd5909, %fd1864, %fd1863;
	bra.uni 	$L__BB1_3185;
$L__BB1_3174:
	sub.f64 	%fd5909, %fd1863, %fd1864;
	bra.uni 	$L__BB1_3185;
$L__BB1_3175:
	setp.eq.s16 	%p640, %rs471, 6;
	@%p640 bra 	$L__BB1_3174;
	neg.f64 	%fd4431, %fd1863;
	sub.f64 	%fd5909, %fd4431, %fd1864;
	bra.uni 	$L__BB1_3185;
$L__BB1_3177:
	sub.f64 	%fd5909, %fd1864, %fd5907;
	bra.uni 	$L__BB1_3185;
$L__BB1_3178:
	sub.f64 	%fd5909, %fd5907, %fd1864;
	bra.uni 	$L__BB1_3185;
$L__BB1_3179:
	setp.eq.s16 	%p636, %rs471, 10;
	@%p636 bra 	$L__BB1_3178;
	neg.f64 	%fd4430, %fd5907;
	sub.f64 	%fd5909, %fd4430, %fd1864;
	bra.uni 	$L__BB1_3185;
$L__BB1_3181:
	sub.f64 	%fd5909, %fd1864, %fd5907;
	bra.uni 	$L__BB1_3185;
$L__BB1_3182:
	sub.f64 	%fd5909, %fd5907, %fd1863;
	bra.uni 	$L__BB1_3185;
$L__BB1_3183:
	setp.eq.s16 	%p633, %rs471, 14;
	@%p633 bra 	$L__BB1_3182;
	neg.f64 	%fd4429, %fd5907;
	sub.f64 	%fd5909, %fd4429, %fd1864;
$L__BB1_3185:
	add.f64 	%fd1884, %fd1864, 0dBFF0000000000000;
	and.b16  	%rs486, %rs114, 15;
	setp.gt.s16 	%p645, %rs486, 7;
	@%p645 bra 	$L__BB1_3193;
	setp.gt.s16 	%p653, %rs486, 3;
	@%p653 bra 	$L__BB1_3190;
	setp.gt.s16 	%p657, %rs486, 1;
	@%p657 bra 	$L__BB1_3202;
	setp.eq.s16 	%p659, %rs486, 0;
	@%p659 bra 	$L__BB1_3189;
	bra.uni 	$L__BB1_3200;
$L__BB1_3189:
	add.f64 	%fd5910, %fd5907, %fd1863;
	bra.uni 	$L__BB1_3216;
$L__BB1_3190:
	setp.gt.s16 	%p654, %rs486, 5;
	@%p654 bra 	$L__BB1_3206;
	setp.eq.s16 	%p656, %rs486, 4;
	@%p656 bra 	$L__BB1_3192;
	bra.uni 	$L__BB1_3204;
$L__BB1_3192:
	add.f64 	%fd5910, %fd1863, %fd1884;
	bra.uni 	$L__BB1_3216;
$L__BB1_3193:
	setp.gt.s16 	%p646, %rs486, 11;
	@%p646 bra 	$L__BB1_3197;
	setp.gt.s16 	%p650, %rs486, 9;
	@%p650 bra 	$L__BB1_3210;
	setp.eq.s16 	%p652, %rs486, 8;
	@%p652 bra 	$L__BB1_3196;
	bra.uni 	$L__BB1_3208;
$L__BB1_3196:
	add.f64 	%fd5910, %fd5907, %fd1884;
	bra.uni 	$L__BB1_3216;
$L__BB1_3197:
	setp.gt.s16 	%p647, %rs486, 13;
	@%p647 bra 	$L__BB1_3214;
	setp.eq.s16 	%p649, %rs486, 12;
	@%p649 bra 	$L__BB1_3199;
	bra.uni 	$L__BB1_3212;
$L__BB1_3199:
	add.f64 	%fd5910, %fd5907, %fd1863;
	bra.uni 	$L__BB1_3216;
$L__BB1_3200:
	sub.f64 	%fd5910, %fd5907, %fd1863;
	bra.uni 	$L__BB1_3216;
$L__BB1_3201:
	sub.f64 	%fd5910, %fd1863, %fd5907;
	bra.uni 	$L__BB1_3216;
$L__BB1_3202:
	setp.eq.s16 	%p658, %rs486, 2;
	@%p658 bra 	$L__BB1_3201;
	neg.f64 	%fd4436, %fd1863;
	sub.f64 	%fd5910, %fd4436, %fd5907;
	bra.uni 	$L__BB1_3216;
$L__BB1_3204:
	sub.f64 	%fd5910, %fd1884, %fd1863;
	bra.uni 	$L__BB1_3216;
$L__BB1_3205:
	sub.f64 	%fd5910, %fd1863, %fd1884;
	bra.uni 	$L__BB1_3216;
$L__BB1_3206:
	setp.eq.s16 	%p655, %rs486, 6;
	@%p655 bra 	$L__BB1_3205;
	neg.f64 	%fd4435, %fd1863;
	sub.f64 	%fd5910, %fd4435, %fd1884;
	bra.uni 	$L__BB1_3216;
$L__BB1_3208:
	sub.f64 	%fd5910, %fd1884, %fd5907;
	bra.uni 	$L__BB1_3216;
$L__BB1_3209:
	sub.f64 	%fd5910, %fd5907, %fd1884;
	bra.uni 	$L__BB1_3216;
$L__BB1_3210:
	setp.eq.s16 	%p651, %rs486, 10;
	@%p651 bra 	$L__BB1_3209;
	neg.f64 	%fd4434, %fd5907;
	sub.f64 	%fd5910, %fd4434, %fd1884;
	bra.uni 	$L__BB1_3216;
$L__BB1_3212:
	sub.f64 	%fd5910, %fd1884, %fd5907;
	bra.uni 	$L__BB1_3216;
$L__BB1_3213:
	sub.f64 	%fd5910, %fd5907, %fd1863;
	bra.uni 	$L__BB1_3216;
$L__BB1_3214:
	setp.eq.s16 	%p648, %rs486, 14;
	@%p648 bra 	$L__BB1_3213;
	neg.f64 	%fd4433, %fd5907;
	sub.f64 	%fd5910, %fd4433, %fd1884;
$L__BB1_3216:
	add.f64 	%fd1902, %fd1863, 0dBFF0000000000000;
	and.b16  	%rs487, %rs117, 15;
	setp.gt.s16 	%p660, %rs487, 7;
	@%p660 bra 	$L__BB1_3224;
	setp.gt.s16 	%p668, %rs487, 3;
	@%p668 bra 	$L__BB1_3221;
	setp.gt.s16 	%p672, %rs487, 1;
	@%p672 bra 	$L__BB1_3233;
	setp.eq.s16 	%p674, %rs487, 0;
	@%p674 bra 	$L__BB1_3220;
	bra.uni 	$L__BB1_3231;
$L__BB1_3220:
	add.f64 	%fd5911, %fd5907, %fd1902;
	bra.uni 	$L__BB1_3247;
$L__BB1_3221:
	setp.gt.s16 	%p669, %rs487, 5;
	@%p669 bra 	$L__BB1_3237;
	setp.eq.s16 	%p671, %rs487, 4;
	@%p671 bra 	$L__BB1_3223;
	bra.uni 	$L__BB1_3235;
$L__BB1_3223:
	add.f64 	%fd5911, %fd1902, %fd1864;
	bra.uni 	$L__BB1_3247;
$L__BB1_3224:
	setp.gt.s16 	%p661, %rs487, 11;
	@%p661 bra 	$L__BB1_3228;
	setp.gt.s16 	%p665, %rs487, 9;
	@%p665 bra 	$L__BB1_3241;
	setp.eq.s16 	%p667, %rs487, 8;
	@%p667 bra 	$L__BB1_3227;
	bra.uni 	$L__BB1_3239;
$L__BB1_3227:
	add.f64 	%fd5911, %fd5907, %fd1864;
	bra.uni 	$L__BB1_3247;
$L__BB1_3228:
	setp.gt.s16 	%p662, %rs487, 13;
	@%p662 bra 	$L__BB1_3245;
	setp.eq.s16 	%p664, %rs487, 12;
	@%p664 bra 	$L__BB1_3230;
	bra.uni 	$L__BB1_3243;
$L__BB1_3230:
	add.f64 	%fd5911, %fd5907, %fd1902;
	bra.uni 	$L__BB1_3247;
$L__BB1_3231:
	sub.f64 	%fd5911, %fd5907, %fd1902;
	bra.uni 	$L__BB1_3247;
$L__BB1_3232:
	sub.f64 	%fd5911, %fd1902, %fd5907;
	bra.uni 	$L__BB1_3247;
$L__BB1_3233:
	setp.eq.s16 	%p673, %rs487, 2;
	@%p673 bra 	$L__BB1_3232;
	neg.f64 	%fd4440, %fd1902;
	sub.f64 	%fd5911, %fd4440, %fd5907;
	bra.uni 	$L__BB1_3247;
$L__BB1_3235:
	sub.f64 	%fd5911, %fd1864, %fd1902;
	bra.uni 	$L__BB1_3247;
$L__BB1_3236:
	sub.f64 	%fd5911, %fd1902, %fd1864;
	bra.uni 	$L__BB1_3247;
$L__BB1_3237:
	setp.eq.s16 	%p670, %rs487, 6;
	@%p670 bra 	$L__BB1_3236;
	neg.f64 	%fd4439, %fd1902;
	sub.f64 	%fd5911, %fd4439, %fd1864;
	bra.uni 	$L__BB1_3247;
$L__BB1_3239:
	sub.f64 	%fd5911, %fd1864, %fd5907;
	bra.uni 	$L__BB1_3247;
$L__BB1_3240:
	sub.f64 	%fd5911, %fd5907, %fd1864;
	bra.uni 	$L__BB1_3247;
$L__BB1_3241:
	setp.eq.s16 	%p666, %rs487, 10;
	@%p666 bra 	$L__BB1_3240;
	neg.f64 	%fd4438, %fd5907;
	sub.f64 	%fd5911, %fd4438, %fd1864;
	bra.uni 	$L__BB1_3247;
$L__BB1_3243:
	sub.f64 	%fd5911, %fd1864, %fd5907;
	bra.uni 	$L__BB1_3247;
$L__BB1_3244:
	sub.f64 	%fd5911, %fd5907, %fd1902;
	bra.uni 	$L__BB1_3247;
$L__BB1_3245:
	setp.eq.s16 	%p663, %rs487, 14;
	@%p663 bra 	$L__BB1_3244;
	neg.f64 	%fd4437, %fd5907;
	sub.f64 	%fd5911, %fd4437, %fd1864;
$L__BB1_3247:
	and.b16  	%rs488, %rs118, 15;
	setp.gt.s16 	%p675, %rs488, 7;
	@%p675 bra 	$L__BB1_3255;
	setp.gt.s16 	%p683, %rs488, 3;
	@%p683 bra 	$L__BB1_3252;
	setp.gt.s16 	%p687, %rs488, 1;
	@%p687 bra 	$L__BB1_3264;
	setp.eq.s16 	%p689, %rs488, 0;
	@%p689 bra 	$L__BB1_3251;
	bra.uni 	$L__BB1_3262;
$L__BB1_3251:
	add.f64 	%fd5912, %fd5907, %fd1902;
	bra.uni 	$L__BB1_3278;
$L__BB1_3252:
	setp.gt.s16 	%p684, %rs488, 5;
	@%p684 bra 	$L__BB1_3268;
	setp.eq.s16 	%p686, %rs488, 4;
	@%p686 bra 	$L__BB1_3254;
	bra.uni 	$L__BB1_3266;
$L__BB1_3254:
	add.f64 	%fd5912, %fd1902, %fd1884;
	bra.uni 	$L__BB1_3278;
$L__BB1_3255:
	setp.gt.s16 	%p676, %rs488, 11;
	@%p676 bra 	$L__BB1_3259;
	setp.gt.s16 	%p680, %rs488, 9;
	@%p680 bra 	$L__BB1_3272;
	setp.eq.s16 	%p682, %rs488, 8;
	@%p682 bra 	$L__BB1_3258;
	bra.uni 	$L__BB1_3270;
$L__BB1_3258:
	add.f64 	%fd5912, %fd5907, %fd1884;
	bra.uni 	$L__BB1_3278;
$L__BB1_3259:
	setp.gt.s16 	%p677, %rs488, 13;
	@%p677 bra 	$L__BB1_3276;
	setp.eq.s16 	%p679, %rs488, 12;
	@%p679 bra 	$L__BB1_3261;
	bra.uni 	$L__BB1_3274;
$L__BB1_3261:
	add.f64 	%fd5912, %fd5907, %fd1902;
	bra.uni 	$L__BB1_3278;
$L__BB1_3262:
	sub.f64 	%fd5912, %fd5907, %fd1902;
	bra.uni 	$L__BB1_3278;
$L__BB1_3263:
	sub.f64 	%fd5912, %fd1902, %fd5907;
	bra.uni 	$L__BB1_3278;
$L__BB1_3264:
	setp.eq.s16 	%p688, %rs488, 2;
	@%p688 bra 	$L__BB1_3263;
	neg.f64 	%fd4444, %fd1902;
	sub.f64 	%fd5912, %fd4444, %fd5907;
	bra.uni 	$L__BB1_3278;
$L__BB1_3266:
	sub.f64 	%fd5912, %fd1884, %fd1902;
	bra.uni 	$L__BB1_3278;
$L__BB1_3267:
	sub.f64 	%fd5912, %fd1902, %fd1884;
	bra.uni 	$L__BB1_3278;
$L__BB1_3268:
	setp.eq.s16 	%p685, %rs488, 6;
	@%p685 bra 	$L__BB1_3267;
	neg.f64 	%fd4443, %fd1902;
	sub.f64 	%fd5912, %fd4443, %fd1884;
	bra.uni 	$L__BB1_3278;
$L__BB1_3270:
	sub.f64 	%fd5912, %fd1884, %fd5907;
	bra.uni 	$L__BB1_3278;
$L__BB1_3271:
	sub.f64 	%fd5912, %fd5907, %fd1884;
	bra.uni 	$L__BB1_3278;
$L__BB1_3272:
	setp.eq.s16 	%p681, %rs488, 10;
	@%p681 bra 	$L__BB1_3271;
	neg.f64 	%fd4442, %fd5907;
	sub.f64 	%fd5912, %fd4442, %fd1884;
	bra.uni 	$L__BB1_3278;
$L__BB1_3274:
	sub.f64 	%fd5912, %fd1884, %fd5907;
	bra.uni 	$L__BB1_3278;
$L__BB1_3275:
	sub.f64 	%fd5912, %fd5907, %fd1902;
	bra.uni 	$L__BB1_3278;
$L__BB1_3276:
	setp.eq.s16 	%p678, %rs488, 14;
	@%p678 bra 	$L__BB1_3275;
	neg.f64 	%fd4441, %fd5907;
	sub.f64 	%fd5912, %fd4441, %fd1884;
$L__BB1_3278:
	add.f64 	%fd1937, %fd5907, 0dBFF0000000000000;
	and.b16  	%rs489, %rs115, 15;
	setp.gt.s16 	%p690, %rs489, 7;
	@%p690 bra 	$L__BB1_3286;
	setp.gt.s16 	%p698, %rs489, 3;
	@%p698 bra 	$L__BB1_3283;
	setp.gt.s16 	%p702, %rs489, 1;
	@%p702 bra 	$L__BB1_3295;
	setp.eq.s16 	%p704, %rs489, 0;
	@%p704 bra 	$L__BB1_3282;
	bra.uni 	$L__BB1_3293;
$L__BB1_3282:
	add.f64 	%fd5913, %fd1937, %fd1863;
	bra.uni 	$L__BB1_3309;
$L__BB1_3283:
	setp.gt.s16 	%p699, %rs489, 5;
	@%p699 bra 	$L__BB1_3299;
	setp.eq.s16 	%p701, %rs489, 4;
	@%p701 bra 	$L__BB1_3285;
	bra.uni 	$L__BB1_3297;
$L__BB1_3285:
	add.f64 	%fd5913, %fd1863, %fd1864;
	bra.uni 	$L__BB1_3309;
$L__BB1_3286:
	setp.gt.s16 	%p691, %rs489, 11;
	@%p691 bra 	$L__BB1_3290;
	setp.gt.s16 	%p695, %rs489, 9;
	@%p695 bra 	$L__BB1_3303;
	setp.eq.s16 	%p697, %rs489, 8;
	@%p697 bra 	$L__BB1_3289;
	bra.uni 	$L__BB1_3301;
$L__BB1_3289:
	add.f64 	%fd5913, %fd1937, %fd1864;
	bra.uni 	$L__BB1_3309;
$L__BB1_3290:
	setp.gt.s16 	%p692, %rs489, 13;
	@%p692 bra 	$L__BB1_3307;
	setp.eq.s16 	%p694, %rs489, 12;
	@%p694 bra 	$L__BB1_3292;
	bra.uni 	$L__BB1_3305;
$L__BB1_3292:
	add.f64 	%fd5913, %fd1937, %fd1863;
	bra.uni 	$L__BB1_3309;
$L__BB1_3293:
	sub.f64 	%fd5913, %fd1937, %fd1863;
	bra.uni 	$L__BB1_3309;
$L__BB1_3294:
	sub.f64 	%fd5913, %fd1863, %fd1937;
	bra.uni 	$L__BB1_3309;
$L__BB1_3295:
	setp.eq.s16 	%p703, %rs489, 2;
	@%p703 bra 	$L__BB1_3294;
	neg.f64 	%fd4448, %fd1863;
	sub.f64 	%fd5913, %fd4448, %fd1937;
	bra.uni 	$L__BB1_3309;
$L__BB1_3297:
	sub.f64 	%fd5913, %fd1864, %fd1863;
	bra.uni 	$L__BB1_3309;
$L__BB1_3298:
	sub.f64 	%fd5913, %fd1863, %fd1864;
	bra.uni 	$L__BB1_3309;
$L__BB1_3299:
	setp.eq.s16 	%p700, %rs489, 6;
	@%p700 bra 	$L__BB1_3298;
	neg.f64 	%fd4447, %fd1863;
	sub.f64 	%fd5913, %fd4447, %fd1864;
	bra.uni 	$L__BB1_3309;
$L__BB1_3301:
	sub.f64 	%fd5913, %fd1864, %fd1937;
	bra.uni 	$L__BB1_3309;
$L__BB1_3302:
	sub.f64 	%fd5913, %fd1937, %fd1864;
	bra.uni 	$L__BB1_3309;
$L__BB1_3303:
	setp.eq.s16 	%p696, %rs489, 10;
	@%p696 bra 	$L__BB1_3302;
	neg.f64 	%fd4446, %fd1937;
	sub.f64 	%fd5913, %fd4446, %fd1864;
	bra.uni 	$L__BB1_3309;
$L__BB1_3305:
	sub.f64 	%fd5913, %fd1864, %fd1937;
	bra.uni 	$L__BB1_3309;
$L__BB1_3306:
	sub.f64 	%fd5913, %fd1937, %fd1863;
	bra.uni 	$L__BB1_3309;
$L__BB1_3307:
	setp.eq.s16 	%p693, %rs489, 14;
	@%p693 bra 	$L__BB1_3306;
	neg.f64 	%fd4445, %fd1937;
	sub.f64 	%fd5913, %fd4445, %fd1864;
$L__BB1_3309:
	and.b16  	%rs490, %rs116, 15;
	setp.gt.s16 	%p705, %rs490, 7;
	@%p705 bra 	$L__BB1_3317;
	setp.gt.s16 	%p713, %rs490, 3;
	@%p713 bra 	$L__BB1_3314;
	setp.gt.s16 	%p717, %rs490, 1;
	@%p717 bra 	$L__BB1_3326;
	setp.eq.s16 	%p719, %rs490, 0;
	@%p719 bra 	$L__BB1_3313;
	bra.uni 	$L__BB1_3324;
$L__BB1_3313:
	add.f64 	%fd5914, %fd1937, %fd1863;
	bra.uni 	$L__BB1_3340;
$L__BB1_3314:
	setp.gt.s16 	%p714, %rs490, 5;
	@%p714 bra 	$L__BB1_3330;
	setp.eq.s16 	%p716, %rs490, 4;
	@%p716 bra 	$L__BB1_3316;
	bra.uni 	$L__BB1_3328;
$L__BB1_3316:
	add.f64 	%fd5914, %fd1863, %fd1884;
	bra.uni 	$L__BB1_3340;
$L__BB1_3317:
	setp.gt.s16 	%p706, %rs490, 11;
	@%p706 bra 	$L__BB1_3321;
	setp.gt.s16 	%p710, %rs490, 9;
	@%p710 bra 	$L__BB1_3334;
	setp.eq.s16 	%p712, %rs490, 8;
	@%p712 bra 	$L__BB1_3320;
	bra.uni 	$L__BB1_3332;
$L__BB1_3320:
	add.f64 	%fd5914, %fd1937, %fd1884;
	bra.uni 	$L__BB1_3340;
$L__BB1_3321:
	setp.gt.s16 	%p707, %rs490, 13;
	@%p707 bra 	$L__BB1_3338;
	setp.eq.s16 	%p709, %rs490, 12;
	@%p709 bra 	$L__BB1_3323;
	bra.uni 	$L__BB1_3336;
$L__BB1_3323:
	add.f64 	%fd5914, %fd1937, %fd1863;
	bra.uni 	$L__BB1_3340;
$L__BB1_3324:
	sub.f64 	%fd5914, %fd1937, %fd1863;
	bra.uni 	$L__BB1_3340;
$L__BB1_3325:
	sub.f64 	%fd5914, %fd1863, %fd1937;
	bra.uni 	$L__BB1_3340;
$L__BB1_3326:
	setp.eq.s16 	%p718, %rs490, 2;
	@%p718 bra 	$L__BB1_3325;
	neg.f64 	%fd4452, %fd1863;
	sub.f64 	%fd5914, %fd4452, %fd1937;
	bra.uni 	$L__BB1_3340;
$L__BB1_3328:
	sub.f64 	%fd5914, %fd1884, %fd1863;
	bra.uni 	$L__BB1_3340;
$L__BB1_3329:
	sub.f64 	%fd5914, %fd1863, %fd1884;
	bra.uni 	$L__BB1_3340;
$L__BB1_3330:
	setp.eq.s16 	%p715, %rs490, 6;
	@%p715 bra 	$L__BB1_3329;
	neg.f64 	%fd4451, %fd1863;
	sub.f64 	%fd5914, %fd4451, %fd1884;
	bra.uni 	$L__BB1_3340;
$L__BB1_3332:
	sub.f64 	%fd5914, %fd1884, %fd1937;
	bra.uni 	$L__BB1_3340;
$L__BB1_3333:
	sub.f64 	%fd5914, %fd1937, %fd1884;
	bra.uni 	$L__BB1_3340;
$L__BB1_3334:
	setp.eq.s16 	%p711, %rs490, 10;
	@%p711 bra 	$L__BB1_3333;
	neg.f64 	%fd4450, %fd1937;
	sub.f64 	%fd5914, %fd4450, %fd1884;
	bra.uni 	$L__BB1_3340;
$L__BB1_3336:
	sub.f64 	%fd5914, %fd1884, %fd1937;
	bra.uni 	$L__BB1_3340;
$L__BB1_3337:
	sub.f64 	%fd5914, %fd1937, %fd1863;
	bra.uni 	$L__BB1_3340;
$L__BB1_3338:
	setp.eq.s16 	%p708, %rs490, 14;
	@%p708 bra 	$L__BB1_3337;
	neg.f64 	%fd4449, %fd1937;
	sub.f64 	%fd5914, %fd4449, %fd1884;
$L__BB1_3340:
	and.b16  	%rs491, %rs119, 15;
	setp.gt.s16 	%p720, %rs491, 7;
	@%p720 bra 	$L__BB1_3348;
	setp.gt.s16 	%p728, %rs491, 3;
	@%p728 bra 	$L__BB1_3345;
	setp.gt.s16 	%p732, %rs491, 1;
	@%p732 bra 	$L__BB1_3357;
	setp.eq.s16 	%p734, %rs491, 0;
	@%p734 bra 	$L__BB1_3344;
	bra.uni 	$L__BB1_3355;
$L__BB1_3344:
	add.f64 	%fd5915, %fd1937, %fd1902;
	bra.uni 	$L__BB1_3371;
$L__BB1_3345:
	setp.gt.s16 	%p729, %rs491, 5;
	@%p729 bra 	$L__BB1_3361;
	setp.eq.s16 	%p731, %rs491, 4;
	@%p731 bra 	$L__BB1_3347;
	bra.uni 	$L__BB1_3359;
$L__BB1_3347:
	add.f64 	%fd5915, %fd1902, %fd1864;
	bra.uni 	$L__BB1_3371;
$L__BB1_3348:
	setp.gt.s16 	%p721, %rs491, 11;
	@%p721 bra 	$L__BB1_3352;
	setp.gt.s16 	%p725, %rs491, 9;
	@%p725 bra 	$L__BB1_3365;
	setp.eq.s16 	%p727, %rs491, 8;
	@%p727 bra 	$L__BB1_3351;
	bra.uni 	$L__BB1_3363;
$L__BB1_3351:
	add.f64 	%fd5915, %fd1937, %fd1864;
	bra.uni 	$L__BB1_3371;
$L__BB1_3352:
	setp.gt.s16 	%p722, %rs491, 13;
	@%p722 bra 	$L__BB1_3369;
	setp.eq.s16 	%p724, %rs491, 12;
	@%p724 bra 	$L__BB1_3354;
	bra.uni 	$L__BB1_3367;
$L__BB1_3354:
	add.f64 	%fd5915, %fd1937, %fd1902;
	bra.uni 	$L__BB1_3371;
$L__BB1_3355:
	sub.f64 	%fd5915, %fd1937, %fd1902;
	bra.uni 	$L__BB1_3371;
$L__BB1_3356:
	sub.f64 	%fd5915, %fd1902, %fd1937;
	bra.uni 	$L__BB1_3371;
$L__BB1_3357:
	setp.eq.s16 	%p733, %rs491, 2;
	@%p733 bra 	$L__BB1_3356;
	neg.f64 	%fd4456, %fd1902;
	sub.f64 	%fd5915, %fd4456, %fd1937;
	bra.uni 	$L__BB1_3371;
$L__BB1_3359:
	sub.f64 	%fd5915, %fd1864, %fd1902;
	bra.uni 	$L__BB1_3371;
$L__BB1_3360:
	sub.f64 	%fd5915, %fd1902, %fd1864;
	bra.uni 	$L__BB1_3371;
$L__BB1_3361:
	setp.eq.s16 	%p730, %rs491, 6;
	@%p730 bra 	$L__BB1_3360;
	neg.f64 	%fd4455, %fd1902;
	sub.f64 	%fd5915, %fd4455, %fd1864;
	bra.uni 	$L__BB1_3371;
$L__BB1_3363:
	sub.f64 	%fd5915, %fd1864, %fd1937;
	bra.uni 	$L__BB1_3371;
$L__BB1_3364:
	sub.f64 	%fd5915, %fd1937, %fd1864;
	bra.uni 	$L__BB1_3371;
$L__BB1_3365:
	setp.eq.s16 	%p726, %rs491, 10;
	@%p726 bra 	$L__BB1_3364;
	neg.f64 	%fd4454, %fd1937;
	sub.f64 	%fd5915, %fd4454, %fd1864;
	bra.uni 	$L__BB1_3371;
$L__BB1_3367:
	sub.f64 	%fd5915, %fd1864, %fd1937;
	bra.uni 	$L__BB1_3371;
$L__BB1_3368:
	sub.f64 	%fd5915, %fd1937, %fd1902;
	bra.uni 	$L__BB1_3371;
$L__BB1_3369:
	setp.eq.s16 	%p723, %rs491, 14;
	@%p723 bra 	$L__BB1_3368;
	neg.f64 	%fd4453, %fd1937;
	sub.f64 	%fd5915, %fd4453, %fd1864;
$L__BB1_3371:
	and.b16  	%rs492, %rs120, 15;
	setp.gt.s16 	%p735, %rs492, 7;
	@%p735 bra 	$L__BB1_3379;
	setp.gt.s16 	%p743, %rs492, 3;
	@%p743 bra 	$L__BB1_3376;
	setp.gt.s16 	%p747, %rs492, 1;
	@%p747 bra 	$L__BB1_3388;
	setp.eq.s16 	%p749, %rs492, 0;
	@%p749 bra 	$L__BB1_3375;
	bra.uni 	$L__BB1_3386;
$L__BB1_3375:
	add.f64 	%fd5916, %fd1937, %fd1902;
	bra.uni 	$L__BB1_3402;
$L__BB1_3376:
	setp.gt.s16 	%p744, %rs492, 5;
	@%p744 bra 	$L__BB1_3392;
	setp.eq.s16 	%p746, %rs492, 4;
	@%p746 bra 	$L__BB1_3378;
	bra.uni 	$L__BB1_3390;
$L__BB1_3378:
	add.f64 	%fd5916, %fd1902, %fd1884;
	bra.uni 	$L__BB1_3402;
$L__BB1_3379:
	setp.gt.s16 	%p736, %rs492, 11;
	@%p736 bra 	$L__BB1_3383;
	setp.gt.s16 	%p740, %rs492, 9;
	@%p740 bra 	$L__BB1_3396;
	setp.eq.s16 	%p742, %rs492, 8;
	@%p742 bra 	$L__BB1_3382;
	bra.uni 	$L__BB1_3394;
$L__BB1_3382:
	add.f64 	%fd5916, %fd1937, %fd1884;
	bra.uni 	$L__BB1_3402;
$L__BB1_3383:
	setp.gt.s16 	%p737, %rs492, 13;
	@%p737 bra 	$L__BB1_3400;
	setp.eq.s16 	%p739, %rs492, 12;
	@%p739 bra 	$L__BB1_3385;
	bra.uni 	$L__BB1_3398;
$L__BB1_3385:
	add.f64 	%fd5916, %fd1937, %fd1902;
	bra.uni 	$L__BB1_3402;
$L__BB1_3386:
	sub.f64 	%fd5916, %fd1937, %fd1902;
	bra.uni 	$L__BB1_3402;
$L__BB1_3387:
	sub.f64 	%fd5916, %fd1902, %fd1937;
	bra.uni 	$L__BB1_3402;
$L__BB1_3388:
	setp.eq.s16 	%p748, %rs492, 2;
	@%p748 bra 	$L__BB1_3387;
	neg.f64 	%fd4460, %fd1902;
	sub.f64 	%fd5916, %fd4460, %fd1937;
	bra.uni 	$L__BB1_3402;
$L__BB1_3390:
	sub.f64 	%fd5916, %fd1884, %fd1902;
	bra.uni 	$L__BB1_3402;
$L__BB1_3391:
	sub.f64 	%fd5916, %fd1902, %fd1884;
	bra.uni 	$L__BB1_3402;
$L__BB1_3392:
	setp.eq.s16 	%p745, %rs492, 6;
	@%p745 bra 	$L__BB1_3391;
	neg.f64 	%fd4459, %fd1902;
	sub.f64 	%fd5916, %fd4459, %fd1884;
	bra.uni 	$L__BB1_3402;
$L__BB1_3394:
	sub.f64 	%fd5916, %fd1884, %fd1937;
	bra.uni 	$L__BB1_3402;
$L__BB1_3395:
	sub.f64 	%fd5916, %fd1937, %fd1884;
	bra.uni 	$L__BB1_3402;
$L__BB1_3396:
	setp.eq.s16 	%p741, %rs492, 10;
	@%p741 bra 	$L__BB1_3395;
	neg.f64 	%fd4458, %fd1937;
	sub.f64 	%fd5916, %fd4458, %fd1884;
	bra.uni 	$L__BB1_3402;
$L__BB1_3398:
	sub.f64 	%fd5916, %fd1884, %fd1937;
	bra.uni 	$L__BB1_3402;
$L__BB1_3399:
	sub.f64 	%fd5916, %fd1937, %fd1902;
	bra.uni 	$L__BB1_3402;
$L__BB1_3400:
	setp.eq.s16 	%p738, %rs492, 14;
	@%p738 bra 	$L__BB1_3399;
	neg.f64 	%fd4457, %fd1937;
	sub.f64 	%fd5916, %fd4457, %fd1884;
$L__BB1_3402:
	mul.f64 	%fd4461, %fd1863, %fd1863;
	mul.f64 	%fd4462, %fd1863, %fd4461;
	mul.f64 	%fd4463, %fd4462, %fd1865;
	sub.f64 	%fd4464, %fd5911, %fd5909;
	fma.rn.f64 	%fd4465, %fd4463, %fd4464, %fd5909;
	sub.f64 	%fd4466, %fd5915, %fd5913;
	fma.rn.f64 	%fd4467, %fd4463, %fd4466, %fd5913;
	sub.f64 	%fd4468, %fd5912, %fd5910;
	fma.rn.f64 	%fd4469, %fd4463, %fd4468, %fd5910;
	sub.f64 	%fd4470, %fd5916, %fd5914;
	fma.rn.f64 	%fd4471, %fd4463, %fd4470, %fd5914;
	sub.f64 	%fd4472, %fd4467, %fd4465;
	fma.rn.f64 	%fd4473, %fd5908, %fd4472, %fd4465;
	sub.f64 	%fd4474, %fd4471, %fd4469;
	fma.rn.f64 	%fd4475, %fd5908, %fd4474, %fd4469;
	sub.f64 	%fd4476, %fd4475, %fd4473;
	mul.f64 	%fd4477, %fd1864, %fd1864;
	mul.f64 	%fd4478, %fd1864, %fd4477;
	mul.f64 	%fd4479, %fd4478, %fd1866;
	fma.rn.f64 	%fd4480, %fd4479, %fd4476, %fd4473;
	ld.f64 	%fd4481, [%rd743+288];
	fma.rn.f64 	%fd5917, %fd4481, %fd4480, %fd5917;
	add.s32 	%r5709, %r5709, 1;
	setp.lt.s32 	%p750, %r5709, %r250;
	@%p750 bra 	$L__BB1_3151;
$L__BB1_3403:
	add.f64 	%fd4483, %fd5905, %fd5917;
	mul.f64 	%fd4484, %fd4483, %fd1697;
	fma.rn.f64 	%fd2008, %fd4484, 0d4010000000000000, %fd1385;
	ld.local.u32 	%r257, [%rd1+120];
	setp.lt.s32 	%p751, %r257, 1;
	mov.f64 	%fd5929, 0d0000000000000000;
	@%p751 bra 	$L__BB1_3658;
	ld.local.u64 	%rd744, [%rd1+128];
	mov.f64 	%fd5918, 0d0000000000000000;
	mov.b32 	%r5710, 0;
$L__BB1_3405:
	mul.wide.u32 	%rd4327, %r5710, 320;
	add.s64 	%rd745, %rd744, %rd4327;
	ld.f64 	%fd2010, [%rd745+296];
	mul.f64 	%fd2011, %fd2010, 0d0000000000000000;
	setp.neu.f64 	%p752, %fd2011, 0d0000000000000000;
	@%p752 bra 	$L__BB1_3407;
	ld.f64 	%fd5919, [%rd745+304];
	ld.u8 	%rs902, [%rd745+257];
	ld.f64 	%fd5920, [%rd745+312];
	bra.uni 	$L__BB1_3408;
$L__BB1_3407:
	ld.f64 	%fd4486, [%rd745+272];
	add.f64 	%fd4487, %fd2011, %fd4486;
	cvt.rmi.f64.f64 	%fd4488, %fd4487;
	sub.f64 	%fd5919, %fd4487, %fd4488;
	cvt.rzi.s32.f64 	%r5385, %fd4488;
	cvt.u16.u32 	%rs902, %r5385;
	mul.f64 	%fd4489, %fd5919, %fd5919;
	mul.f64 	%fd4490, %fd5919, %fd4489;
	fma.rn.f64 	%fd4491, %fd5919, 0d4018000000000000, 0dC02E000000000000;
	fma.rn.f64 	%fd4492, %fd5919, %fd4491, 0d4024000000000000;
	mul.f64 	%fd5920, %fd4490, %fd4492;
$L__BB1_3408:
	ld.f64 	%fd4493, [%rd745+264];
	fma.rn.f64 	%fd4494, %fd1698, %fd2010, %fd4493;
	ld.f64 	%fd4495, [%rd745+280];
	fma.rn.f64 	%fd4496, %fd2008, %fd2010, %fd4495;
	cvt.rmi.f64.f64 	%fd4497, %fd4494;
	cvt.rmi.f64.f64 	%fd4498, %fd4496;
	sub.f64 	%fd2018, %fd4494, %fd4497;
	sub.f64 	%fd2019, %fd4496, %fd4498;
	fma.rn.f64 	%fd4499, %fd2018, 0d4018000000000000, 0dC02E000000000000;
	fma.rn.f64 	%fd2020, %fd2018, %fd4499, 0d4024000000000000;
	fma.rn.f64 	%fd4500, %fd2019, 0d4018000000000000, 0dC02E000000000000;
	fma.rn.f64 	%fd2021, %fd2019, %fd4500, 0d4024000000000000;
	cvt.rzi.s32.f64 	%r5386, %fd4498;
	cvt.rzi.s32.f64 	%r5387, %fd4497;
	and.b32  	%r5388, %r5387, 255;
	cvt.u64.u32 	%rd4328, %r5388;
	add.s64 	%rd4329, %rd745, %rd4328;
	ld.u8 	%rs494, [%rd4329];
	ld.u8 	%rs495, [%rd4329+1];
	add.s16 	%rs496, %rs494, %rs902;
	add.s16 	%rs497, %rs495, %rs902;
	cvt.u64.u16 	%rd4330, %rs496;
	and.b64  	%rd4331, %rd4330, 255;
	add.s64 	%rd4332, %rd745, %rd4331;
	ld.u8 	%rs498, [%rd4332];
	ld.u8 	%rs499, [%rd4332+1];
	cvt.u64.u16 	%rd4333, %rs497;
	and.b64  	%rd4334, %rd4333, 255;
	add.s64 	%rd4335, %rd745, %rd4334;
	ld.u8 	%rs500, [%rd4335];
	ld.u8 	%rs501, [%rd4335+1];
	cvt.u16.u32 	%rs502, %r5386;
	add.s16 	%rs503, %rs498, %rs502;
	add.s16 	%rs504, %rs499, %rs502;
	add.s16 	%rs505, %rs500, %rs502;
	add.s16 	%rs506, %rs501, %rs502;
	cvt.u64.u16 	%rd4336, %rs503;
	and.b64  	%rd4337, %rd4336, 255;
	add.s64 	%rd4338, %rd745, %rd4337;
	ld.u8 	%rs507, [%rd4338];
	ld.u8 	%rs124, [%rd4338+1];
	cvt.u64.u16 	%rd4339, %rs504;
	and.b64  	%rd4340, %rd4339, 255;
	add.s64 	%rd4341, %rd745, %rd4340;
	ld.u8 	%rs125, [%rd4341];
	ld.u8 	%rs126, [%rd4341+1];
	cvt.u64.u16 	%rd4342, %rs505;
	and.b64  	%rd4343, %rd4342, 255;
	add.s64 	%rd4344, %rd745, %rd4343;
	ld.u8 	%rs127, [%rd4344];
	ld.u8 	%rs128, [%rd4344+1];
	cvt.u64.u16 	%rd4345, %rs506;
	and.b64  	%rd4346, %rd4345, 255;
	add.s64 	%rd4347, %rd745, %rd4346;
	ld.u8 	%rs129, [%rd4347];
	ld.u8 	%rs130, [%rd4347+1];
	and.b16  	%rs493, %rs507, 15;
	setp.gt.s16 	%p753, %rs493, 7;
	@%p753 bra 	$L__BB1_3416;
	setp.gt.s16 	%p761, %rs493, 3;
	@%p761 bra 	$L__BB1_3413;
	setp.gt.s16 	%p765, %rs493, 1;
	@%p765 bra 	$L__BB1_3425;
	setp.eq.s16 	%p767, %rs493, 0;
	@%p767 bra 	$L__BB1_3412;
	bra.uni 	$L__BB1_3423;
$L__BB1_3412:
	add.f64 	%fd5921, %fd5919, %fd2018;
	bra.uni 	$L__BB1_3439;
$L__BB1_3413:
	setp.gt.s16 	%p762, %rs493, 5;
	@%p762 bra 	$L__BB1_3429;
	setp.eq.s16 	%p764, %rs493, 4;
	@%p764 bra 	$L__BB1_3415;
	bra.uni 	$L__BB1_3427;
$L__BB1_3415:
	add.f64 	%fd5921, %fd2018, %fd2019;
	bra.uni 	$L__BB1_3439;
$L__BB1_3416:
	setp.gt.s16 	%p754, %rs493, 11;
	@%p754 bra 	$L__BB1_3420;
	setp.gt.s16 	%p758, %rs493, 9;
	@%p758 bra 	$L__BB1_3433;
	setp.eq.s16 	%p760, %rs493, 8;
	@%p760 bra 	$L__BB1_3419;
	bra.uni 	$L__BB1_3431;
$L__BB1_3419:
	add.f64 	%fd5921, %fd5919, %fd2019;
	bra.uni 	$L__BB1_3439;
$L__BB1_3420:
	setp.gt.s16 	%p755, %rs493, 13;
	@%p755 bra 	$L__BB1_3437;
	setp.eq.s16 	%p757, %rs493, 12;
	@%p757 bra 	$L__BB1_3422;
	bra.uni 	$L__BB1_3435;
$L__BB1_3422:
	add.f64 	%fd5921, %fd5919, %fd2018;
	bra.uni 	$L__BB1_3439;
$L__BB1_3423:
	sub.f64 	%fd5921, %fd5919, %fd2018;
	bra.uni 	$L__BB1_3439;
$L__BB1_3424:
	sub.f64 	%fd5921, %fd2018, %fd5919;
	bra.uni 	$L__BB1_3439;
$L__BB1_3425:
	setp.eq.s16 	%p766, %rs493, 2;
	@%p766 bra 	$L__BB1_3424;
	neg.f64 	%fd4504, %fd2018;
	sub.f64 	%fd5921, %fd4504, %fd5919;
	bra.uni 	$L__BB1_3439;
$L__BB1_3427:
	sub.f64 	%fd5921, %fd2019, %fd2018;
	bra.uni 	$L__BB1_3439;
$L__BB1_3428:
	sub.f64 	%fd5921, %fd2018, %fd2019;
	bra.uni 	$L__BB1_3439;
$L__BB1_3429:
	setp.eq.s16 	%p763, %rs493, 6;
	@%p763 bra 	$L__BB1_3428;
	neg.f64 	%fd4503, %fd2018;
	sub.f64 	%fd5921, %fd4503, %fd2019;
	bra.uni 	$L__BB1_3439;
$L__BB1_3431:
	sub.f64 	%fd5921, %fd2019, %fd5919;
	bra.uni 	$L__BB1_3439;
$L__BB1_3432:
	sub.f64 	%fd5921, %fd5919, %fd2019;
	bra.uni 	$L__BB1_3439;
$L__BB1_3433:
	setp.eq.s16 	%p759, %rs493, 10;
	@%p759 bra 	$L__BB1_3432;
	neg.f64 	%fd4502, %fd5919;
	sub.f64 	%fd5921, %fd4502, %fd2019;
	bra.uni 	$L__BB1_3439;
$L__BB1_3435:
	sub.f64 	%fd5921, %fd2019, %fd5919;
	bra.uni 	$L__BB1_3439;
$L__BB1_3436:
	sub.f64 	%fd5921, %fd5919, %fd2018;
	bra.uni 	$L__BB1_3439;
$L__BB1_3437:
	setp.eq.s16 	%p756, %rs493, 14;
	@%p756 bra 	$L__BB1_3436;
	neg.f64 	%fd4501, %fd5919;
	sub.f64 	%fd5921, %fd4501, %fd2019;
$L__BB1_3439:
	add.f64 	%fd2039, %fd2019, 0dBFF0000000000000;
	and.b16  	%rs508, %rs124, 15;
	setp.gt.s16 	%p768, %rs508, 7;
	@%p768 bra 	$L__BB1_3447;
	setp.gt.s16 	%p776, %rs508, 3;
	@%p776 bra 	$L__BB1_3444;
	setp.gt.s16 	%p780, %rs508, 1;
	@%p780 bra 	$L__BB1_3456;
	setp.eq.s16 	%p782, %rs508, 0;
	@%p782 bra 	$L__BB1_3443;
	bra.uni 	$L__BB1_3454;
$L__BB1_3443:
	add.f64 	%fd5922, %fd5919, %fd2018;
	bra.uni 	$L__BB1_3470;
$L__BB1_3444:
	setp.gt.s16 	%p777, %rs508, 5;
	@%p777 bra 	$L__BB1_3460;
	setp.eq.s16 	%p779, %rs508, 4;
	@%p779 bra 	$L__BB1_3446;
	bra.uni 	$L__BB1_3458;
$L__BB1_3446:
	add.f64 	%fd5922, %fd2018, %fd2039;
	bra.uni 	$L__BB1_3470;
$L__BB1_3447:
	setp.gt.s16 	%p769, %rs508, 11;
	@%p769 bra 	$L__BB1_3451;
	setp.gt.s16 	%p773, %rs508, 9;
	@%p773 bra 	$L__BB1_3464;
	setp.eq.s16 	%p775, %rs508, 8;
	@%p775 bra 	$L__BB1_3450;
	bra.uni 	$L__BB1_3462;
$L__BB1_3450:
	add.f64 	%fd5922, %fd5919, %fd2039;
	bra.uni 	$L__BB1_3470;
$L__BB1_3451:
	setp.gt.s16 	%p770, %rs508, 13;
	@%p770 bra 	$L__BB1_3468;
	setp.eq.s16 	%p772, %rs508, 12;
	@%p772 bra 	$L__BB1_3453;
	bra.uni 	$L__BB1_3466;
$L__BB1_3453:
	add.f64 	%fd5922, %fd5919, %fd2018;
	bra.uni 	$L__BB1_3470;
$L__BB1_3454:
	sub.f64 	%fd5922, %fd5919, %fd2018;
	bra.uni 	$L__BB1_3470;
$L__BB1_3455:
	sub.f64 	%fd5922, %fd2018, %fd5919;
	bra.uni 	$L__BB1_3470;
$L__BB1_3456:
	setp.eq.s16 	%p781, %rs508, 2;
	@%p781 bra 	$L__BB1_3455;
	neg.f64 	%fd4508, %fd2018;
	sub.f64 	%fd5922, %fd4508, %fd5919;
	bra.uni 	$L__BB1_3470;
$L__BB1_3458:
	sub.f64 	%fd5922, %fd2039, %fd2018;
	bra.uni 	$L__BB1_3470;
$L__BB1_3459:
	sub.f64 	%fd5922, %fd2018, %fd2039;
	bra.uni 	$L__BB1_3470;
$L__BB1_3460:
	setp.eq.s16 	%p778, %rs508, 6;
	@%p778 bra 	$L__BB1_3459;
	neg.f64 	%fd4507, %fd2018;
	sub.f64 	%fd5922, %fd4507, %fd2039;
	bra.uni 	$L__BB1_3470;
$L__BB1_3462:
	sub.f64 	%fd5922, %fd2039, %fd5919;
	bra.uni 	$L__BB1_3470;
$L__BB1_3463:
	sub.f64 	%fd5922, %fd5919, %fd2039;
	bra.uni 	$L__BB1_3470;
$L__BB1_3464:
	setp.eq.s16 	%p774, %rs508, 10;
	@%p774 bra 	$L__BB1_3463;
	neg.f64 	%fd4506, %fd5919;
	sub.f64 	%fd5922, %fd4506, %fd2039;
	bra.uni 	$L__BB1_3470;
$L__BB1_3466:
	sub.f64 	%fd5922, %fd2039, %fd5919;
	bra.uni 	$L__BB1_3470;
$L__BB1_3467:
	sub.f64 	%fd5922, %fd5919, %fd2018;
	bra.uni 	$L__BB1_3470;
$L__BB1_3468:
	setp.eq.s16 	%p771, %rs508, 14;
	@%p771 bra 	$L__BB1_3467;
	neg.f64 	%fd4505, %fd5919;
	sub.f64 	%fd5922, %fd4505, %fd2039;
$L__BB1_3470:
	add.f64 	%fd2057, %fd2018, 0dBFF0000000000000;
	and.b16  	%rs509, %rs127, 15;
	setp.gt.s16 	%p783, %rs509, 7;
	@%p783 bra 	$L__BB1_3478;
	setp.gt.s16 	%p791, %rs509, 3;
	@%p791 bra 	$L__BB1_3475;
	setp.gt.s16 	%p795, %rs509, 1;
	@%p795 bra 	$L__BB1_3487;
	setp.eq.s16 	%p797, %rs509, 0;
	@%p797 bra 	$L__BB1_3474;
	bra.uni 	$L__BB1_3485;
$L__BB1_3474:
	add.f64 	%fd5923, %fd5919, %fd2057;
	bra.uni 	$L__BB1_3501;
$L__BB1_3475:
	setp.gt.s16 	%p792, %rs509, 5;
	@%p792 bra 	$L__BB1_3491;
	setp.eq.s16 	%p794, %rs509, 4;
	@%p794 bra 	$L__BB1_3477;
	bra.uni 	$L__BB1_3489;
$L__BB1_3477:
	add.f64 	%fd5923, %fd2057, %fd2019;
	bra.uni 	$L__BB1_3501;
$L__BB1_3478:
	setp.gt.s16 	%p784, %rs509, 11;
	@%p784 bra 	$L__BB1_3482;
	setp.gt.s16 	%p788, %rs509, 9;
	@%p788 bra 	$L__BB1_3495;
	setp.eq.s16 	%p790, %rs509, 8;
	@%p790 bra 	$L__BB1_3481;
	bra.uni 	$L__BB1_3493;
$L__BB1_3481:
	add.f64 	%fd5923, %fd5919, %fd2019;
	bra.uni 	$L__BB1_3501;
$L__BB1_3482:
	setp.gt.s16 	%p785, %rs509, 13;
	@%p785 bra 	$L__BB1_3499;
	setp.eq.s16 	%p787, %rs509, 12;
	@%p787 bra 	$L__BB1_3484;
	bra.uni 	$L__BB1_3497;
$L__BB1_3484:
	add.f64 	%fd5923, %fd5919, %fd2057;
	bra.uni 	$L__BB1_3501;
$L__BB1_3485:
	sub.f64 	%fd5923, %fd5919, %fd2057;
	bra.uni 	$L__BB1_3501;
$L__BB1_3486:
	sub.f64 	%fd5923, %fd2057, %fd5919;
	bra.uni 	$L__BB1_3501;
$L__BB1_3487:
	setp.eq.s16 	%p796, %rs509, 2;
	@%p796 bra 	$L__BB1_3486;
	neg.f64 	%fd4512, %fd2057;
	sub.f64 	%fd5923, %fd4512, %fd5919;
	bra.uni 	$L__BB1_3501;
$L__BB1_3489:
	sub.f64 	%fd5923, %fd2019, %fd2057;
	bra.uni 	$L__BB1_3501;
$L__BB1_3490:
	sub.f64 	%fd5923, %fd2057, %fd2019;
	bra.uni 	$L__BB1_3501;
$L__BB1_3491:
	setp.eq.s16 	%p793, %rs509, 6;
	@%p793 bra 	$L__BB1_3490;
	neg.f64 	%fd4511, %fd2057;
	sub.f64 	%fd5923, %fd4511, %fd2019;
	bra.uni 	$L__BB1_3501;
$L__BB1_3493:
	sub.f64 	%fd5923, %fd2019, %fd5919;
	bra.uni 	$L__BB1_3501;
$L__BB1_3494:
	sub.f64 	%fd5923, %fd5919, %fd2019;
	bra.uni 	$L__BB1_3501;
$L__BB1_3495:
	setp.eq.s16 	%p789, %rs509, 10;
	@%p789 bra 	$L__BB1_3494;
	neg.f64 	%fd4510, %fd5919;
	sub.f64 	%fd5923, %fd4510, %fd2019;
	bra.uni 	$L__BB1_3501;
$L__BB1_3497:
	sub.f64 	%fd5923, %fd2019, %fd5919;
	bra.uni 	$L__BB1_3501;
$L__BB1_3498:
	sub.f64 	%fd5923, %fd5919, %fd2057;
	bra.uni 	$L__BB1_3501;
$L__BB1_3499:
	setp.eq.s16 	%p786, %rs509, 14;
	@%p786 bra 	$L__BB1_3498;
	neg.f64 	%fd4509, %fd5919;
	sub.f64 	%fd5923, %fd4509, %fd2019;
$L__BB1_3501:
	and.b16  	%rs510, %rs128, 15;
	setp.gt.s16 	%p798, %rs510, 7;
	@%p798 bra 	$L__BB1_3509;
	setp.gt.s16 	%p806, %rs510, 3;
	@%p806 bra 	$L__BB1_3506;
	setp.gt.s16 	%p810, %rs510, 1;
	@%p810 bra 	$L__BB1_3518;
	setp.eq.s16 	%p812, %rs510, 0;
	@%p812 bra 	$L__BB1_3505;
	bra.uni 	$L__BB1_3516;
$L__BB1_3505:
	add.f64 	%fd5924, %fd5919, %fd2057;
	bra.uni 	$L__BB1_3532;
$L__BB1_3506:
	setp.gt.s16 	%p807, %rs510, 5;
	@%p807 bra 	$L__BB1_3522;
	setp.eq.s16 	%p809, %rs510, 4;
	@%p809 bra 	$L__BB1_3508;
	bra.uni 	$L__BB1_3520;
$L__BB1_3508:
	add.f64 	%fd5924, %fd2057, %fd2039;
	bra.uni 	$L__BB1_3532;
$L__BB1_3509:
	setp.gt.s16 	%p799, %rs510, 11;
	@%p799 bra 	$L__BB1_3513;
	setp.gt.s16 	%p803, %rs510, 9;
	@%p803 bra 	$L__BB1_3526;
	setp.eq.s16 	%p805, %rs510, 8;
	@%p805 bra 	$L__BB1_3512;
	bra.uni 	$L__BB1_3524;
$L__BB1_3512:
	add.f64 	%fd5924, %fd5919, %fd2039;
	bra.uni 	$L__BB1_3532;
$L__BB1_3513:
	setp.gt.s16 	%p800, %rs510, 13;
	@%p800 bra 	$L__BB1_3530;
	setp.eq.s16 	%p802, %rs510, 12;
	@%p802 bra 	$L__BB1_3515;
	bra.uni 	$L__BB1_3528;
$L__BB1_3515:
	add.f64 	%fd5924, %fd5919, %fd2057;
	bra.uni 	$L__BB1_3532;
$L__BB1_3516:
	sub.f64 	%fd5924, %fd5919, %fd2057;
	bra.uni 	$L__BB1_3532;
$L__BB1_3517:
	sub.f64 	%fd5924, %fd2057, %fd5919;
	bra.uni 	$L__BB1_3532;
$L__BB1_3518:
	setp.eq.s16 	%p811, %rs510, 2;
	@%p811 bra 	$L__BB1_3517;
	neg.f64 	%fd4516, %fd2057;
	sub.f64 	%fd5924, %fd4516, %fd5919;
	bra.uni 	$L__BB1_3532;
$L__BB1_3520:
	sub.f64 	%fd5924, %fd2039, %fd2057;
	bra.uni 	$L__BB1_3532;
$L__BB1_3521:
	sub.f64 	%fd5924, %fd2057, %fd2039;
	bra.uni 	$L__BB1_3532;
$L__BB1_3522:
	setp.eq.s16 	%p808, %rs510, 6;
	@%p808 bra 	$L__BB1_3521;
	neg.f64 	%fd4515, %fd2057;
	sub.f64 	%fd5924, %fd4515, %fd2039;
	bra.uni 	$L__BB1_3532;
$L__BB1_3524:
	sub.f64 	%fd5924, %fd2039, %fd5919;
	bra.uni 	$L__BB1_3532;
$L__BB1_3525:
	sub.f64 	%fd5924, %fd5919, %fd2039;
	bra.uni 	$L__BB1_3532;
$L__BB1_3526:
	setp.eq.s16 	%p804, %rs510, 10;
	@%p804 bra 	$L__BB1_3525;
	neg.f64 	%fd4514, %fd5919;
	sub.f64 	%fd5924, %fd4514, %fd2039;
	bra.uni 	$L__BB1_3532;
$L__BB1_3528:
	sub.f64 	%fd5924, %fd2039, %fd5919;
	bra.uni 	$L__BB1_3532;
$L__BB1_3529:
	sub.f64 	%fd5924, %fd5919, %fd2057;
	bra.uni 	$L__BB1_3532;
$L__BB1_3530:
	setp.eq.s16 	%p801, %rs510, 14;
	@%p801 bra 	$L__BB1_3529;
	neg.f64 	%fd4513, %fd5919;
	sub.f64 	%fd5924, %fd4513, %fd2039;
$L__BB1_3532:
	add.f64 	%fd2092, %fd5919, 0dBFF0000000000000;
	and.b16  	%rs511, %rs125, 15;
	setp.gt.s16 	%p813, %rs511, 7;
	@%p813 bra 	$L__BB1_3540;
	setp.gt.s16 	%p821, %rs511, 3;
	@%p821 bra 	$L__BB1_3537;
	setp.gt.s16 	%p825, %rs511, 1;
	@%p825 bra 	$L__BB1_3549;
	setp.eq.s16 	%p827, %rs511, 0;
	@%p827 bra 	$L__BB1_3536;
	bra.uni 	$L__BB1_3547;
$L__BB1_3536:
	add.f64 	%fd5925, %fd2092, %fd2018;
	bra.uni 	$L__BB1_3563;
$L__BB1_3537:
	setp.gt.s16 	%p822, %rs511, 5;
	@%p822 bra 	$L__BB1_3553;
	setp.eq.s16 	%p824, %rs511, 4;
	@%p824 bra 	$L__BB1_3539;
	bra.uni 	$L__BB1_3551;
$L__BB1_3539:
	add.f64 	%fd5925, %fd2018, %fd2019;
	bra.uni 	$L__BB1_3563;
$L__BB1_3540:
	setp.gt.s16 	%p814, %rs511, 11;
	@%p814 bra 	$L__BB1_3544;
	setp.gt.s16 	%p818, %rs511, 9;
	@%p818 bra 	$L__BB1_3557;
	setp.eq.s16 	%p820, %rs511, 8;
	@%p820 bra 	$L__BB1_3543;
	bra.uni 	$L__BB1_3555;
$L__BB1_3543:
	add.f64 	%fd5925, %fd2092, %fd2019;
	bra.uni 	$L__BB1_3563;
$L__BB1_3544:
	setp.gt.s16 	%p815, %rs511, 13;
	@%p815 bra 	$L__BB1_3561;
	setp.eq.s16 	%p817, %rs511, 12;
	@%p817 bra 	$L__BB1_3546;
	bra.uni 	$L__BB1_3559;
$L__BB1_3546:
	add.f64 	%fd5925, %fd2092, %fd2018;
	bra.uni 	$L__BB1_3563;
$L__BB1_3547:
	sub.f64 	%fd5925, %fd2092, %fd2018;
	bra.uni 	$L__BB1_3563;
$L__BB1_3548:
	sub.f64 	%fd5925, %fd2018, %fd2092;
	bra.uni 	$L__BB1_3563;
$L__BB1_3549:
	setp.eq.s16 	%p826, %rs511, 2;
	@%p826 bra 	$L__BB1_3548;
	neg.f64 	%fd4520, %fd2018;
	sub.f64 	%fd5925, %fd4520, %fd2092;
	bra.uni 	$L__BB1_3563;
$L__BB1_3551:
	sub.f64 	%fd5925, %fd2019, %fd2018;
	bra.uni 	$L__BB1_3563;
$L__BB1_3552:
	sub.f64 	%fd5925, %fd2018, %fd2019;
	bra.uni 	$L__BB1_3563;
$L__BB1_3553:
	setp.eq.s16 	%p823, %rs511, 6;
	@%p823 bra 	$L__BB1_3552;
	neg.f64 	%fd4519, %fd2018;
	sub.f64 	%fd5925, %fd4519, %fd2019;
	bra.uni 	$L__BB1_3563;
$L__BB1_3555:
	sub.f64 	%fd5925, %fd2019, %fd2092;
	bra.uni 	$L__BB1_3563;
$L__BB1_3556:
	sub.f64 	%fd5925, %fd2092, %fd2019;
	bra.uni 	$L__BB1_3563;
$L__BB1_3557:
	setp.eq.s16 	%p819, %rs511, 10;
	@%p819 bra 	$L__BB1_3556;
	neg.f64 	%fd4518, %fd2092;
	sub.f64 	%fd5925, %fd4518, %fd2019;
	bra.uni 	$L__BB1_3563;
$L__BB1_3559:
	sub.f64 	%fd5925, %fd2019, %fd2092;
	bra.uni 	$L__BB1_3563;
$L__BB1_3560:
	sub.f64 	%fd5925, %fd2092, %fd2018;
	bra.uni 	$L__BB1_3563;
$L__BB1_3561:
	setp.eq.s16 	%p816, %rs511, 14;
	@%p816 bra 	$L__BB1_3560;
	neg.f64 	%fd4517, %fd2092;
	sub.f64 	%fd5925, %fd4517, %fd2019;
$L__BB1_3563:
	and.b16  	%rs512, %rs126, 15;
	setp.gt.s16 	%p828, %rs512, 7;
	@%p828 bra 	$L__BB1_3571;
	setp.gt.s16 	%p836, %rs512, 3;
	@%p836 bra 	$L__BB1_3568;
	setp.gt.s16 	%p840, %rs512, 1;
	@%p840 bra 	$L__BB1_3580;
	setp.eq.s16 	%p842, %rs512, 0;
	@%p842 bra 	$L__BB1_3567;
	bra.uni 	$L__BB1_3578;
$L__BB1_3567:
	add.f64 	%fd5926, %fd2092, %fd2018;
	bra.uni 	$L__BB1_3594;
$L__BB1_3568:
	setp.gt.s16 	%p837, %rs512, 5;
	@%p837 bra 	$L__BB1_3584;
	setp.eq.s16 	%p839, %rs512, 4;
	@%p839 bra 	$L__BB1_3570;
	bra.uni 	$L__BB1_3582;
$L__BB1_3570:
	add.f64 	%fd5926, %fd2018, %fd2039;
	bra.uni 	$L__BB1_3594;
$L__BB1_3571:
	setp.gt.s16 	%p829, %rs512, 11;
	@%p829 bra 	$L__BB1_3575;
	setp.gt.s16 	%p833, %rs512, 9;
	@%p833 bra 	$L__BB1_3588;
	setp.eq.s16 	%p835, %rs512, 8;
	@%p835 bra 	$L__BB1_3574;
	bra.uni 	$L__BB1_3586;
$L__BB1_3574:
	add.f64 	%fd5926, %fd2092, %fd2039;
	bra.uni 	$L__BB1_3594;
$L__BB1_3575:
	setp.gt.s16 	%p830, %rs512, 13;
	@%p830 bra 	$L__BB1_3592;
	setp.eq.s16 	%p832, %rs512, 12;
	@%p832 bra 	$L__BB1_3577;
	bra.uni 	$L__BB1_3590;
$L__BB1_3577:
	add.f64 	%fd5926, %fd2092, %fd2018;
	bra.uni 	$L__BB1_3594;
$L__BB1_3578:
	sub.f64 	%fd5926, %fd2092, %fd2018;
	bra.uni 	$L__BB1_3594;
$L__BB1_3579:
	sub.f64 	%fd5926, %fd2018, %fd2092;
	bra.uni 	$L__BB1_3594;
$L__BB1_3580:
	setp.eq.s16 	%p841, %rs512, 2;
	@%p841 bra 	$L__BB1_3579;
	neg.f64 	%fd4524, %fd2018;
	sub.f64 	%fd5926, %fd4524, %fd2092;
	bra.uni 	$L__BB1_3594;
$L__BB1_3582:
	sub.f64 	%fd5926, %fd2039, %fd2018;
	bra.uni 	$L__BB1_3594;
$L__BB1_3583:
	sub.f64 	%fd5926, %fd2018, %fd2039;
	bra.uni 	$L__BB1_3594;
$L__BB1_3584:
	setp.eq.s16 	%p838, %rs512, 6;
	@%p838 bra 	$L__BB1_3583;
	neg.f64 	%fd4523, %fd2018;
	sub.f64 	%fd5926, %fd4523, %fd2039;
	bra.uni 	$L__BB1_3594;
$L__BB1_3586:
	sub.f64 	%fd5926, %fd2039, %fd2092;
	bra.uni 	$L__BB1_3594;
$L__BB1_3587:
	sub.f64 	%fd5926, %fd2092, %fd2039;
	bra.uni 	$L__BB1_3594;
$L__BB1_3588:
	setp.eq.s16 	%p834, %rs512, 10;
	@%p834 bra 	$L__BB1_3587;
	neg.f64 	%fd4522, %fd2092;
	sub.f64 	%fd5926, %fd4522, %fd2039;
	bra.uni 	$L__BB1_3594;
$L__BB1_3590:
	sub.f64 	%fd5926, %fd2039, %fd2092;
	bra.uni 	$L__BB1_3594;
$L__BB1_3591:
	sub.f64 	%fd5926, %fd2092, %fd2018;
	bra.uni 	$L__BB1_3594;
$L__BB1_3592:
	setp.eq.s16 	%p831, %rs512, 14;
	@%p831 bra 	$L__BB1_3591;
	neg.f64 	%fd4521, %fd2092;
	sub.f64 	%fd5926, %fd4521, %fd2039;
$L__BB1_3594:
	and.b16  	%rs513, %rs129, 15;
	setp.gt.s16 	%p843, %rs513, 7;
	@%p843 bra 	$L__BB1_3602;
	setp.gt.s16 	%p851, %rs513, 3;
	@%p851 bra 	$L__BB1_3599;
	setp.gt.s16 	%p855, %rs513, 1;
	@%p855 bra 	$L__BB1_3611;
	setp.eq.s16 	%p857, %rs513, 0;
	@%p857 bra 	$L__BB1_3598;
	bra.uni 	$L__BB1_3609;
$L__BB1_3598:
	add.f64 	%fd5927, %fd2092, %fd2057;
	bra.uni 	$L__BB1_3625;
$L__BB1_3599:
	setp.gt.s16 	%p852, %rs513, 5;
	@%p852 bra 	$L__BB1_3615;
	setp.eq.s16 	%p854, %rs513, 4;
	@%p854 bra 	$L__BB1_3601;
	bra.uni 	$L__BB1_3613;
$L__BB1_3601:
	add.f64 	%fd5927, %fd2057, %fd2019;
	bra.uni 	$L__BB1_3625;
$L__BB1_3602:
	setp.gt.s16 	%p844, %rs513, 11;
	@%p844 bra 	$L__BB1_3606;
	setp.gt.s16 	%p848, %rs513, 9;
	@%p848 bra 	$L__BB1_3619;
	setp.eq.s16 	%p850, %rs513, 8;
	@%p850 bra 	$L__BB1_3605;
	bra.uni 	$L__BB1_3617;
$L__BB1_3605:
	add.f64 	%fd5927, %fd2092, %fd2019;
	bra.uni 	$L__BB1_3625;
$L__BB1_3606:
	setp.gt.s16 	%p845, %rs513, 13;
	@%p845 bra 	$L__BB1_3623;
	setp.eq.s16 	%p847, %rs513, 12;
	@%p847 bra 	$L__BB1_3608;
	bra.uni 	$L__BB1_3621;
$L__BB1_3608:
	add.f64 	%fd5927, %fd2092, %fd2057;
	bra.uni 	$L__BB1_3625;
$L__BB1_3609:
	sub.f64 	%fd5927, %fd2092, %fd2057;
	bra.uni 	$L__BB1_3625;
$L__BB1_3610:
	sub.f64 	%fd5927, %fd2057, %fd2092;
	bra.uni 	$L__BB1_3625;
$L__BB1_3611:
	setp.eq.s16 	%p856, %rs513, 2;
	@%p856 bra 	$L__BB1_3610;
	neg.f64 	%fd4528, %fd2057;
	sub.f64 	%fd5927, %fd4528, %fd2092;
	bra.uni 	$L__BB1_3625;
$L__BB1_3613:
	sub.f64 	%fd5927, %fd2019, %fd2057;
	bra.uni 	$L__BB1_3625;
$L__BB1_3614:
	sub.f64 	%fd5927, %fd2057, %fd2019;
	bra.uni 	$L__BB1_3625;
$L__BB1_3615:
	setp.eq.s16 	%p853, %rs513, 6;
	@%p853 bra 	$L__BB1_3614;
	neg.f64 	%fd4527, %fd2057;
	sub.f64 	%fd5927, %fd4527, %fd2019;
	bra.uni 	$L__BB1_3625;
$L__BB1_3617:
	sub.f64 	%fd5927, %fd2019, %fd2092;
	bra.uni 	$L__BB1_3625;
$L__BB1_3618:
	sub.f64 	%fd5927, %fd2092, %fd2019;
	bra.uni 	$L__BB1_3625;
$L__BB1_3619:
	setp.eq.s16 	%p849, %rs513, 10;
	@%p849 bra 	$L__BB1_3618;
	neg.f64 	%fd4526, %fd2092;
	sub.f64 	%fd5927, %fd4526, %fd2019;
	bra.uni 	$L__BB1_3625;
$L__BB1_3621:
	sub.f64 	%fd5927, %fd2019, %fd2092;
	bra.uni 	$L__BB1_3625;
$L__BB1_3622:
	sub.f64 	%fd5927, %fd2092, %fd2057;
	bra.uni 	$L__BB1_3625;
$L__BB1_3623:
	setp.eq.s16 	%p846, %rs513, 14;
	@%p846 bra 	$L__BB1_3622;
	neg.f64 	%fd4525, %fd2092;
	sub.f64 	%fd5927, %fd4525, %fd2019;
$L__BB1_3625:
	and.b16  	%rs514, %rs130, 15;
	setp.gt.s16 	%p858, %rs514, 7;
	@%p858 bra 	$L__BB1_3633;
	setp.gt.s16 	%p866, %rs514, 3;
	@%p866 bra 	$L__BB1_3630;
	setp.gt.s16 	%p870, %rs514, 1;
	@%p870 bra 	$L__BB1_3642;
	setp.eq.s16 	%p872, %rs514, 0;
	@%p872 bra 	$L__BB1_3629;
	bra.uni 	$L__BB1_3640;
$L__BB1_3629:
	add.f64 	%fd5928, %fd2092, %fd2057;
	bra.uni 	$L__BB1_3656;
$L__BB1_3630:
	setp.gt.s16 	%p867, %rs514, 5;
	@%p867 bra 	$L__BB1_3646;
	setp.eq.s16 	%p869, %rs514, 4;
	@%p869 bra 	$L__BB1_3632;
	bra.uni 	$L__BB1_3644;
$L__BB1_3632:
	add.f64 	%fd5928, %fd2057, %fd2039;
	bra.uni 	$L__BB1_3656;
$L__BB1_3633:
	setp.gt.s16 	%p859, %rs514, 11;
	@%p859 bra 	$L__BB1_3637;
	setp.gt.s16 	%p863, %rs514, 9;
	@%p863 bra 	$L__BB1_3650;
	setp.eq.s16 	%p865, %rs514, 8;
	@%p865 bra 	$L__BB1_3636;
	bra.uni 	$L__BB1_3648;
$L__BB1_3636:
	add.f64 	%fd5928, %fd2092, %fd2039;
	bra.uni 	$L__BB1_3656;
$L__BB1_3637:
	setp.gt.s16 	%p860, %rs514, 13;
	@%p860 bra 	$L__BB1_3654;
	setp.eq.s16 	%p862, %rs514, 12;
	@%p862 bra 	$L__BB1_3639;
	bra.uni 	$L__BB1_3652;
$L__BB1_3639:
	add.f64 	%fd5928, %fd2092, %fd2057;
	bra.uni 	$L__BB1_3656;
$L__BB1_3640:
	sub.f64 	%fd5928, %fd2092, %fd2057;
	bra.uni 	$L__BB1_3656;
$L__BB1_3641:
	sub.f64 	%fd5928, %fd2057, %fd2092;
	bra.uni 	$L__BB1_3656;
$L__BB1_3642:
	setp.eq.s16 	%p871, %rs514, 2;
	@%p871 bra 	$L__BB1_3641;
	neg.f64 	%fd4532, %fd2057;
	sub.f64 	%fd5928, %fd4532, %fd2092;
	bra.uni 	$L__BB1_3656;
$L__BB1_3644:
	sub.f64 	%fd5928, %fd2039, %fd2057;
	bra.uni 	$L__BB1_3656;
$L__BB1_3645:
	sub.f64 	%fd5928, %fd2057, %fd2039;
	bra.uni 	$L__BB1_3656;
$L__BB1_3646:
	setp.eq.s16 	%p868, %rs514, 6;
	@%p868 bra 	$L__BB1_3645;
	neg.f64 	%fd4531, %fd2057;
	sub.f64 	%fd5928, %fd4531, %fd2039;
	bra.uni 	$L__BB1_3656;
$L__BB1_3648:
	sub.f64 	%fd5928, %fd2039, %fd2092;
	bra.uni 	$L__BB1_3656;
$L__BB1_3649:
	sub.f64 	%fd5928, %fd2092, %fd2039;
	bra.uni 	$L__BB1_3656;
$L__BB1_3650:
	setp.eq.s16 	%p864, %rs514, 10;
	@%p864 bra 	$L__BB1_3649;
	neg.f64 	%fd4530, %fd2092;
	sub.f64 	%fd5928, %fd4530, %fd2039;
	bra.uni 	$L__BB1_3656;
$L__BB1_3652:
	sub.f64 	%fd5928, %fd2039, %fd2092;
	bra.uni 	$L__BB1_3656;
$L__BB1_3653:
	sub.f64 	%fd5928, %fd2092, %fd2057;
	bra.uni 	$L__BB1_3656;
$L__BB1_3654:
	setp.eq.s16 	%p861, %rs514, 14;
	@%p861 bra 	$L__BB1_3653;
	neg.f64 	%fd4529, %fd2092;
	sub.f64 	%fd5928, %fd4529, %fd2039;
$L__BB1_3656:
	mul.f64 	%fd4533, %fd2018, %fd2018;
	mul.f64 	%fd4534, %fd2018, %fd4533;
	mul.f64 	%fd4535, %fd4534, %fd2020;
	sub.f64 	%fd4536, %fd5923, %fd5921;
	fma.rn.f64 	%fd4537, %fd4535, %fd4536, %fd5921;
	sub.f64 	%fd4538, %fd5927, %fd5925;
	fma.rn.f64 	%fd4539, %fd4535, %fd4538, %fd5925;
	sub.f64 	%fd4540, %fd5924, %fd5922;
	fma.rn.f64 	%fd4541, %fd4535, %fd4540, %fd5922;
	sub.f64 	%fd4542, %fd5928, %fd5926;
	fma.rn.f64 	%fd4543, %fd4535, %fd4542, %fd5926;
	sub.f64 	%fd4544, %fd4539, %fd4537;
	fma.rn.f64 	%fd4545, %fd5920, %fd4544, %fd4537;
	sub.f64 	%fd4546, %fd4543, %fd4541;
	fma.rn.f64 	%fd4547, %fd5920, %fd4546, %fd4541;
	sub.f64 	%fd4548, %fd4547, %fd4545;
	mul.f64 	%fd4549, %fd2019, %fd2019;
	mul.f64 	%fd4550, %fd2019, %fd4549;
	mul.f64 	%fd4551, %fd4550, %fd2021;
	fma.rn.f64 	%fd4552, %fd4551, %fd4548, %fd4545;
	ld.f64 	%fd4553, [%rd745+288];
	fma.rn.f64 	%fd5918, %fd4553, %fd4552, %fd5918;
	add.s32 	%r5710, %r5710, 1;
	setp.lt.s32 	%p873, %r5710, %r257;
	@%p873 bra 	$L__BB1_3405;
	add.f64 	%fd5929, %fd5918, 0d0000000000000000;
$L__BB1_3658:
	mul.f64 	%fd2164, %fd1698, 0d3FF04A3F6B8128FE;
	mul.f64 	%fd2165, %fd2008, 0d3FF04A3F6B8128FE;
	ld.local.u32 	%r260, [%rd1+136];
	setp.lt.s32 	%p874, %r260, 1;
	mov.f64 	%fd5941, 0d0000000000000000;
	@%p874 bra 	$L__BB1_3912;
	ld.local.u64 	%rd746, [%rd1+144];
	mov.f64 	%fd5941, 0d0000000000000000;
	mov.b32 	%r5711, 0;
$L__BB1_3660:
	mul.wide.u32 	%rd4348, %r5711, 320;
	add.s64 	%rd747, %rd746, %rd4348;
	ld.f64 	%fd2167, [%rd747+296];
	mul.f64 	%fd2168, %fd2167, 0d0000000000000000;
	setp.neu.f64 	%p875, %fd2168, 0d0000000000000000;
	@%p875 bra 	$L__BB1_3662;
	ld.f64 	%fd5931, [%rd747+304];
	ld.u8 	%rs903, [%rd747+257];
	ld.f64 	%fd5932, [%rd747+312];
	bra.uni 	$L__BB1_3663;
$L__BB1_3662:
	ld.f64 	%fd4556, [%rd747+272];
	add.f64 	%fd4557, %fd2168, %fd4556;
	cvt.rmi.f64.f64 	%fd4558, %fd4557;
	sub.f64 	%fd5931, %fd4557, %fd4558;
	cvt.rzi.s32.f64 	%r5390, %fd4558;
	cvt.u16.u32 	%rs903, %r5390;
	mul.f64 	%fd4559, %fd5931, %fd5931;
	mul.f64 	%fd4560, %fd5931, %fd4559;
	fma.rn.f64 	%fd4561, %fd5931, 0d4018000000000000, 0dC02E000000000000;
	fma.rn.f64 	%fd4562, %fd5931, %fd4561, 0d4024000000000000;
	mul.f64 	%fd5932, %fd4560, %fd4562;
$L__BB1_3663:
	ld.f64 	%fd4563, [%rd747+264];
	fma.rn.f64 	%fd4564, %fd2164, %fd2167, %fd4563;
	ld.f64 	%fd4565, [%rd747+280];
	fma.rn.f64 	%fd4566, %fd2165, %fd2167, %fd4565;
	cvt.rmi.f64.f64 	%fd4567, %fd4564;
	cvt.rmi.f64.f64 	%fd4568, %fd4566;
	sub.f64 	%fd2175, %fd4564, %fd4567;
	sub.f64 	%fd2176, %fd4566, %fd4568;
	fma.rn.f64 	%fd4569, %fd2175, 0d4018000000000000, 0dC02E000000000000;
	fma.rn.f64 	%fd2177, %fd2175, %fd4569, 0d4024000000000000;
	fma.rn.f64 	%fd4570, %fd2176, 0d4018000000000000, 0dC02E000000000000;
	fma.rn.f64 	%fd2178, %fd2176, %fd4570, 0d4024000000000000;
	cvt.rzi.s32.f64 	%r5391, %fd4568;
	cvt.rzi.s32.f64 	%r5392, %fd4567;
	and.b32  	%r5393, %r5392, 255;
	cvt.u64.u32 	%rd4349, %r5393;
	add.s64 	%rd4350, %rd747, %rd4349;
	ld.u8 	%rs516, [%rd4350];
	ld.u8 	%rs517, [%rd4350+1];
	add.s16 	%rs518, %rs516, %rs903;
	add.s16 	%rs519, %rs517, %rs903;
	cvt.u64.u16 	%rd4351, %rs518;
	and.b64  	%rd4352, %rd4351, 255;
	add.s64 	%rd4353, %rd747, %rd4352;
	ld.u8 	%rs520, [%rd4353];
	ld.u8 	%rs521, [%rd4353+1];
	cvt.u64.u16 	%rd4354, %rs519;
	and.b64  	%rd4355, %rd4354, 255;
	add.s64 	%rd4356, %rd747, %rd4355;
	ld.u8 	%rs522, [%rd4356];
	ld.u8 	%rs523, [%rd4356+1];
	cvt.u16.u32 	%rs524, %r5391;
	add.s16 	%rs525, %rs520, %rs524;
	add.s16 	%rs526, %rs521, %rs524;
	add.s16 	%rs527, %rs522, %rs524;
	add.s16 	%rs528, %rs523, %rs524;
	cvt.u64.u16 	%rd4357, %rs525;
	and.b64  	%rd4358, %rd4357, 255;
	add.s64 	%rd4359, %rd747, %rd4358;
	ld.u8 	%rs529, [%rd4359];
	ld.u8 	%rs134, [%rd4359+1];
	cvt.u64.u16 	%rd4360, %rs526;
	and.b64  	%rd4361, %rd4360, 255;
	add.s64 	%rd4362, %rd747, %rd4361;
	ld.u8 	%rs135, [%rd4362];
	ld.u8 	%rs136, [%rd4362+1];
	cvt.u64.u16 	%rd4363, %rs527;
	and.b64  	%rd4364, %rd4363, 255;
	add.s64 	%rd4365, %rd747, %rd4364;
	ld.u8 	%rs137, [%rd4365];
	ld.u8 	%rs138, [%rd4365+1];
	cvt.u64.u16 	%rd4366, %rs528;
	and.b64  	%rd4367, %rd4366, 255;
	add.s64 	%rd4368, %rd747, %rd4367;
	ld.u8 	%rs139, [%rd4368];
	ld.u8 	%rs140, [%rd4368+1];
	and.b16  	%rs515, %rs529, 15;
	setp.gt.s16 	%p876, %rs515, 7;
	@%p876 bra 	$L__BB1_3671;
	setp.gt.s16 	%p884, %rs515, 3;
	@%p884 bra 	$L__BB1_3668;
	setp.gt.s16 	%p888, %rs515, 1;
	@%p888 bra 	$L__BB1_3680;
	setp.eq.s16 	%p890, %rs515, 0;
	@%p890 bra 	$L__BB1_3667;
	bra.uni 	$L__BB1_3678;
$L__BB1_3667:
	add.f64 	%fd5933, %fd5931, %fd2175;
	bra.uni 	$L__BB1_3694;
$L__BB1_3668:
	setp.gt.s16 	%p885, %rs515, 5;
	@%p885 bra 	$L__BB1_3684;
	setp.eq.s16 	%p887, %rs515, 4;
	@%p887 bra 	$L__BB1_3670;
	bra.uni 	$L__BB1_3682;
$L__BB1_3670:
	add.f64 	%fd5933, %fd2175, %fd2176;
	bra.uni 	$L__BB1_3694;
$L__BB1_3671:
	setp.gt.s16 	%p877, %rs515, 11;
	@%p877 bra 	$L__BB1_3675;
	setp.gt.s16 	%p881, %rs515, 9;
	@%p881 bra 	$L__BB1_3688;
	setp.eq.s16 	%p883, %rs515, 8;
	@%p883 bra 	$L__BB1_3674;
	bra.uni 	$L__BB1_3686;
$L__BB1_3674:
	add.f64 	%fd5933, %fd5931, %fd2176;
	bra.uni 	$L__BB1_3694;
$L__BB1_3675:
	setp.gt.s16 	%p878, %rs515, 13;
	@%p878 bra 	$L__BB1_3692;
	setp.eq.s16 	%p880, %rs515, 12;
	@%p880 bra 	$L__BB1_3677;
	bra.uni 	$L__BB1_3690;
$L__BB1_3677:
	add.f64 	%fd5933, %fd5931, %fd2175;
	bra.uni 	$L__BB1_3694;
$L__BB1_3678:
	sub.f64 	%fd5933, %fd5931, %fd2175;
	bra.uni 	$L__BB1_3694;
$L__BB1_3679:
	sub.f64 	%fd5933, %fd2175, %fd5931;
	bra.uni 	$L__BB1_3694;
$L__BB1_3680:
	setp.eq.s16 	%p889, %rs515, 2;
	@%p889 bra 	$L__BB1_3679;
	neg.f64 	%fd4574, %fd2175;
	sub.f64 	%fd5933, %fd4574, %fd5931;
	bra.uni 	$L__BB1_3694;
$L__BB1_3682:
	sub.f64 	%fd5933, %fd2176, %fd2175;
	bra.uni 	$L__BB1_3694;
$L__BB1_3683:
	sub.f64 	%fd5933, %fd2175, %fd2176;
	bra.uni 	$L__BB1_3694;
$L__BB1_3684:
	setp.eq.s16 	%p886, %rs515, 6;
	@%p886 bra 	$L__BB1_3683;
	neg.f64 	%fd4573, %fd2175;
	sub.f64 	%fd5933, %fd4573, %fd2176;
	bra.uni 	$L__BB1_3694;
$L__BB1_3686:
	sub.f64 	%fd5933, %fd2176, %fd5931;
	bra.uni 	$L__BB1_3694;
$L__BB1_3687:
	sub.f64 	%fd5933, %fd5931, %fd2176;
	bra.uni 	$L__BB1_3694;
$L__BB1_3688:
	setp.eq.s16 	%p882, %rs515, 10;
	@%p882 bra 	$L__BB1_3687;
	neg.f64 	%fd4572, %fd5931;
	sub.f64 	%fd5933, %fd4572, %fd2176;
	bra.uni 	$L__BB1_3694;
$L__BB1_3690:
	sub.f64 	%fd5933, %fd2176, %fd5931;
	bra.uni 	$L__BB1_3694;
$L__BB1_3691:
	sub.f64 	%fd5933, %fd5931, %fd2175;
	bra.uni 	$L__BB1_3694;
$L__BB1_3692:
	setp.eq.s16 	%p879, %rs515, 14;
	@%p879 bra 	$L__BB1_3691;
	neg.f64 	%fd4571, %fd5931;
	sub.f64 	%fd5933, %fd4571, %fd2176;
$L__BB1_3694:
	add.f64 	%fd2196, %fd2176, 0dBFF0000000000000;
	and.b16  	%rs530, %rs134, 15;
	setp.gt.s16 	%p891, %rs530, 7;
	@%p891 bra 	$L__BB1_3702;
	setp.gt.s16 	%p899, %rs530, 3;
	@%p899 bra 	$L__BB1_3699;
	setp.gt.s16 	%p903, %rs530, 1;
	@%p903 bra 	$L__BB1_3711;
	setp.eq.s16 	%p905, %rs530, 0;
	@%p905 bra 	$L__BB1_3698;
	bra.uni 	$L__BB1_3709;
$L__BB1_3698:
	add.f64 	%fd5934, %fd5931, %fd2175;
	bra.uni 	$L__BB1_3725;
$L__BB1_3699:
	setp.gt.s16 	%p900, %rs530, 5;
	@%p900 bra 	$L__BB1_3715;
	setp.eq.s16 	%p902, %rs530, 4;
	@%p902 bra 	$L__BB1_3701;
	bra.uni 	$L__BB1_3713;
$L__BB1_3701:
	add.f64 	%fd5934, %fd2175, %fd2196;
	bra.uni 	$L__BB1_3725;
$L__BB1_3702:
	setp.gt.s16 	%p892, %rs530, 11;
	@%p892 bra 	$L__BB1_3706;
	setp.gt.s16 	%p896, %rs530, 9;
	@%p896 bra 	$L__BB1_3719;
	setp.eq.s16 	%p898, %rs530, 8;
	@%p898 bra 	$L__BB1_3705;
	bra.uni 	$L__BB1_3717;
$L__BB1_3705:
	add.f64 	%fd5934, %fd5931, %fd2196;
	bra.uni 	$L__BB1_3725;
$L__BB1_3706:
	setp.gt.s16 	%p893, %rs530, 13;
	@%p893 bra 	$L__BB1_3723;
	setp.eq.s16 	%p895, %rs530, 12;
	@%p895 bra 	$L__BB1_3708;
	bra.uni 	$L__BB1_3721;
$L__BB1_3708:
	add.f64 	%fd5934, %fd5931, %fd2175;
	bra.uni 	$L__BB1_3725;
$L__BB1_3709:
	sub.f64 	%fd5934, %fd5931, %fd2175;
	bra.uni 	$L__BB1_3725;
$L__BB1_3710:
	sub.f64 	%fd5934, %fd2175, %fd5931;
	bra.uni 	$L__BB1_3725;
$L__BB1_3711:
	setp.eq.s16 	%p904, %rs530, 2;
	@%p904 bra 	$L__BB1_3710;
	neg.f64 	%fd4578, %fd2175;
	sub.f64 	%fd5934, %fd4578, %fd5931;
	bra.uni 	$L__BB1_3725;
$L__BB1_3713:
	sub.f64 	%fd5934, %fd2196, %fd2175;
	bra.uni 	$L__BB1_3725;
$L__BB1_3714:
	sub.f64 	%fd5934, %fd2175, %fd2196;
	bra.uni 	$L__BB1_3725;
$L__BB1_3715:
	setp.eq.s16 	%p901, %rs530, 6;
	@%p901 bra 	$L__BB1_3714;
	neg.f64 	%fd4577, %fd2175;
	sub.f64 	%fd5934, %fd4577, %fd2196;
	bra.uni 	$L__BB1_3725;
$L__BB1_3717:
	sub.f64 	%fd5934, %fd2196, %fd5931;
	bra.uni 	$L__BB1_3725;
$L__BB1_3718:
	sub.f64 	%fd5934, %fd5931, %fd2196;
	bra.uni 	$L__BB1_3725;
$L__BB1_3719:
	setp.eq.s16 	%p897, %rs530, 10;
	@%p897 bra 	$L__BB1_3718;
	neg.f64 	%fd4576, %fd5931;
	sub.f64 	%fd5934, %fd4576, %fd2196;
	bra.uni 	$L__BB1_3725;
$L__BB1_3721:
	sub.f64 	%fd5934, %fd2196, %fd5931;
	bra.uni 	$L__BB1_3725;
$L__BB1_3722:
	sub.f64 	%fd5934, %fd5931, %fd2175;
	bra.uni 	$L__BB1_3725;
$L__BB1_3723:
	setp.eq.s16 	%p894, %rs530, 14;
	@%p894 bra 	$L__BB1_3722;
	neg.f64 	%fd4575, %fd5931;
	sub.f64 	%fd5934, %fd4575, %fd2196;
$L__BB1_3725:
	add.f64 	%fd2214, %fd2175, 0dBFF0000000000000;
	and.b16  	%rs531, %rs137, 15;
	setp.gt.s16 	%p906, %rs531, 7;
	@%p906 bra 	$L__BB1_3733;
	setp.gt.s16 	%p914, %rs531, 3;
	@%p914 bra 	$L__BB1_3730;
	setp.gt.s16 	%p918, %rs531, 1;
	@%p918 bra 	$L__BB1_3742;
	setp.eq.s16 	%p920, %rs531, 0;
	@%p920 bra 	$L__BB1_3729;
	bra.uni 	$L__BB1_3740;
$L__BB1_3729:
	add.f64 	%fd5935, %fd5931, %fd2214;
	bra.uni 	$L__BB1_3756;
$L__BB1_3730:
	setp.gt.s16 	%p915, %rs531, 5;
	@%p915 bra 	$L__BB1_3746;
	setp.eq.s16 	%p917, %rs531, 4;
	@%p917 bra 	$L__BB1_3732;
	bra.uni 	$L__BB1_3744;
$L__BB1_3732:
	add.f64 	%fd5935, %fd2214, %fd2176;
	bra.uni 	$L__BB1_3756;
$L__BB1_3733:
	setp.gt.s16 	%p907, %rs531, 11;
	@%p907 bra 	$L__BB1_3737;
	setp.gt.s16 	%p911, %rs531, 9;
	@%p911 bra 	$L__BB1_3750;
	setp.eq.s16 	%p913, %rs531, 8;
	@%p913 bra 	$L__BB1_3736;
	bra.uni 	$L__BB1_3748;
$L__BB1_3736:
	add.f64 	%fd5935, %fd5931, %fd2176;
	bra.uni 	$L__BB1_3756;
$L__BB1_3737:
	setp.gt.s16 	%p908, %rs531, 13;
	@%p908 bra 	$L__BB1_3754;
	setp.eq.s16 	%p910, %rs531, 12;
	@%p910 bra 	$L__BB1_3739;
	bra.uni 	$L__BB1_3752;
$L__BB1_3739:
	add.f64 	%fd5935, %fd5931, %fd2214;
	bra.uni 	$L__BB1_3756;
$L__BB1_3740:
	sub.f64 	%fd5935, %fd5931, %fd2214;
	bra.uni 	$L__BB1_3756;
$L__BB1_3741:
	sub.f64 	%fd5935, %fd2214, %fd5931;
	bra.uni 	$L__BB1_3756;
$L__BB1_3742:
	setp.eq.s16 	%p919, %rs531, 2;
	@%p919 bra 	$L__BB1_3741;
	neg.f64 	%fd4582, %fd2214;
	sub.f64 	%fd5935, %fd4582, %fd5931;
	bra.uni 	$L__BB1_3756;
$L__BB1_3744:
	sub.f64 	%fd5935, %fd2176, %fd2214;
	bra.uni 	$L__BB1_3756;
$L__BB1_3745:
	sub.f64 	%fd5935, %fd2214, %fd2176;
	bra.uni 	$L__BB1_3756;
$L__BB1_3746:
	setp.eq.s16 	%p916, %rs531, 6;
	@%p916 bra 	$L__BB1_3745;
	neg.f64 	%fd4581, %fd2214;
	sub.f64 	%fd5935, %fd4581, %fd2176;
	bra.uni 	$L__BB1_3756;
$L__BB1_3748:
	sub.f64 	%fd5935, %fd2176, %fd5931;
	bra.uni 	$L__BB1_3756;
$L__BB1_3749:
	sub.f64 	%fd5935, %fd5931, %fd2176;
	bra.uni 	$L__BB1_3756;
$L__BB1_3750:
	setp.eq.s16 	%p912, %rs531, 10;
	@%p912 bra 	$L__BB1_3749;
	neg.f64 	%fd4580, %fd5931;
	sub.f64 	%fd5935, %fd4580, %fd2176;
	bra.uni 	$L__BB1_3756;
$L__BB1_3752:
	sub.f64 	%fd5935, %fd2176, %fd5931;
	bra.uni 	$L__BB1_3756;
$L__BB1_3753:
	sub.f64 	%fd5935, %fd5931, %fd2214;
	bra.uni 	$L__BB1_3756;
$L__BB1_3754:
	setp.eq.s16 	%p909, %rs531, 14;
	@%p909 bra 	$L__BB1_3753;
	neg.f64 	%fd4579, %fd5931;
	sub.f64 	%fd5935, %fd4579, %fd2176;
$L__BB1_3756:
	and.b16  	%rs532, %rs138, 15;
	setp.gt.s16 	%p921, %rs532, 7;
	@%p921 bra 	$L__BB1_3764;
	setp.gt.s16 	%p929, %rs532, 3;
	@%p929 bra 	$L__BB1_3761;
	setp.gt.s16 	%p933, %rs532, 1;
	@%p933 bra 	$L__BB1_3773;
	setp.eq.s16 	%p935, %rs532, 0;
	@%p935 bra 	$L__BB1_3760;
	bra.uni 	$L__BB1_3771;
$L__BB1_3760:
	add.f64 	%fd5936, %fd5931, %fd2214;
	bra.uni 	$L__BB1_3787;
$L__BB1_3761:
	setp.gt.s16 	%p930, %rs532, 5;
	@%p930 bra 	$L__BB1_3777;
	setp.eq.s16 	%p932, %rs532, 4;
	@%p932 bra 	$L__BB1_3763;
	bra.uni 	$L__BB1_3775;
$L__BB1_3763:
	add.f64 	%fd5936, %fd2214, %fd2196;
	bra.uni 	$L__BB1_3787;
$L__BB1_3764:
	setp.gt.s16 	%p922, %rs532, 11;
	@%p922 bra 	$L__BB1_3768;
	setp.gt.s16 	%p926, %rs532, 9;
	@%p926 bra 	$L__BB1_3781;
	setp.eq.s16 	%p928, %rs532, 8;
	@%p928 bra 	$L__BB1_3767;
	bra.uni 	$L__BB1_3779;
$L__BB1_3767:
	add.f64 	%fd5936, %fd5931, %fd2196;
	bra.uni 	$L__BB1_3787;
$L__BB1_3768:
	setp.gt.s16 	%p923, %rs532, 13;
	@%p923 bra 	$L__BB1_3785;
	setp.eq.s16 	%p925, %rs532, 12;
	@%p925 bra 	$L__BB1_3770;
	bra.uni 	$L__BB1_3783;
$L__BB1_3770:
	add.f64 	%fd5936, %fd5931, %fd2214;
	bra.uni 	$L__BB1_3787;
$L__BB1_3771:
	sub.f64 	%fd5936, %fd5931, %fd2214;
	bra.uni 	$L__BB1_3787;
$L__BB1_3772:
	sub.f64 	%fd5936, %fd2214, %fd5931;
	bra.uni 	$L__BB1_3787;
$L__BB1_3773:
	setp.eq.s16 	%p934, %rs532, 2;
	@%p934 bra 	$L__BB1_3772;
	neg.f64 	%fd4586, %fd2214;
	sub.f64 	%fd5936, %fd4586, %fd5931;
	bra.uni 	$L__BB1_3787;
$L__BB1_3775:
	sub.f64 	%fd5936, %fd2196, %fd2214;
	bra.uni 	$L__BB1_3787;
$L__BB1_3776:
	sub.f64 	%fd5936, %fd2214, %fd2196;
	bra.uni 	$L__BB1_3787;
$L__BB1_3777:
	setp.eq.s16 	%p931, %rs532, 6;
	@%p931 bra 	$L__BB1_3776;
	neg.f64 	%fd4585, %fd2214;
	sub.f64 	%fd5936, %fd4585, %fd2196;
	bra.uni 	$L__BB1_3787;
$L__BB1_3779:
	sub.f64 	%fd5936, %fd2196, %fd5931;
	bra.uni 	$L__BB1_3787;
$L__BB1_3780:
	sub.f64 	%fd5936, %fd5931, %fd2196;
	bra.uni 	$L__BB1_3787;
$L__BB1_3781:
	setp.eq.s16 	%p927, %rs532, 10;
	@%p927 bra 	$L__BB1_3780;
	neg.f64 	%fd4584, %fd5931;
	sub.f64 	%fd5936, %fd4584, %fd2196;
	bra.uni 	$L__BB1_3787;
$L__BB1_3783:
	sub.f64 	%fd5936, %fd2196, %fd5931;
	bra.uni 	$L__BB1_3787;
$L__BB1_3784:
	sub.f64 	%fd5936, %fd5931, %fd2214;
	bra.uni 	$L__BB1_3787;
$L__BB1_3785:
	setp.eq.s16 	%p924, %rs532, 14;
	@%p924 bra 	$L__BB1_3784;
	neg.f64 	%fd4583, %fd5931;
	sub.f64 	%fd5936, %fd4583, %fd2196;
$L__BB1_3787:
	add.f64 	%fd2249, %fd5931, 0dBFF0000000000000;
	and.b16  	%rs533, %rs135, 15;
	setp.gt.s16 	%p936, %rs533, 7;
	@%p936 bra 	$L__BB1_3795;
	setp.gt.s16 	%p944, %rs533, 3;
	@%p944 bra 	$L__BB1_3792;
	setp.gt.s16 	%p948, %rs533, 1;
	@%p948 bra 	$L__BB1_3804;
	setp.eq.s16 	%p950, %rs533, 0;
	@%p950 bra 	$L__BB1_3791;
	bra.uni 	$L__BB1_3802;
$L__BB1_3791:
	add.f64 	%fd5937, %fd2249, %fd2175;
	bra.uni 	$L__BB1_3818;
$L__BB1_3792:
	setp.gt.s16 	%p945, %rs533, 5;
	@%p945 bra 	$L__BB1_3808;
	setp.eq.s16 	%p947, %rs533, 4;
	@%p947 bra 	$L__BB1_3794;
	bra.uni 	$L__BB1_3806;
$L__BB1_3794:
	add.f64 	%fd5937, %fd2175, %fd2176;
	bra.uni 	$L__BB1_3818;
$L__BB1_3795:
	setp.gt.s16 	%p937, %rs533, 11;
	@%p937 bra 	$L__BB1_3799;
	setp.gt.s16 	%p941, %rs533, 9;
	@%p941 bra 	$L__BB1_3812;
	setp.eq.s16 	%p943, %rs533, 8;
	@%p943 bra 	$L__BB1_3798;
	bra.uni 	$L__BB1_3810;
$L__BB1_3798:
	add.f64 	%fd5937, %fd2249, %fd2176;
	bra.uni 	$L__BB1_3818;
$L__BB1_3799:
	setp.gt.s16 	%p938, %rs533, 13;
	@%p938 bra 	$L__BB1_3816;
	setp.eq.s16 	%p940, %rs533, 12;
	@%p940 bra 	$L__BB1_3801;
	bra.uni 	$L__BB1_3814;
$L__BB1_3801:
	add.f64 	%fd5937, %fd2249, %fd2175;
	bra.uni 	$L__BB1_3818;
$L__BB1_3802:
	sub.f64 	%fd5937, %fd2249, %fd2175;
	bra.uni 	$L__BB1_3818;
$L__BB1_3803:
	sub.f64 	%fd5937, %fd2175, %fd2249;
	bra.uni 	$L__BB1_3818;
$L__BB1_3804:
	setp.eq.s16 	%p949, %rs533, 2;
	@%p949 bra 	$L__BB1_3803;
	neg.f64 	%fd4590, %fd2175;
	sub.f64 	%fd5937, %fd4590, %fd2249;
	bra.uni 	$L__BB1_3818;
$L__BB1_3806:
	sub.f64 	%fd5937, %fd2176, %fd2175;
	bra.uni 	$L__BB1_3818;
$L__BB1_3807:
	sub.f64 	%fd5937, %fd2175, %fd2176;
	bra.uni 	$L__BB1_3818;
$L__BB1_3808:
	setp.eq.s16 	%p946, %rs533, 6;
	@%p946 bra 	$L__BB1_3807;
	neg.f64 	%fd4589, %fd2175;
	sub.f64 	%fd5937, %fd4589, %fd2176;
	bra.uni 	$L__BB1_3818;
$L__BB1_3810:
	sub.f64 	%fd5937, %fd2176, %fd2249;
	bra.uni 	$L__BB1_3818;
$L__BB1_3811:
	sub.f64 	%fd5937, %fd2249, %fd2176;
	bra.uni 	$L__BB1_3818;
$L__BB1_3812:
	setp.eq.s16 	%p942, %rs533, 10;
	@%p942 bra 	$L__BB1_3811;
	neg.f64 	%fd4588, %fd2249;
	sub.f64 	%fd5937, %fd4588, %fd2176;
	bra.uni 	$L__BB1_3818;
$L__BB1_3814:
	sub.f64 	%fd5937, %fd2176, %fd2249;
	bra.uni 	$L__BB1_3818;
$L__BB1_3815:
	sub.f64 	%fd5937, %fd2249, %fd2175;
	bra.uni 	$L__BB1_3818;
$L__BB1_3816:
	setp.eq.s16 	%p939, %rs533, 14;
	@%p939 bra 	$L__BB1_3815;
	neg.f64 	%fd4587, %fd2249;
	sub.f64 	%fd5937, %fd4587, %fd2176;
$L__BB1_3818:
	and.b16  	%rs534, %rs136, 15;
	setp.gt.s16 	%p951, %rs534, 7;
	@%p951 bra 	$L__BB1_3826;
	setp.gt.s16 	%p959, %rs534, 3;
	@%p959 bra 	$L__BB1_3823;
	setp.gt.s16 	%p963, %rs534, 1;
	@%p963 bra 	$L__BB1_3835;
	setp.eq.s16 	%p965, %rs534, 0;
	@%p965 bra 	$L__BB1_3822;
	bra.uni 	$L__BB1_3833;
$L__BB1_3822:
	add.f64 	%fd5938, %fd2249, %fd2175;
	bra.uni 	$L__BB1_3849;
$L__BB1_3823:
	setp.gt.s16 	%p960, %rs534, 5;
	@%p960 bra 	$L__BB1_3839;
	setp.eq.s16 	%p962, %rs534, 4;
	@%p962 bra 	$L__BB1_3825;
	bra.uni 	$L__BB1_3837;
$L__BB1_3825:
	add.f64 	%fd5938, %fd2175, %fd2196;
	bra.uni 	$L__BB1_3849;
$L__BB1_3826:
	setp.gt.s16 	%p952, %rs534, 11;
	@%p952 bra 	$L__BB1_3830;
	setp.gt.s16 	%p956, %rs534, 9;
	@%p956 bra 	$L__BB1_3843;
	setp.eq.s16 	%p958, %rs534, 8;
	@%p958 bra 	$L__BB1_3829;
	bra.uni 	$L__BB1_3841;
$L__BB1_3829:
	add.f64 	%fd5938, %fd2249, %fd2196;
	bra.uni 	$L__BB1_3849;
$L__BB1_3830:
	setp.gt.s16 	%p953, %rs534, 13;
	@%p953 bra 	$L__BB1_3847;
	setp.eq.s16 	%p955, %rs534, 12;
	@%p955 bra 	$L__BB1_3832;
	bra.uni 	$L__BB1_3845;
$L__BB1_3832:
	add.f64 	%fd5938, %fd2249, %fd2175;
	bra.uni 	$L__BB1_3849;
$L__BB1_3833:
	sub.f64 	%fd5938, %fd2249, %fd2175;
	bra.uni 	$L__BB1_3849;
$L__BB1_3834:
	sub.f64 	%fd5938, %fd2175, %fd2249;
	bra.uni 	$L__BB1_3849;
$L__BB1_3835:
	setp.eq.s16 	%p964, %rs534, 2;
	@%p964 bra 	$L__BB1_3834;
	neg.f64 	%fd4594, %fd2175;
	sub.f64 	%fd5938, %fd4594, %fd2249;
	bra.uni 	$L__BB1_3849;
$L__BB1_3837:
	sub.f64 	%fd5938, %fd2196, %fd2175;
	bra.uni 	$L__BB1_3849;
$L__BB1_3838:
	sub.f64 	%fd5938, %fd2175, %fd2196;
	bra.uni 	$L__BB1_3849;
$L__BB1_3839:
	setp.eq.s16 	%p961, %rs534, 6;
	@%p961 bra 	$L__BB1_3838;
	neg.f64 	%fd4593, %fd2175;
	sub.f64 	%fd5938, %fd4593, %fd2196;
	bra.uni 	$L__BB1_3849;
$L__BB1_3841:
	sub.f64 	%fd5938, %fd2196, %fd2249;
	bra.uni 	$L__BB1_3849;
$L__BB1_3842:
	sub.f64 	%fd5938, %fd2249, %fd2196;
	bra.uni 	$L__BB1_3849;
$L__BB1_3843:
	setp.eq.s16 	%p957, %rs534, 10;
	@%p957 bra 	$L__BB1_3842;
	neg.f64 	%fd4592, %fd2249;
	sub.f64 	%fd5938, %fd4592, %fd2196;
	bra.uni 	$L__BB1_3849;
$L__BB1_3845:
	sub.f64 	%fd5938, %fd2196, %fd2249;
	bra.uni 	$L__BB1_3849;
$L__BB1_3846:
	sub.f64 	%fd5938, %fd2249, %fd2175;
	bra.uni 	$L__BB1_3849;
$L__BB1_3847:
	setp.eq.s16 	%p954, %rs534, 14;
	@%p954 bra 	$L__BB1_3846;
	neg.f64 	%fd4591, %fd2249;
	sub.f64 	%fd5938, %fd4591, %fd2196;
$L__BB1_3849:
	and.b16  	%rs535, %rs139, 15;
	setp.gt.s16 	%p966, %rs535, 7;
	@%p966 bra 	$L__BB1_3857;
	setp.gt.s16 	%p974, %rs535, 3;
	@%p974 bra 	$L__BB1_3854;
	setp.gt.s16 	%p978, %rs535, 1;
	@%p978 bra 	$L__BB1_3866;
	setp.eq.s16 	%p980, %rs535, 0;
	@%p980 bra 	$L__BB1_3853;
	bra.uni 	$L__BB1_3864;
$L__BB1_3853:
	add.f64 	%fd5939, %fd2249, %fd2214;
	bra.uni 	$L__BB1_3880;
$L__BB1_3854:
	setp.gt.s16 	%p975, %rs535, 5;
	@%p975 bra 	$L__BB1_3870;
	setp.eq.s16 	%p977, %rs535, 4;
	@%p977 bra 	$L__BB1_3856;
	bra.uni 	$L__BB1_3868;
$L__BB1_3856:
	add.f64 	%fd5939, %fd2214, %fd2176;
	bra.uni 	$L__BB1_3880;
$L__BB1_3857:
	setp.gt.s16 	%p967, %rs535, 11;
	@%p967 bra 	$L__BB1_3861;
	setp.gt.s16 	%p971, %rs535, 9;
	@%p971 bra 	$L__BB1_3874;
	setp.eq.s16 	%p973, %rs535, 8;
	@%p973 bra 	$L__BB1_3860;
	bra.uni 	$L__BB1_3872;
$L__BB1_3860:
	add.f64 	%fd5939, %fd2249, %fd2176;
	bra.uni 	$L__BB1_3880;
$L__BB1_3861:
	setp.gt.s16 	%p968, %rs535, 13;
	@%p968 bra 	$L__BB1_3878;
	setp.eq.s16 	%p970, %rs535, 12;
	@%p970 bra 	$L__BB1_3863;
	bra.uni 	$L__BB1_3876;
$L__BB1_3863:
	add.f64 	%fd5939, %fd2249, %fd2214;
	bra.uni 	$L__BB1_3880;
$L__BB1_3864:
	sub.f64 	%fd5939, %fd2249, %fd2214;
	bra.uni 	$L__BB1_3880;
$L__BB1_3865:
	sub.f64 	%fd5939, %fd2214, %fd2249;
	bra.uni 	$L__BB1_3880;
$L__BB1_3866:
	setp.eq.s16 	%p979, %rs535, 2;
	@%p979 bra 	$L__BB1_3865;
	neg.f64 	%fd4598, %fd2214;
	sub.f64 	%fd5939, %fd4598, %fd2249;
	bra.uni 	$L__BB1_3880;
$L__BB1_3868:
	sub.f64 	%fd5939, %fd2176, %fd2214;
	bra.uni 	$L__BB1_3880;
$L__BB1_3869:
	sub.f64 	%fd5939, %fd2214, %fd2176;
	bra.uni 	$L__BB1_3880;
$L__BB1_3870:
	setp.eq.s16 	%p976, %rs535, 6;
	@%p976 bra 	$L__BB1_3869;
	neg.f64 	%fd4597, %fd2214;
	sub.f64 	%fd5939, %fd4597, %fd2176;
	bra.uni 	$L__BB1_3880;
$L__BB1_3872:
	sub.f64 	%fd5939, %fd2176, %fd2249;
	bra.uni 	$L__BB1_3880;
$L__BB1_3873:
	sub.f64 	%fd5939, %fd2249, %fd2176;
	bra.uni 	$L__BB1_3880;
$L__BB1_3874:
	setp.eq.s16 	%p972, %rs535, 10;
	@%p972 bra 	$L__BB1_3873;
	neg.f64 	%fd4596, %fd2249;
	sub.f64 	%fd5939, %fd4596, %fd2176;
	bra.uni 	$L__BB1_3880;
$L__BB1_3876:
	sub.f64 	%fd5939, %fd2176, %fd2249;
	bra.uni 	$L__BB1_3880;
$L__BB1_3877:
	sub.f64 	%fd5939, %fd2249, %fd2214;
	bra.uni 	$L__BB1_3880;
$L__BB1_3878:
	setp.eq.s16 	%p969, %rs535, 14;
	@%p969 bra 	$L__BB1_3877;
	neg.f64 	%fd4595, %fd2249;
	sub.f64 	%fd5939, %fd4595, %fd2176;
$L__BB1_3880:
	and.b16  	%rs536, %rs140, 15;
	setp.gt.s16 	%p981, %rs536, 7;
	@%p981 bra 	$L__BB1_3888;
	setp.gt.s16 	%p989, %rs536, 3;
	@%p989 bra 	$L__BB1_3885;
	setp.gt.s16 	%p993, %rs536, 1;
	@%p993 bra 	$L__BB1_3897;
	setp.eq.s16 	%p995, %rs536, 0;
	@%p995 bra 	$L__BB1_3884;
	bra.uni 	$L__BB1_3895;
$L__BB1_3884:
	add.f64 	%fd5940, %fd2249, %fd2214;
	bra.uni 	$L__BB1_3911;
$L__BB1_3885:
	setp.gt.s16 	%p990, %rs536, 5;
	@%p990 bra 	$L__BB1_3901;
	setp.eq.s16 	%p992, %rs536, 4;
	@%p992 bra 	$L__BB1_3887;
	bra.uni 	$L__BB1_3899;
$L__BB1_3887:
	add.f64 	%fd5940, %fd2214, %fd2196;
	bra.uni 	$L__BB1_3911;
$L__BB1_3888:
	setp.gt.s16 	%p982, %rs536, 11;
	@%p982 bra 	$L__BB1_3892;
	setp.gt.s16 	%p986, %rs536, 9;
	@%p986 bra 	$L__BB1_3905;
	setp.eq.s16 	%p988, %rs536, 8;
	@%p988 bra 	$L__BB1_3891;
	bra.uni 	$L__BB1_3903;
$L__BB1_3891:
	add.f64 	%fd5940, %fd2249, %fd2196;
	bra.uni 	$L__BB1_3911;
$L__BB1_3892:
	setp.gt.s16 	%p983, %rs536, 13;
	@%p983 bra 	$L__BB1_3909;
	setp.eq.s16 	%p985, %rs536, 12;
	@%p985 bra 	$L__BB1_3894;
	bra.uni 	$L__BB1_3907;
$L__BB1_3894:
	add.f64 	%fd5940, %fd2249, %fd2214;
	bra.uni 	$L__BB1_3911;
$L__BB1_3895:
	sub.f64 	%fd5940, %fd2249, %fd2214;
	bra.uni 	$L__BB1_3911;
$L__BB1_3896:
	sub.f64 	%fd5940, %fd2214, %fd2249;
	bra.uni 	$L__BB1_3911;
$L__BB1_3897:
	setp.eq.s16 	%p994, %rs536, 2;
	@%p994 bra 	$L__BB1_3896;
	neg.f64 	%fd4602, %fd2214;
	sub.f64 	%fd5940, %fd4602, %fd2249;
	bra.uni 	$L__BB1_3911;
$L__BB1_3899:
	sub.f64 	%fd5940, %fd2196, %fd2214;
	bra.uni 	$L__BB1_3911;
$L__BB1_3900:
	sub.f64 	%fd5940, %fd2214, %fd2196;
	bra.uni 	$L__BB1_3911;
$L__BB1_3901:
	setp.eq.s16 	%p991, %rs536, 6;
	@%p991 bra 	$L__BB1_3900;
	neg.f64 	%fd4601, %fd2214;
	sub.f64 	%fd5940, %fd4601, %fd2196;
	bra.uni 	$L__BB1_3911;
$L__BB1_3903:
	sub.f64 	%fd5940, %fd2196, %fd2249;
	bra.uni 	$L__BB1_3911;
$L__BB1_3904:
	sub.f64 	%fd5940, %fd2249, %fd2196;
	bra.uni 	$L__BB1_3911;
$L__BB1_3905:
	setp.eq.s16 	%p987, %rs536, 10;
	@%p987 bra 	$L__BB1_3904;
	neg.f64 	%fd4600, %fd2249;
	sub.f64 	%fd5940, %fd4600, %fd2196;
	bra.uni 	$L__BB1_3911;
$L__BB1_3907:
	sub.f64 	%fd5940, %fd2196, %fd2249;
	bra.uni 	$L__BB1_3911;
$L__BB1_3908:
	sub.f64 	%fd5940, %fd2249, %fd2214;
	bra.uni 	$L__BB1_3911;
$L__BB1_3909:
	setp.eq.s16 	%p984, %rs536, 14;
	@%p984 bra 	$L__BB1_3908;
	neg.f64 	%fd4599, %fd2249;
	sub.f64 	%fd5940, %fd4599, %fd2196;
$L__BB1_3911:
	mul.f64 	%fd4603, %fd2175, %fd2175;
	mul.f64 	%fd4604, %fd2175, %fd4603;
	mul.f64 	%fd4605, %fd4604, %fd2177;
	sub.f64 	%fd4606, %fd5935, %fd5933;
	fma.rn.f64 	%fd4607, %fd4605, %fd4606, %fd5933;
	sub.f64 	%fd4608, %fd5939, %fd5937;
	fma.rn.f64 	%fd4609, %fd4605, %fd4608, %fd5937;
	sub.f64 	%fd4610, %fd5936, %fd5934;
	fma.rn.f64 	%fd4611, %fd4605, %fd4610, %fd5934;
	sub.f64 	%fd4612, %fd5940, %fd5938;
	fma.rn.f64 	%fd4613, %fd4605, %fd4612, %fd5938;
	sub.f64 	%fd4614, %fd4609, %fd4607;
	fma.rn.f64 	%fd4615, %fd5932, %fd4614, %fd4607;
	sub.f64 	%fd4616, %fd4613, %fd4611;
	fma.rn.f64 	%fd4617, %fd5932, %fd4616, %fd4611;
	sub.f64 	%fd4618, %fd4617, %fd4615;
	mul.f64 	%fd4619, %fd2176, %fd2176;
	mul.f64 	%fd4620, %fd2176, %fd4619;
	mul.f64 	%fd4621, %fd4620, %fd2178;
	fma.rn.f64 	%fd4622, %fd4621, %fd4618, %fd4615;
	ld.f64 	%fd4623, [%rd747+288];
	fma.rn.f64 	%fd5941, %fd4623, %fd4622, %fd5941;
	add.s32 	%r5711, %r5711, 1;
	setp.lt.s32 	%p996, %r5711, %r260;
	@%p996 bra 	$L__BB1_3660;
$L__BB1_3912:
	add.f64 	%fd4625, %fd5929, %fd5941;
	ld.local.f64 	%fd4626, [%rd1+112];
	mul.f64 	%fd4627, %fd4625, %fd4626;
	cvt.rn.f32.f64 	%f3, %fd4627;
	ld.local.u32 	%r263, [%rd1+160];
	setp.lt.s32 	%p997, %r263, 1;
	mov.f64 	%fd5953, 0d0000000000000000;
	@%p997 bra 	$L__BB1_4167;
	ld.local.u64 	%rd748, [%rd1+168];
	mov.f64 	%fd5942, 0d0000000000000000;
	mov.b32 	%r5712, 0;
$L__BB1_3914:
	mul.wide.u32 	%rd4369, %r5712, 320;
	add.s64 	%rd749, %rd748, %rd4369;
	ld.f64 	%fd2321, [%rd749+296];
	mul.f64 	%fd2322, %fd2321, 0d0000000000000000;
	setp.neu.f64 	%p998, %fd2322, 0d0000000000000000;
	@%p998 bra 	$L__BB1_3916;
	ld.f64 	%fd5943, [%rd749+304];
	ld.u8 	%rs904, [%rd749+257];
	ld.f64 	%fd5944, [%rd749+312];
	bra.uni 	$L__BB1_3917;
$L__BB1_3916:
	ld.f64 	%fd4629, [%rd749+272];
	add.f64 	%fd4630, %fd2322, %fd4629;
	cvt.rmi.f64.f64 	%fd4631, %fd4630;
	sub.f64 	%fd5943, %fd4630, %fd4631;
	cvt.rzi.s32.f64 	%r5395, %fd4631;
	cvt.u16.u32 	%rs904, %r5395;
	mul.f64 	%fd4632, %fd5943, %fd5943;
	mul.f64 	%fd4633, %fd5943, %fd4632;
	fma.rn.f64 	%fd4634, %fd5943, 0d4018000000000000, 0dC02E000000000000;
	fma.rn.f64 	%fd4635, %fd5943, %fd4634, 0d4024000000000000;
	mul.f64 	%fd5944, %fd4633, %fd4635;
$L__BB1_3917:
	ld.f64 	%fd4636, [%rd749+264];
	fma.rn.f64 	%fd4637, %fd1698, %fd2321, %fd4636;
	ld.f64 	%fd4638, [%rd749+280];
	fma.rn.f64 	%fd4639, %fd2008, %fd2321, %fd4638;
	cvt.rmi.f64.f64 	%fd4640, %fd4637;
	cvt.rmi.f64.f64 	%fd4641, %fd4639;
	sub.f64 	%fd2329, %fd4637, %fd4640;
	sub.f64 	%fd2330, %fd4639, %fd4641;
	fma.rn.f64 	%fd4642, %fd2329, 0d4018000000000000, 0dC02E000000000000;
	fma.rn.f64 	%fd2331, %fd2329, %fd4642, 0d4024000000000000;
	fma.rn.f64 	%fd4643, %fd2330, 0d4018000000000000, 0dC02E000000000000;
	fma.rn.f64 	%fd2332, %fd2330, %fd4643, 0d4024000000000000;
	cvt.rzi.s32.f64 	%r5396, %fd4641;
	cvt.rzi.s32.f64 	%r5397, %fd4640;
	and.b32  	%r5398, %r5397, 255;
	cvt.u64.u32 	%rd4370, %r5398;
	add.s64 	%rd4371, %rd749, %rd4370;
	ld.u8 	%rs538, [%rd4371];
	ld.u8 	%rs539, [%rd4371+1];
	add.s16 	%rs540, %rs538, %rs904;
	add.s16 	%rs541, %rs539, %rs904;
	cvt.u64.u16 	%rd4372, %rs540;
	and.b64  	%rd4373, %rd4372, 255;
	add.s64 	%rd4374, %rd749, %rd4373;
	ld.u8 	%rs542, [%rd4374];
	ld.u8 	%rs543, [%rd4374+1];
	cvt.u64.u16 	%rd4375, %rs541;
	and.b64  	%rd4376, %rd4375, 255;
	add.s64 	%rd4377, %rd749, %rd4376;
	ld.u8 	%rs544, [%rd4377];
	ld.u8 	%rs545, [%rd4377+1];
	cvt.u16.u32 	%rs546, %r5396;
	add.s16 	%rs547, %rs542, %rs546;
	add.s16 	%rs548, %rs543, %rs546;
	add.s16 	%rs549, %rs544, %rs546;
	add.s16 	%rs550, %rs545, %rs546;
	cvt.u64.u16 	%rd4378, %rs547;
	and.b64  	%rd4379, %rd4378, 255;
	add.s64 	%rd4380, %rd749, %rd4379;
	ld.u8 	%rs551, [%rd4380];
	ld.u8 	%rs144, [%rd4380+1];
	cvt.u64.u16 	%rd4381, %rs548;
	and.b64  	%rd4382, %rd4381, 255;
	add.s64 	%rd4383, %rd749, %rd4382;
	ld.u8 	%rs145, [%rd4383];
	ld.u8 	%rs146, [%rd4383+1];
	cvt.u64.u16 	%rd4384, %rs549;
	and.b64  	%rd4385, %rd4384, 255;
	add.s64 	%rd4386, %rd749, %rd4385;
	ld.u8 	%rs147, [%rd4386];
	ld.u8 	%rs148, [%rd4386+1];
	cvt.u64.u16 	%rd4387, %rs550;
	and.b64  	%rd4388, %rd4387, 255;
	add.s64 	%rd4389, %rd749, %rd4388;
	ld.u8 	%rs149, [%rd4389];
	ld.u8 	%rs150, [%rd4389+1];
	and.b16  	%rs537, %rs551, 15;
	setp.gt.s16 	%p999, %rs537, 7;
	@%p999 bra 	$L__BB1_3925;
	setp.gt.s16 	%p1007, %rs537, 3;
	@%p1007 bra 	$L__BB1_3922;
	setp.gt.s16 	%p1011, %rs537, 1;
	@%p1011 bra 	$L__BB1_3934;
	setp.eq.s16 	%p1013, %rs537, 0;
	@%p1013 bra 	$L__BB1_3921;
	bra.uni 	$L__BB1_3932;
$L__BB1_3921:
	add.f64 	%fd5945, %fd5943, %fd2329;
	bra.uni 	$L__BB1_3948;
$L__BB1_3922:
	setp.gt.s16 	%p1008, %rs537, 5;
	@%p1008 bra 	$L__BB1_3938;
	setp.eq.s16 	%p1010, %rs537, 4;
	@%p1010 bra 	$L__BB1_3924;
	bra.uni 	$L__BB1_3936;
$L__BB1_3924:
	add.f64 	%fd5945, %fd2329, %fd2330;
	bra.uni 	$L__BB1_3948;
$L__BB1_3925:
	setp.gt.s16 	%p1000, %rs537, 11;
	@%p1000 bra 	$L__BB1_3929;
	setp.gt.s16 	%p1004, %rs537, 9;
	@%p1004 bra 	$L__BB1_3942;
	setp.eq.s16 	%p1006, %rs537, 8;
	@%p1006 bra 	$L__BB1_3928;
	bra.uni 	$L__BB1_3940;
$L__BB1_3928:
	add.f64 	%fd5945, %fd5943, %fd2330;
	bra.uni 	$L__BB1_3948;
$L__BB1_3929:
	setp.gt.s16 	%p1001, %rs537, 13;
	@%p1001 bra 	$L__BB1_3946;
	setp.eq.s16 	%p1003, %rs537, 12;
	@%p1003 bra 	$L__BB1_3931;
	bra.uni 	$L__BB1_3944;
$L__BB1_3931:
	add.f64 	%fd5945, %fd5943, %fd2329;
	bra.uni 	$L__BB1_3948;
$L__BB1_3932:
	sub.f64 	%fd5945, %fd5943, %fd2329;
	bra.uni 	$L__BB1_3948;
$L__BB1_3933:
	sub.f64 	%fd5945, %fd2329, %fd5943;
	bra.uni 	$L__BB1_3948;
$L__BB1_3934:
	setp.eq.s16 	%p1012, %rs537, 2;
	@%p1012 bra 	$L__BB1_3933;
	neg.f64 	%fd4647, %fd2329;
	sub.f64 	%fd5945, %fd4647, %fd5943;
	bra.uni 	$L__BB1_3948;
$L__BB1_3936:
	sub.f64 	%fd5945, %fd2330, %fd2329;
	bra.uni 	$L__BB1_3948;
$L__BB1_3937:
	sub.f64 	%fd5945, %fd2329, %fd2330;
	bra.uni 	$L__BB1_3948;
$L__BB1_3938:
	setp.eq.s16 	%p1009, %rs537, 6;
	@%p1009 bra 	$L__BB1_3937;
	neg.f64 	%fd4646, %fd2329;
	sub.f64 	%fd5945, %fd4646, %fd2330;
	bra.uni 	$L__BB1_3948;
$L__BB1_3940:
	sub.f64 	%fd5945, %fd2330, %fd5943;
	bra.uni 	$L__BB1_3948;
$L__BB1_3941:
	sub.f64 	%fd5945, %fd5943, %fd2330;
	bra.uni 	$L__BB1_3948;
$L__BB1_3942:
	setp.eq.s16 	%p1005, %rs537, 10;
	@%p1005 bra 	$L__BB1_3941;
	neg.f64 	%fd4645, %fd5943;
	sub.f64 	%fd5945, %fd4645, %fd2330;
	bra.uni 	$L__BB1_3948;
$L__BB1_3944:
	sub.f64 	%fd5945, %fd2330, %fd5943;
	bra.uni 	$L__BB1_3948;
$L__BB1_3945:
	sub.f64 	%fd5945, %fd5943, %fd2329;
	bra.uni 	$L__BB1_3948;
$L__BB1_3946:
	setp.eq.s16 	%p1002, %rs537, 14;
	@%p1002 bra 	$L__BB1_3945;
	neg.f64 	%fd4644, %fd5943;
	sub.f64 	%fd5945, %fd4644, %fd2330;
$L__BB1_3948:
	add.f64 	%fd2350, %fd2330, 0dBFF0000000000000;
	and.b16  	%rs552, %rs144, 15;
	setp.gt.s16 	%p1014, %rs552, 7;
	@%p1014 bra 	$L__BB1_3956;
	setp.gt.s16 	%p1022, %rs552, 3;
	@%p1022 bra 	$L__BB1_3953;
	setp.gt.s16 	%p1026, %rs552, 1;
	@%p1026 bra 	$L__BB1_3965;
	setp.eq.s16 	%p1028, %rs552, 0;
	@%p1028 bra 	$L__BB1_3952;
	bra.uni 	$L__BB1_3963;
$L__BB1_3952:
	add.f64 	%fd5946, %fd5943, %fd2329;
	bra.uni 	$L__BB1_3979;
$L__BB1_3953:
	setp.gt.s16 	%p1023, %rs552, 5;
	@%p1023 bra 	$L__BB1_3969;
	setp.eq.s16 	%p1025, %rs552, 4;
	@%p1025 bra 	$L__BB1_3955;
	bra.uni 	$L__BB1_3967;
$L__BB1_3955:
	add.f64 	%fd5946, %fd2329, %fd2350;
	bra.uni 	$L__BB1_3979;
$L__BB1_3956:
	setp.gt.s16 	%p1015, %rs552, 11;
	@%p1015 bra 	$L__BB1_3960;
	setp.gt.s16 	%p1019, %rs552, 9;
	@%p1019 bra 	$L__BB1_3973;
	setp.eq.s16 	%p1021, %rs552, 8;
	@%p1021 bra 	$L__BB1_3959;
	bra.uni 	$L__BB1_3971;
$L__BB1_3959:
	add.f64 	%fd5946, %fd5943, %fd2350;
	bra.uni 	$L__BB1_3979;
$L__BB1_3960:
	setp.gt.s16 	%p1016, %rs552, 13;
	@%p1016 bra 	$L__BB1_3977;
	setp.eq.s16 	%p1018, %rs552, 12;
	@%p1018 bra 	$L__BB1_3962;
	bra.uni 	$L__BB1_3975;
$L__BB1_3962:
	add.f64 	%fd5946, %fd5943, %fd2329;
	bra.uni 	$L__BB1_3979;
$L__BB1_3963:
	sub.f64 	%fd5946, %fd5943, %fd2329;
	bra.uni 	$L__BB1_3979;
$L__BB1_3964:
	sub.f64 	%fd5946, %fd2329, %fd5943;
	bra.uni 	$L__BB1_3979;
$L__BB1_3965:
	setp.eq.s16 	%p1027, %rs552, 2;
	@%p1027 bra 	$L__BB1_3964;
	neg.f64 	%fd4651, %fd2329;
	sub.f64 	%fd5946, %fd4651, %fd5943;
	bra.uni 	$L__BB1_3979;
$L__BB1_3967:
	sub.f64 	%fd5946, %fd2350, %fd2329;
	bra.uni 	$L__BB1_3979;
$L__BB1_3968:
	sub.f64 	%fd5946, %fd2329, %fd2350;
	bra.uni 	$L__BB1_3979;
$L__BB1_3969:
	setp.eq.s16 	%p1024, %rs552, 6;
	@%p1024 bra 	$L__BB1_3968;
	neg.f64 	%fd4650, %fd2329;
	sub.f64 	%fd5946, %fd4650, %fd2350;
	bra.uni 	$L__BB1_3979;
$L__BB1_3971:
	sub.f64 	%fd5946, %fd2350, %fd5943;
	bra.uni 	$L__BB1_3979;
$L__BB1_3972:
	sub.f64 	%fd5946, %fd5943, %fd2350;
	bra.uni 	$L__BB1_3979;
$L__BB1_3973:
	setp.eq.s16 	%p1020, %rs552, 10;
	@%p1020 bra 	$L__BB1_3972;
	neg.f64 	%fd4649, %fd5943;
	sub.f64 	%fd5946, %fd4649, %fd2350;
	bra.uni 	$L__BB1_3979;
$L__BB1_3975:
	sub.f64 	%fd5946, %fd2350, %fd5943;
	bra.uni 	$L__BB1_3979;
$L__BB1_3976:
	sub.f64 	%fd5946, %fd5943, %fd2329;
	bra.uni 	$L__BB1_3979;
$L__BB1_3977:
	setp.eq.s16 	%p1017, %rs552, 14;
	@%p1017 bra 	$L__BB1_3976;
	neg.f64 	%fd4648, %fd5943;
	sub.f64 	%fd5946, %fd4648, %fd2350;
$L__BB1_3979:
	add.f64 	%fd2368, %fd2329, 0dBFF0000000000000;
	and.b16  	%rs553, %rs147, 15;
	setp.gt.s16 	%p1029, %rs553, 7;
	@%p1029 bra 	$L__BB1_3987;
	setp.gt.s16 	%p1037, %rs553, 3;
	@%p1037 bra 	$L__BB1_3984;
	setp.gt.s16 	%p1041, %rs553, 1;
	@%p1041 bra 	$L__BB1_3996;
	setp.eq.s16 	%p1043, %rs553, 0;
	@%p1043 bra 	$L__BB1_3983;
	bra.uni 	$L__BB1_3994;
$L__BB1_3983:
	add.f64 	%fd5947, %fd5943, %fd2368;
	bra.uni 	$L__BB1_4010;
$L__BB1_3984:
	setp.gt.s16 	%p1038, %rs553, 5;
	@%p1038 bra 	$L__BB1_4000;
	setp.eq.s16 	%p1040, %rs553, 4;
	@%p1040 bra 	$L__BB1_3986;
	bra.uni 	$L__BB1_3998;
$L__BB1_3986:
	add.f64 	%fd5947, %fd2368, %fd2330;
	bra.uni 	$L__BB1_4010;
$L__BB1_3987:
	setp.gt.s16 	%p1030, %rs553, 11;
	@%p1030 bra 	$L__BB1_3991;
	setp.gt.s16 	%p1034, %rs553, 9;
	@%p1034 bra 	$L__BB1_4004;
	setp.eq.s16 	%p1036, %rs553, 8;
	@%p1036 bra 	$L__BB1_3990;
	bra.uni 	$L__BB1_4002;
$L__BB1_3990:
	add.f64 	%fd5947, %fd5943, %fd2330;
	bra.uni 	$L__BB1_4010;
$L__BB1_3991:
	setp.gt.s16 	%p1031, %rs553, 13;
	@%p1031 bra 	$L__BB1_4008;
	setp.eq.s16 	%p1033, %rs553, 12;
	@%p1033 bra 	$L__BB1_3993;
	bra.uni 	$L__BB1_4006;
$L__BB1_3993:
	add.f64 	%fd5947, %fd5943, %fd2368;
	bra.uni 	$L__BB1_4010;
$L__BB1_3994:
	sub.f64 	%fd5947, %fd5943, %fd2368;
	bra.uni 	$L__BB1_4010;
$L__BB1_3995:
	sub.f64 	%fd5947, %fd2368, %fd5943;
	bra.uni 	$L__BB1_4010;
$L__BB1_3996:
	setp.eq.s16 	%p1042, %rs553, 2;
	@%p1042 bra 	$L__BB1_3995;
	neg.f64 	%fd4655, %fd2368;
	sub.f64 	%fd5947, %fd4655, %fd5943;
	bra.uni 	$L__BB1_4010;
$L__BB1_3998:
	sub.f64 	%fd5947, %fd2330, %fd2368;
	bra.uni 	$L__BB1_4010;
$L__BB1_3999:
	sub.f64 	%fd5947, %fd2368, %fd2330;
	bra.uni 	$L__BB1_4010;
$L__BB1_4000:
	setp.eq.s16 	%p1039, %rs553, 6;
	@%p1039 bra 	$L__BB1_3999;
	neg.f64 	%fd4654, %fd2368;
	sub.f64 	%fd5947, %fd4654, %fd2330;
	bra.uni 	$L__BB1_4010;
$L__BB1_4002:
	sub.f64 	%fd5947, %fd2330, %fd5943;
	bra.uni 	$L__BB1_4010;
$L__BB1_4003:
	sub.f64 	%fd5947, %fd5943, %fd2330;
	bra.uni 	$L__BB1_4010;
$L__BB1_4004:
	setp.eq.s16 	%p1035, %rs553, 10;
	@%p1035 bra 	$L__BB1_4003;
	neg.f64 	%fd4653, %fd5943;
	sub.f64 	%fd5947, %fd4653, %fd2330;
	bra.uni 	$L__BB1_4010;
$L__BB1_4006:
	sub.f64 	%fd5947, %fd2330, %fd5943;
	bra.uni 	$L__BB1_4010;
$L__BB1_4007:
	sub.f64 	%fd5947, %fd5943, %fd2368;
	bra.uni 	$L__BB1_4010;
$L__BB1_4008:
	setp.eq.s16 	%p1032, %rs553, 14;
	@%p1032 bra 	$L__BB1_4007;
	neg.f64 	%fd4652, %fd5943;
	sub.f64 	%fd5947, %fd4652, %fd2330;
$L__BB1_4010:
	and.b16  	%rs554, %rs148, 15;
	setp.gt.s16 	%p1044, %rs554, 7;
	@%p1044 bra 	$L__BB1_4018;
	setp.gt.s16 	%p1052, %rs554, 3;
	@%p1052 bra 	$L__BB1_4015;
	setp.gt.s16 	%p1056, %rs554, 1;
	@%p1056 bra 	$L__BB1_4027;
	setp.eq.s16 	%p1058, %rs554, 0;
	@%p1058 bra 	$L__BB1_4014;
	bra.uni 	$L__BB1_4025;
$L__BB1_4014:
	add.f64 	%fd5948, %fd5943, %fd2368;
	bra.uni 	$L__BB1_4041;
$L__BB1_4015:
	setp.gt.s16 	%p1053, %rs554, 5;
	@%p1053 bra 	$L__BB1_4031;
	setp.eq.s16 	%p1055, %rs554, 4;
	@%p1055 bra 	$L__BB1_4017;
	bra.uni 	$L__BB1_4029;
$L__BB1_4017:
	add.f64 	%fd5948, %fd2368, %fd2350;
	bra.uni 	$L__BB1_4041;
$L__BB1_4018:
	setp.gt.s16 	%p1045, %rs554, 11;
	@%p1045 bra 	$L__BB1_4022;
	setp.gt.s16 	%p1049, %rs554, 9;
	@%p1049 bra 	$L__BB1_4035;
	setp.eq.s16 	%p1051, %rs554, 8;
	@%p1051 bra 	$L__BB1_4021;
	bra.uni 	$L__BB1_4033;
$L__BB1_4021:
	add.f64 	%fd5948, %fd5943, %fd2350;
	bra.uni 	$L__BB1_4041;
$L__BB1_4022:
	setp.gt.s16 	%p1046, %rs554, 13;
	@%p1046 bra 	$L__BB1_4039;
	setp.eq.s16 	%p1048, %rs554, 12;
	@%p1048 bra 	$L__BB1_4024;
	bra.uni 	$L__BB1_4037;
$L__BB1_4024:
	add.f64 	%fd5948, %fd5943, %fd2368;
	bra.uni 	$L__BB1_4041;
$L__BB1_4025:
	sub.f64 	%fd5948, %fd5943, %fd2368;
	bra.uni 	$L__BB1_4041;
$L__BB1_4026:
	sub.f64 	%fd5948, %fd2368, %fd5943;
	bra.uni 	$L__BB1_4041;
$L__BB1_4027:
	setp.eq.s16 	%p1057, %rs554, 2;
	@%p1057 bra 	$L__BB1_4026;
	neg.f64 	%fd4659, %fd2368;
	sub.f64 	%fd5948, %fd4659, %fd5943;
	bra.uni 	$L__BB1_4041;
$L__BB1_4029:
	sub.f64 	%fd5948, %fd2350, %fd2368;
	bra.uni 	$L__BB1_4041;
$L__BB1_4030:
	sub.f64 	%fd5948, %fd2368, %fd2350;
	bra.uni 	$L__BB1_4041;
$L__BB1_4031:
	setp.eq.s16 	%p1054, %rs554, 6;
	@%p1054 bra 	$L__BB1_4030;
	neg.f64 	%fd4658, %fd2368;
	sub.f64 	%fd5948, %fd4658, %fd2350;
	bra.uni 	$L__BB1_4041;
$L__BB1_4033:
	sub.f64 	%fd5948, %fd2350, %fd5943;
	bra.uni 	$L__BB1_4041;
$L__BB1_4034:
	sub.f64 	%fd5948, %fd5943, %fd2350;
	bra.uni 	$L__BB1_4041;
$L__BB1_4035:
	setp.eq.s16 	%p1050, %rs554, 10;
	@%p1050 bra 	$L__BB1_4034;
	neg.f64 	%fd4657, %fd5943;
	sub.f64 	%fd5948, %fd4657, %fd2350;
	bra.uni 	$L__BB1_4041;
$L__BB1_4037:
	sub.f64 	%fd5948, %fd2350, %fd5943;
	bra.uni 	$L__BB1_4041;
$L__BB1_4038:
	sub.f64 	%fd5948, %fd5943, %fd2368;
	bra.uni 	$L__BB1_4041;
$L__BB1_4039:
	setp.eq.s16 	%p1047, %rs554, 14;
	@%p1047 bra 	$L__BB1_4038;
	neg.f64 	%fd4656, %fd5943;
	sub.f64 	%fd5948, %fd4656, %fd2350;
$L__BB1_4041:
	add.f64 	%fd2403, %fd5943, 0dBFF0000000000000;
	and.b16  	%rs555, %rs145, 15;
	setp.gt.s16 	%p1059, %rs555, 7;
	@%p1059 bra 	$L__BB1_4049;
	setp.gt.s16 	%p1067, %rs555, 3;
	@%p1067 bra 	$L__BB1_4046;
	setp.gt.s16 	%p1071, %rs555, 1;
	@%p1071 bra 	$L__BB1_4058;
	setp.eq.s16 	%p1073, %rs555, 0;
	@%p1073 bra 	$L__BB1_4045;
	bra.uni 	$L__BB1_4056;
$L__BB1_4045:
	add.f64 	%fd5949, %fd2403, %fd2329;
	bra.uni 	$L__BB1_4072;
$L__BB1_4046:
	setp.gt.s16 	%p1068, %rs555, 5;
	@%p1068 bra 	$L__BB1_4062;
	setp.eq.s16 	%p1070, %rs555, 4;
	@%p1070 bra 	$L__BB1_4048;
	bra.uni 	$L__BB1_4060;
$L__BB1_4048:
	add.f64 	%fd5949, %fd2329, %fd2330;
	bra.uni 	$L__BB1_4072;
$L__BB1_4049:
	setp.gt.s16 	%p1060, %rs555, 11;
	@%p1060 bra 	$L__BB1_4053;
	setp.gt.s16 	%p1064, %rs555, 9;
	@%p1064 bra 	$L__BB1_4066;
	setp.eq.s16 	%p1066, %rs555, 8;
	@%p1066 bra 	$L__BB1_4052;
	bra.uni 	$L__BB1_4064;
$L__BB1_4052:
	add.f64 	%fd5949, %fd2403, %fd2330;
	bra.uni 	$L__BB1_4072;
$L__BB1_4053:
	setp.gt.s16 	%p1061, %rs555, 13;
	@%p1061 bra 	$L__BB1_4070;
	setp.eq.s16 	%p1063, %rs555, 12;
	@%p1063 bra 	$L__BB1_4055;
	bra.uni 	$L__BB1_4068;
$L__BB1_4055:
	add.f64 	%fd5949, %fd2403, %fd2329;
	bra.uni 	$L__BB1_4072;
$L__BB1_4056:
	sub.f64 	%fd5949, %fd2403, %fd2329;
	bra.uni 	$L__BB1_4072;
$L__BB1_4057:
	sub.f64 	%fd5949, %fd2329, %fd2403;
	bra.uni 	$L__BB1_4072;
$L__BB1_4058:
	setp.eq.s16 	%p1072, %rs555, 2;
	@%p1072 bra 	$L__BB1_4057;
	neg.f64 	%fd4663, %fd2329;
	sub.f64 	%fd5949, %fd4663, %fd2403;
	bra.uni 	$L__BB1_4072;
$L__BB1_4060:
	sub.f64 	%fd5949, %fd2330, %fd2329;
	bra.uni 	$L__BB1_4072;
$L__BB1_4061:
	sub.f64 	%fd5949, %fd2329, %fd2330;
	bra.uni 	$L__BB1_4072;
$L__BB1_4062:
	setp.eq.s16 	%p1069, %rs555, 6;
	@%p1069 bra 	$L__BB1_4061;
	neg.f64 	%fd4662, %fd2329;
	sub.f64 	%fd5949, %fd4662, %fd2330;
	bra.uni 	$L__BB1_4072;
$L__BB1_4064:
	sub.f64 	%fd5949, %fd2330, %fd2403;
	bra.uni 	$L__BB1_4072;
$L__BB1_4065:
	sub.f64 	%fd5949, %fd2403, %fd2330;
	bra.uni 	$L__BB1_4072;
$L__BB1_4066:
	setp.eq.s16 	%p1065, %rs555, 10;
	@%p1065 bra 	$L__BB1_4065;
	neg.f64 	%fd4661, %fd2403;
	sub.f64 	%fd5949, %fd4661, %fd2330;
	bra.uni 	$L__BB1_4072;
$L__BB1_4068:
	sub.f64 	%fd5949, %fd2330, %fd2403;
	bra.uni 	$L__BB1_4072;
$L__BB1_4069:
	sub.f64 	%fd5949, %fd2403, %fd2329;
	bra.uni 	$L__BB1_4072;
$L__BB1_4070:
	setp.eq.s16 	%p1062, %rs555, 14;
	@%p1062 bra 	$L__BB1_4069;
	neg.f64 	%fd4660, %fd2403;
	sub.f64 	%fd5949, %fd4660, %fd2330;
$L__BB1_4072:
	and.b16  	%rs556, %rs146, 15;
	setp.gt.s16 	%p1074, %rs556, 7;
	@%p1074 bra 	$L__BB1_4080;
	setp.gt.s16 	%p1082, %rs556, 3;
	@%p1082 bra 	$L__BB1_4077;
	setp.gt.s16 	%p1086, %rs556, 1;
	@%p1086 bra 	$L__BB1_4089;
	setp.eq.s16 	%p1088, %rs556, 0;
	@%p1088 bra 	$L__BB1_4076;
	bra.uni 	$L__BB1_4087;
$L__BB1_4076:
	add.f64 	%fd5950, %fd2403, %fd2329;
	bra.uni 	$L__BB1_4103;
$L__BB1_4077:
	setp.gt.s16 	%p1083, %rs556, 5;
	@%p1083 bra 	$L__BB1_4093;
	setp.eq.s16 	%p1085, %rs556, 4;
	@%p1085 bra 	$L__BB1_4079;
	bra.uni 	$L__BB1_4091;
$L__BB1_4079:
	add.f64 	%fd5950, %fd2329, %fd2350;
	bra.uni 	$L__BB1_4103;
$L__BB1_4080:
	setp.gt.s16 	%p1075, %rs556, 11;
	@%p1075 bra 	$L__BB1_4084;
	setp.gt.s16 	%p1079, %rs556, 9;
	@%p1079 bra 	$L__BB1_4097;
	setp.eq.s16 	%p1081, %rs556, 8;
	@%p1081 bra 	$L__BB1_4083;
	bra.uni 	$L__BB1_4095;
$L__BB1_4083:
	add.f64 	%fd5950, %fd2403, %fd2350;
	bra.uni 	$L__BB1_4103;
$L__BB1_4084:
	setp.gt.s16 	%p1076, %rs556, 13;
	@%p1076 bra 	$L__BB1_4101;
	setp.eq.s16 	%p1078, %rs556, 12;
	@%p1078 bra 	$L__BB1_4086;
	bra.uni 	$L__BB1_4099;
$L__BB1_4086:
	add.f64 	%fd5950, %fd2403, %fd2329;
	bra.uni 	$L__BB1_4103;
$L__BB1_4087:
	sub.f64 	%fd5950, %fd2403, %fd2329;
	bra.uni 	$L__BB1_4103;
$L__BB1_4088:
	sub.f64 	%fd5950, %fd2329, %fd2403;
	bra.uni 	$L__BB1_4103;
$L__BB1_4089:
	setp.eq.s16 	%p1087, %rs556, 2;
	@%p1087 bra 	$L__BB1_4088;
	neg.f64 	%fd4667, %fd2329;
	sub.f64 	%fd5950, %fd4667, %fd2403;
	bra.uni 	$L__BB1_4103;
$L__BB1_4091:
	sub.f64 	%fd5950, %fd2350, %fd2329;
	bra.uni 	$L__BB1_4103;
$L__BB1_4092:
	sub.f64 	%fd5950, %fd2329, %fd2350;
	bra.uni 	$L__BB1_4103;
$L__BB1_4093:
	setp.eq.s16 	%p1084, %rs556, 6;
	@%p1084 bra 	$L__BB1_4092;
	neg.f64 	%fd4666, %fd2329;
	sub.f64 	%fd5950, %fd4666, %fd2350;
	bra.uni 	$L__BB1_4103;
$L__BB1_4095:
	sub.f64 	%fd5950, %fd2350, %fd2403;
	bra.uni 	$L__BB1_4103;
$L__BB1_4096:
	sub.f64 	%fd5950, %fd2403, %fd2350;
	bra.uni 	$L__BB1_4103;
$L__BB1_4097:
	setp.eq.s16 	%p1080, %rs556, 10;
	@%p1080 bra 	$L__BB1_4096;
	neg.f64 	%fd4665, %fd2403;
	sub.f64 	%fd5950, %fd4665, %fd2350;
	bra.uni 	$L__BB1_4103;
$L__BB1_4099:
	sub.f64 	%fd5950, %fd2350, %fd2403;
	bra.uni 	$L__BB1_4103;
$L__BB1_4100:
	sub.f64 	%fd5950, %fd2403, %fd2329;
	bra.uni 	$L__BB1_4103;
$L__BB1_4101:
	setp.eq.s16 	%p1077, %rs556, 14;
	@%p1077 bra 	$L__BB1_4100;
	neg.f64 	%fd4664, %fd2403;
	sub.f64 	%fd5950, %fd4664, %fd2350;
$L__BB1_4103:
	and.b16  	%rs557, %rs149, 15;
	setp.gt.s16 	%p1089, %rs557, 7;
	@%p1089 bra 	$L__BB1_4111;
	setp.gt.s16 	%p1097, %rs557, 3;
	@%p1097 bra 	$L__BB1_4108;
	setp.gt.s16 	%p1101, %rs557, 1;
	@%p1101 bra 	$L__BB1_4120;
	setp.eq.s16 	%p1103, %rs557, 0;
	@%p1103 bra 	$L__BB1_4107;
	bra.uni 	$L__BB1_4118;
$L__BB1_4107:
	add.f64 	%fd5951, %fd2403, %fd2368;
	bra.uni 	$L__BB1_4134;
$L__BB1_4108:
	setp.gt.s16 	%p1098, %rs557, 5;
	@%p1098 bra 	$L__BB1_4124;
	setp.eq.s16 	%p1100, %rs557, 4;
	@%p1100 bra 	$L__BB1_4110;
	bra.uni 	$L__BB1_4122;
$L__BB1_4110:
	add.f64 	%fd5951, %fd2368, %fd2330;
	bra.uni 	$L__BB1_4134;
$L__BB1_4111:
	setp.gt.s16 	%p1090, %rs557, 11;
	@%p1090 bra 	$L__BB1_4115;
	setp.gt.s16 	%p1094, %rs557, 9;
	@%p1094 bra 	$L__BB1_4128;
	setp.eq.s16 	%p1096, %rs557, 8;
	@%p1096 bra 	$L__BB1_4114;
	bra.uni 	$L__BB1_4126;
$L__BB1_4114:
	add.f64 	%fd5951, %fd2403, %fd2330;
	bra.uni 	$L__BB1_4134;
$L__BB1_4115:
	setp.gt.s16 	%p1091, %rs557, 13;
	@%p1091 bra 	$L__BB1_4132;
	setp.eq.s16 	%p1093, %rs557, 12;
	@%p1093 bra 	$L__BB1_4117;
	bra.uni 	$L__BB1_4130;
$L__BB1_4117:
	add.f64 	%fd5951, %fd2403, %fd2368;
	bra.uni 	$L__BB1_4134;
$L__BB1_4118:
	sub.f64 	%fd5951, %fd2403, %fd2368;
	bra.uni 	$L__BB1_4134;
$L__BB1_4119:
	sub.f64 	%fd5951, %fd2368, %fd2403;
	bra.uni 	$L__BB1_4134;
$L__BB1_4120:
	setp.eq.s16 	%p1102, %rs557, 2;
	@%p1102 bra 	$L__BB1_4119;
	neg.f64 	%fd4671, %fd2368;
	sub.f64 	%fd5951, %fd4671, %fd2403;
	bra.uni 	$L__BB1_4134;
$L__BB1_4122:
	sub.f64 	%fd5951, %fd2330, %fd2368;
	bra.uni 	$L__BB1_4134;
$L__BB1_4123:
	sub.f64 	%fd5951, %fd2368, %fd2330;
	bra.uni 	$L__BB1_4134;
$L__BB1_4124:
	setp.eq.s16 	%p1099, %rs557, 6;
	@%p1099 bra 	$L__BB1_4123;
	neg.f64 	%fd4670, %fd2368;
	sub.f64 	%fd5951, %fd4670, %fd2330;
	bra.uni 	$L__BB1_4134;
$L__BB1_4126:
	sub.f64 	%fd5951, %fd2330, %fd2403;
	bra.uni 	$L__BB1_4134;
$L__BB1_4127:
	sub.f64 	%fd5951, %fd2403, %fd2330;
	bra.uni 	$L__BB1_4134;
$L__BB1_4128:
	setp.eq.s16 	%p1095, %rs557, 10;
	@%p1095 bra 	$L__BB1_4127;
	neg.f64 	%fd4669, %fd2403;
	sub.f64 	%fd5951, %fd4669, %fd2330;
	bra.uni 	$L__BB1_4134;
$L__BB1_4130:
	sub.f64 	%fd5951, %fd2330, %fd2403;
	bra.uni 	$L__BB1_4134;
$L__BB1_4131:
	sub.f64 	%fd5951, %fd2403, %fd2368;
	bra.uni 	$L__BB1_4134;
$L__BB1_4132:
	setp.eq.s16 	%p1092, %rs557, 14;
	@%p1092 bra 	$L__BB1_4131;
	neg.f64 	%fd4668, %fd2403;
	sub.f64 	%fd5951, %fd4668, %fd2330;
$L__BB1_4134:
	and.b16  	%rs558, %rs150, 15;
	setp.gt.s16 	%p1104, %rs558, 7;
	@%p1104 bra 	$L__BB1_4142;
	setp.gt.s16 	%p1112, %rs558, 3;
	@%p1112 bra 	$L__BB1_4139;
	setp.gt.s16 	%p1116, %rs558, 1;
	@%p1116 bra 	$L__BB1_4151;
	setp.eq.s16 	%p1118, %rs558, 0;
	@%p1118 bra 	$L__BB1_4138;
	bra.uni 	$L__BB1_4149;
$L__BB1_4138:
	add.f64 	%fd5952, %fd2403, %fd2368;
	bra.uni 	$L__BB1_4165;
$L__BB1_4139:
	setp.gt.s16 	%p1113, %rs558, 5;
	@%p1113 bra 	$L__BB1_4155;
	setp.eq.s16 	%p1115, %rs558, 4;
	@%p1115 bra 	$L__BB1_4141;
	bra.uni 	$L__BB1_4153;
$L__BB1_4141:
	add.f64 	%fd5952, %fd2368, %fd2350;
	bra.uni 	$L__BB1_4165;
$L__BB1_4142:
	setp.gt.s16 	%p1105, %rs558, 11;
	@%p1105 bra 	$L__BB1_4146;
	setp.gt.s16 	%p1109, %rs558, 9;
	@%p1109 bra 	$L__BB1_4159;
	setp.eq.s16 	%p1111, %rs558, 8;
	@%p1111 bra 	$L__BB1_4145;
	bra.uni 	$L__BB1_4157;
$L__BB1_4145:
	add.f64 	%fd5952, %fd2403, %fd2350;
	bra.uni 	$L__BB1_4165;
$L__BB1_4146:
	setp.gt.s16 	%p1106, %rs558, 13;
	@%p1106 bra 	$L__BB1_4163;
	setp.eq.s16 	%p1108, %rs558, 12;
	@%p1108 bra 	$L__BB1_4148;
	bra.uni 	$L__BB1_4161;
$L__BB1_4148:
	add.f64 	%fd5952, %fd2403, %fd2368;
	bra.uni 	$L__BB1_4165;
$L__BB1_4149:
	sub.f64 	%fd5952, %fd2403, %fd2368;
	bra.uni 	$L__BB1_4165;
$L__BB1_4150:
	sub.f64 	%fd5952, %fd2368, %fd2403;
	bra.uni 	$L__BB1_4165;
$L__BB1_4151:
	setp.eq.s16 	%p1117, %rs558, 2;
	@%p1117 bra 	$L__BB1_4150;
	neg.f64 	%fd4675, %fd2368;
	sub.f64 	%fd5952, %fd4675, %fd2403;
	bra.uni 	$L__BB1_4165;
$L__BB1_4153:
	sub.f64 	%fd5952, %fd2350, %fd2368;
	bra.uni 	$L__BB1_4165;
$L__BB1_4154:
	sub.f64 	%fd5952, %fd2368, %fd2350;
	bra.uni 	$L__BB1_4165;
$L__BB1_4155:
	setp.eq.s16 	%p1114, %rs558, 6;
	@%p1114 bra 	$L__BB1_4154;
	neg.f64 	%fd4674, %fd2368;
	sub.f64 	%fd5952, %fd4674, %fd2350;
	bra.uni 	$L__BB1_4165;
$L__BB1_4157:
	sub.f64 	%fd5952, %fd2350, %fd2403;
	bra.uni 	$L__BB1_4165;
$L__BB1_4158:
	sub.f64 	%fd5952, %fd2403, %fd2350;
	bra.uni 	$L__BB1_4165;
$L__BB1_4159:
	setp.eq.s16 	%p1110, %rs558, 10;
	@%p1110 bra 	$L__BB1_4158;
	neg.f64 	%fd4673, %fd2403;
	sub.f64 	%fd5952, %fd4673, %fd2350;
	bra.uni 	$L__BB1_4165;
$L__BB1_4161:
	sub.f64 	%fd5952, %fd2350, %fd2403;
	bra.uni 	$L__BB1_4165;
$L__BB1_4162:
	sub.f64 	%fd5952, %fd2403, %fd2368;
	bra.uni 	$L__BB1_4165;
$L__BB1_4163:
	setp.eq.s16 	%p1107, %rs558, 14;
	@%p1107 bra 	$L__BB1_4162;
	neg.f64 	%fd4672, %fd2403;
	sub.f64 	%fd5952, %fd4672, %fd2350;
$L__BB1_4165:
	mul.f64 	%fd4676, %fd2329, %fd2329;
	mul.f64 	%fd4677, %fd2329, %fd4676;
	mul.f64 	%fd4678, %fd4677, %fd2331;
	sub.f64 	%fd4679, %fd5947, %fd5945;
	fma.rn.f64 	%fd4680, %fd4678, %fd4679, %fd5945;
	sub.f64 	%fd4681, %fd5951, %fd5949;
	fma.rn.f64 	%fd4682, %fd4678, %fd4681, %fd5949;
	sub.f64 	%fd4683, %fd5948, %fd5946;
	fma.rn.f64 	%fd4684, %fd4678, %fd4683, %fd5946;
	sub.f64 	%fd4685, %fd5952, %fd5950;
	fma.rn.f64 	%fd4686, %fd4678, %fd4685, %fd5950;
	sub.f64 	%fd4687, %fd4682, %fd4680;
	fma.rn.f64 	%fd4688, %fd5944, %fd4687, %fd4680;
	sub.f64 	%fd4689, %fd4686, %fd4684;
	fma.rn.f64 	%fd4690, %fd5944, %fd4689, %fd4684;
	sub.f64 	%fd4691, %fd4690, %fd4688;
	mul.f64 	%fd4692, %fd2330, %fd2330;
	mul.f64 	%fd4693, %fd2330, %fd4692;
	mul.f64 	%fd4694, %fd4693, %fd2332;
	fma.rn.f64 	%fd4695, %fd4694, %fd4691, %fd4688;
	ld.f64 	%fd4696, [%rd749+288];
	fma.rn.f64 	%fd5942, %fd4696, %fd4695, %fd5942;
	add.s32 	%r5712, %r5712, 1;
	setp.lt.s32 	%p1119, %r5712, %r263;
	@%p1119 bra 	$L__BB1_3914;
	add.f64 	%fd5953, %fd5942, 0d0000000000000000;
$L__BB1_4167:
	ld.local.u32 	%r266, [%rd1+176];
	setp.lt.s32 	%p1120, %r266, 1;
	mov.f64 	%fd5965, 0d0000000000000000;
	@%p1120 bra 	$L__BB1_4421;
	ld.local.u64 	%rd750, [%rd1+184];
	mov.f64 	%fd5965, 0d0000000000000000;
	mov.b32 	%r5713, 0;
$L__BB1_4169:
	mul.wide.u32 	%rd4390, %r5713, 320;
	add.s64 	%rd751, %rd750, %rd4390;
	ld.f64 	%fd2476, [%rd751+296];
	mul.f64 	%fd2477, %fd2476, 0d0000000000000000;
	setp.neu.f64 	%p1121, %fd2477, 0d0000000000000000;
	@%p1121 bra 	$L__BB1_4171;
	ld.f64 	%fd5955, [%rd751+304];
	ld.u8 	%rs905, [%rd751+257];
	ld.f64 	%fd5956, [%rd751+312];
	bra.uni 	$L__BB1_4172;
$L__BB1_4171:
	ld.f64 	%fd4699, [%rd751+272];
	add.f64 	%fd4700, %fd2477, %fd4699;
	cvt.rmi.f64.f64 	%fd4701, %fd4700;
	sub.f64 	%fd5955, %fd4700, %fd4701;
	cvt.rzi.s32.f64 	%r5400, %fd4701;
	cvt.u16.u32 	%rs905, %r5400;
	mul.f64 	%fd4702, %fd5955, %fd5955;
	mul.f64 	%fd4703, %fd5955, %fd4702;
	fma.rn.f64 	%fd4704, %fd5955, 0d4018000000000000, 0dC02E000000000000;
	fma.rn.f64 	%fd4705, %fd5955, %fd4704, 0d4024000000000000;
	mul.f64 	%fd5956, %fd4703, %fd4705;
$L__BB1_4172:
	ld.f64 	%fd4706, [%rd751+264];
	fma.rn.f64 	%fd4707, %fd2164, %fd2476, %fd4706;
	ld.f64 	%fd4708, [%rd751+280];
	fma.rn.f64 	%fd4709, %fd2165, %fd2476, %fd4708;
	cvt.rmi.f64.f64 	%fd4710, %fd4707;
	cvt.rmi.f64.f64 	%fd4711, %fd4709;
	sub.f64 	%fd2484, %fd4707, %fd4710;
	sub.f64 	%fd2485, %fd4709, %fd4711;
	fma.rn.f64 	%fd4712, %fd2484, 0d4018000000000000, 0dC02E000000000000;
	fma.rn.f64 	%fd2486, %fd2484, %fd4712, 0d4024000000000000;
	fma.rn.f64 	%fd4713, %fd2485, 0d4018000000000000, 0dC02E000000000000;
	fma.rn.f64 	%fd2487, %fd2485, %fd4713, 0d4024000000000000;
	cvt.rzi.s32.f64 	%r5401, %fd4711;
	cvt.rzi.s32.f64 	%r5402, %fd4710;
	and.b32  	%r5403, %r5402, 255;
	cvt.u64.u32 	%rd4391, %r5403;
	add.s64 	%rd4392, %rd751, %rd4391;
	ld.u8 	%rs560, [%rd4392];
	ld.u8 	%rs561, [%rd4392+1];
	add.s16 	%rs562, %rs560, %rs905;
	add.s16 	%rs563, %rs561, %rs905;
	cvt.u64.u16 	%rd4393, %rs562;
	and.b64  	%rd4394, %rd4393, 255;
	add.s64 	%rd4395, %rd751, %rd4394;
	ld.u8 	%rs564, [%rd4395];
	ld.u8 	%rs565, [%rd4395+1];
	cvt.u64.u16 	%rd4396, %rs563;
	and.b64  	%rd4397, %rd4396, 255;
	add.s64 	%rd4398, %rd751, %rd4397;
	ld.u8 	%rs566, [%rd4398];
	ld.u8 	%rs567, [%rd4398+1];
	cvt.u16.u32 	%rs568, %r5401;
	add.s16 	%rs569, %rs564, %rs568;
	add.s16 	%rs570, %rs565, %rs568;
	add.s16 	%rs571, %rs566, %rs568;
	add.s16 	%rs572, %rs567, %rs568;
	cvt.u64.u16 	%rd4399, %rs569;
	and.b64  	%rd4400, %rd4399, 255;
	add.s64 	%rd4401, %rd751, %rd4400;
	ld.u8 	%rs573, [%rd4401];
	ld.u8 	%rs154, [%rd4401+1];
	cvt.u64.u16 	%rd4402, %rs570;
	and.b64  	%rd4403, %rd4402, 255;
	add.s64 	%rd4404, %rd751, %rd4403;
	ld.u8 	%rs155, [%rd4404];
	ld.u8 	%rs156, [%rd4404+1];
	cvt.u64.u16 	%rd4405, %rs571;
	and.b64  	%rd4406, %rd4405, 255;
	add.s64 	%rd4407, %rd751, %rd4406;
	ld.u8 	%rs157, [%rd4407];
	ld.u8 	%rs158, [%rd4407+1];
	cvt.u64.u16 	%rd4408, %rs572;
	and.b64  	%rd4409, %rd4408, 255;
	add.s64 	%rd4410, %rd751, %rd4409;
	ld.u8 	%rs159, [%rd4410];
	ld.u8 	%rs160, [%rd4410+1];
	and.b16  	%rs559, %rs573, 15;
	setp.gt.s16 	%p1122, %rs559, 7;
	@%p1122 bra 	$L__BB1_4180;
	setp.gt.s16 	%p1130, %rs559, 3;
	@%p1130 bra 	$L__BB1_4177;
	setp.gt.s16 	%p1134, %rs559, 1;
	@%p1134 bra 	$L__BB1_4189;
	setp.eq.s16 	%p1136, %rs559, 0;
	@%p1136 bra 	$L__BB1_4176;
	bra.uni 	$L__BB1_4187;
$L__BB1_4176:
	add.f64 	%fd5957, %fd5955, %fd2484;
	bra.uni 	$L__BB1_4203;
$L__BB1_4177:
	setp.gt.s16 	%p1131, %rs559, 5;
	@%p1131 bra 	$L__BB1_4193;
	setp.eq.s16 	%p1133, %rs559, 4;
	@%p1133 bra 	$L__BB1_4179;
	bra.uni 	$L__BB1_4191;
$L__BB1_4179:
	add.f64 	%fd5957, %fd2484, %fd2485;
	bra.uni 	$L__BB1_4203;
$L__BB1_4180:
	setp.gt.s16 	%p1123, %rs559, 11;
	@%p1123 bra 	$L__BB1_4184;
	setp.gt.s16 	%p1127, %rs559, 9;
	@%p1127 bra 	$L__BB1_4197;
	setp.eq.s16 	%p1129, %rs559, 8;
	@%p1129 bra 	$L__BB1_4183;
	bra.uni 	$L__BB1_4195;
$L__BB1_4183:
	add.f64 	%fd5957, %fd5955, %fd2485;
	bra.uni 	$L__BB1_4203;
$L__BB1_4184:
	setp.gt.s16 	%p1124, %rs559, 13;
	@%p1124 bra 	$L__BB1_4201;
	setp.eq.s16 	%p1126, %rs559, 12;
	@%p1126 bra 	$L__BB1_4186;
	bra.uni 	$L__BB1_4199;
$L__BB1_4186:
	add.f64 	%fd5957, %fd5955, %fd2484;
	bra.uni 	$L__BB1_4203;
$L__BB1_4187:
	sub.f64 	%fd5957, %fd5955, %fd2484;
	bra.uni 	$L__BB1_4203;
$L__BB1_4188:
	sub.f64 	%fd5957, %fd2484, %fd5955;
	bra.uni 	$L__BB1_4203;
$L__BB1_4189:
	setp.eq.s16 	%p1135, %rs559, 2;
	@%p1135 bra 	$L__BB1_4188;
	neg.f64 	%fd4717, %fd2484;
	sub.f64 	%fd5957, %fd4717, %fd5955;
	bra.uni 	$L__BB1_4203;
$L__BB1_4191:
	sub.f64 	%fd5957, %fd2485, %fd2484;
	bra.uni 	$L__BB1_4203;
$L__BB1_4192:
	sub.f64 	%fd5957, %fd2484, %fd2485;
	bra.uni 	$L__BB1_4203;
$L__BB1_4193:
	setp.eq.s16 	%p1132, %rs559, 6;
	@%p1132 bra 	$L__BB1_4192;
	neg.f64 	%fd4716, %fd2484;
	sub.f64 	%fd5957, %fd4716, %fd2485;
	bra.uni 	$L__BB1_4203;
$L__BB1_4195:
	sub.f64 	%fd5957, %fd2485, %fd5955;
	bra.uni 	$L__BB1_4203;
$L__BB1_4196:
	sub.f64 	%fd5957, %fd5955, %fd2485;
	bra.uni 	$L__BB1_4203;
$L__BB1_4197:
	setp.eq.s16 	%p1128, %rs559, 10;
	@%p1128 bra 	$L__BB1_4196;
	neg.f64 	%fd4715, %fd5955;
	sub.f64 	%fd5957, %fd4715, %fd2485;
	bra.uni 	$L__BB1_4203;
$L__BB1_4199:
	sub.f64 	%fd5957, %fd2485, %fd5955;
	bra.uni 	$L__BB1_4203;
$L__BB1_4200:
	sub.f64 	%fd5957, %fd5955, %fd2484;
	bra.uni 	$L__BB1_4203;
$L__BB1_4201:
	setp.eq.s16 	%p1125, %rs559, 14;
	@%p1125 bra 	$L__BB1_4200;
	neg.f64 	%fd4714, %fd5955;
	sub.f64 	%fd5957, %fd4714, %fd2485;
$L__BB1_4203:
	add.f64 	%fd2505, %fd2485, 0dBFF0000000000000;
	and.b16  	%rs574, %rs154, 15;
	setp.gt.s16 	%p1137, %rs574, 7;
	@%p1137 bra 	$L__BB1_4211;
	setp.gt.s16 	%p1145, %rs574, 3;
	@%p1145 bra 	$L__BB1_4208;
	setp.gt.s16 	%p1149, %rs574, 1;
	@%p1149 bra 	$L__BB1_4220;
	setp.eq.s16 	%p1151, %rs574, 0;
	@%p1151 bra 	$L__BB1_4207;
	bra.uni 	$L__BB1_4218;
$L__BB1_4207:
	add.f64 	%fd5958, %fd5955, %fd2484;
	bra.uni 	$L__BB1_4234;
$L__BB1_4208:
	setp.gt.s16 	%p1146, %rs574, 5;
	@%p1146 bra 	$L__BB1_4224;
	setp.eq.s16 	%p1148, %rs574, 4;
	@%p1148 bra 	$L__BB1_4210;
	bra.uni 	$L__BB1_4222;
$L__BB1_4210:
	add.f64 	%fd5958, %fd2484, %fd2505;
	bra.uni 	$L__BB1_4234;
$L__BB1_4211:
	setp.gt.s16 	%p1138, %rs574, 11;
	@%p1138 bra 	$L__BB1_4215;
	setp.gt.s16 	%p1142, %rs574, 9;
	@%p1142 bra 	$L__BB1_4228;
	setp.eq.s16 	%p1144, %rs574, 8;
	@%p1144 bra 	$L__BB1_4214;
	bra.uni 	$L__BB1_4226;
$L__BB1_4214:
	add.f64 	%fd5958, %fd5955, %fd2505;
	bra.uni 	$L__BB1_4234;
$L__BB1_4215:
	setp.gt.s16 	%p1139, %rs574, 13;
	@%p1139 bra 	$L__BB1_4232;
	setp.eq.s16 	%p1141, %rs574, 12;
	@%p1141 bra 	$L__BB1_4217;
	bra.uni 	$L__BB1_4230;
$L__BB1_4217:
	add.f64 	%fd5958, %fd5955, %fd2484;
	bra.uni 	$L__BB1_4234;
$L__BB1_4218:
	sub.f64 	%fd5958, %fd5955, %fd2484;
	bra.uni 	$L__BB1_4234;
$L__BB1_4219:
	sub.f64 	%fd5958, %fd2484, %fd5955;
	bra.uni 	$L__BB1_4234;
$L__BB1_4220:
	setp.eq.s16 	%p1150, %rs574, 2;
	@%p1150 bra 	$L__BB1_4219;
	neg.f64 	%fd4721, %fd2484;
	sub.f64 	%fd5958, %fd4721, %fd5955;
	bra.uni 	$L__BB1_4234;
$L__BB1_4222:
	sub.f64 	%fd5958, %fd2505, %fd2484;
	bra.uni 	$L__BB1_4234;
$L__BB1_4223:
	sub.f64 	%fd5958, %fd2484, %fd2505;
	bra.uni 	$L__BB1_4234;
$L__BB1_4224:
	setp.eq.s16 	%p1147, %rs574, 6;
	@%p1147 bra 	$L__BB1_4223;
	neg.f64 	%fd4720, %fd2484;
	sub.f64 	%fd5958, %fd4720, %fd2505;
	bra.uni 	$L__BB1_4234;
$L__BB1_4226:
	sub.f64 	%fd5958, %fd2505, %fd5955;
	bra.uni 	$L__BB1_4234;
$L__BB1_4227:
	sub.f64 	%fd5958, %fd5955, %fd2505;
	bra.uni 	$L__BB1_4234;
$L__BB1_4228:
	setp.eq.s16 	%p1143, %rs574, 10;
	@%p1143 bra 	$L__BB1_4227;
	neg.f64 	%fd4719, %fd5955;
	sub.f64 	%fd5958, %fd4719, %fd2505;
	bra.uni 	$L__BB1_4234;
$L__BB1_4230:
	sub.f64 	%fd5958, %fd2505, %fd5955;
	bra.uni 	$L__BB1_4234;
$L__BB1_4231:
	sub.f64 	%fd5958, %fd5955, %fd2484;
	bra.uni 	$L__BB1_4234;
$L__BB1_4232:
	setp.eq.s16 	%p1140, %rs574, 14;
	@%p1140 bra 	$L__BB1_4231;
	neg.f64 	%fd4718, %fd5955;
	sub.f64 	%fd5958, %fd4718, %fd2505;
$L__BB1_4234:
	add.f64 	%fd2523, %fd2484, 0dBFF0000000000000;
	and.b16  	%rs575, %rs157, 15;
	setp.gt.s16 	%p1152, %rs575, 7;
	@%p1152 bra 	$L__BB1_4242;
	setp.gt.s16 	%p1160, %rs575, 3;
	@%p1160 bra 	$L__BB1_4239;
	setp.gt.s16 	%p1164, %rs575, 1;
	@%p1164 bra 	$L__BB1_4251;
	setp.eq.s16 	%p1166, %rs575, 0;
	@%p1166 bra 	$L__BB1_4238;
	bra.uni 	$L__BB1_4249;
$L__BB1_4238:
	add.f64 	%fd5959, %fd5955, %fd2523;
	bra.uni 	$L__BB1_4265;
$L__BB1_4239:
	setp.gt.s16 	%p1161, %rs575, 5;
	@%p1161 bra 	$L__BB1_4255;
	setp.eq.s16 	%p1163, %rs575, 4;
	@%p1163 bra 	$L__BB1_4241;
	bra.uni 	$L__BB1_4253;
$L__BB1_4241:
	add.f64 	%fd5959, %fd2523, %fd2485;
	bra.uni 	$L__BB1_4265;
$L__BB1_4242:
	setp.gt.s16 	%p1153, %rs575, 11;
	@%p1153 bra 	$L__BB1_4246;
	setp.gt.s16 	%p1157, %rs575, 9;
	@%p1157 bra 	$L__BB1_4259;
	setp.eq.s16 	%p1159, %rs575, 8;
	@%p1159 bra 	$L__BB1_4245;
	bra.uni 	$L__BB1_4257;
$L__BB1_4245:
	add.f64 	%fd5959, %fd5955, %fd2485;
	bra.uni 	$L__BB1_4265;
$L__BB1_4246:
	setp.gt.s16 	%p1154, %rs575, 13;
	@%p1154 bra 	$L__BB1_4263;
	setp.eq.s16 	%p1156, %rs575, 12;
	@%p1156 bra 	$L__BB1_4248;
	bra.uni 	$L__BB1_4261;
$L__BB1_4248:
	add.f64 	%fd5959, %fd5955, %fd2523;
	bra.uni 	$L__BB1_4265;
$L__BB1_4249:
	sub.f64 	%fd5959, %fd5955, %fd2523;
	bra.uni 	$L__BB1_4265;
$L__BB1_4250:
	sub.f64 	%fd5959, %fd2523, %fd5955;
	bra.uni 	$L__BB1_4265;
$L__BB1_4251:
	setp.eq.s16 	%p1165, %rs575, 2;
	@%p1165 bra 	$L__BB1_4250;
	neg.f64 	%fd4725, %fd2523;
	sub.f64 	%fd5959, %fd4725, %fd5955;
	bra.uni 	$L__BB1_4265;
$L__BB1_4253:
	sub.f64 	%fd5959, %fd2485, %fd2523;
	bra.uni 	$L__BB1_4265;
$L__BB1_4254:
	sub.f64 	%fd5959, %fd2523, %fd2485;
	bra.uni 	$L__BB1_4265;
$L__BB1_4255:
	setp.eq.s16 	%p1162, %rs575, 6;
	@%p1162 bra 	$L__BB1_4254;
	neg.f64 	%fd4724, %fd2523;
	sub.f64 	%fd5959, %fd4724, %fd2485;
	bra.uni 	$L__BB1_4265;
$L__BB1_4257:
	sub.f64 	%fd5959, %fd2485, %fd5955;
	bra.uni 	$L__BB1_4265;
$L__BB1_4258:
	sub.f64 	%fd5959, %fd5955, %fd2485;
	bra.uni 	$L__BB1_4265;
$L__BB1_4259:
	setp.eq.s16 	%p1158, %rs575, 10;
	@%p1158 bra 	$L__BB1_4258;
	neg.f64 	%fd4723, %fd5955;
	sub.f64 	%fd5959, %fd4723, %fd2485;
	bra.uni 	$L__BB1_4265;
$L__BB1_4261:
	sub.f64 	%fd5959, %fd2485, %fd5955;
	bra.uni 	$L__BB1_4265;
$L__BB1_4262:
	sub.f64 	%fd5959, %fd5955, %fd2523;
	bra.uni 	$L__BB1_4265;
$L__BB1_4263:
	setp.eq.s16 	%p1155, %rs575, 14;
	@%p1155 bra 	$L__BB1_4262;
	neg.f64 	%fd4722, %fd5955;
	sub.f64 	%fd5959, %fd4722, %fd2485;
$L__BB1_4265:
	and.b16  	%rs576, %rs158, 15;
	setp.gt.s16 	%p1167, %rs576, 7;
	@%p1167 bra 	$L__BB1_4273;
	setp.gt.s16 	%p1175, %rs576, 3;
	@%p1175 bra 	$L__BB1_4270;
	setp.gt.s16 	%p1179, %rs576, 1;
	@%p1179 bra 	$L__BB1_4282;
	setp.eq.s16 	%p1181, %rs576, 0;
	@%p1181 bra 	$L__BB1_4269;
	bra.uni 	$L__BB1_4280;
$L__BB1_4269:
	add.f64 	%fd5960, %fd5955, %fd2523;
	bra.uni 	$L__BB1_4296;
$L__BB1_4270:
	setp.gt.s16 	%p1176, %rs576, 5;
	@%p1176 bra 	$L__BB1_4286;
	setp.eq.s16 	%p1178, %rs576, 4;
	@%p1178 bra 	$L__BB1_4272;
	bra.uni 	$L__BB1_4284;
$L__BB1_4272:
	add.f64 	%fd5960, %fd2523, %fd2505;
	bra.uni 	$L__BB1_4296;
$L__BB1_4273:
	setp.gt.s16 	%p1168, %rs576, 11;
	@%p1168 bra 	$L__BB1_4277;
	setp.gt.s16 	%p1172, %rs576, 9;
	@%p1172 bra 	$L__BB1_4290;
	setp.eq.s16 	%p1174, %rs576, 8;
	@%p1174 bra 	$L__BB1_4276;
	bra.uni 	$L__BB1_4288;
$L__BB1_4276:
	add.f64 	%fd5960, %fd5955, %fd2505;
	bra.uni 	$L__BB1_4296;
$L__BB1_4277:
	setp.gt.s16 	%p1169, %rs576, 13;
	@%p1169 bra 	$L__BB1_4294;
	setp.eq.s16 	%p1171, %rs576, 12;
	@%p1171 bra 	$L__BB1_4279;
	bra.uni 	$L__BB1_4292;
$L__BB1_4279:
	add.f64 	%fd5960, %fd5955, %fd2523;
	bra.uni 	$L__BB1_4296;
$L__BB1_4280:
	sub.f64 	%fd5960, %fd5955, %fd2523;
	bra.uni 	$L__BB1_4296;
$L__BB1_4281:
	sub.f64 	%fd5960, %fd2523, %fd5955;
	bra.uni 	$L__BB1_4296;
$L__BB1_4282:
	setp.eq.s16 	%p1180, %rs576, 2;
	@%p1180 bra 	$L__BB1_4281;
	neg.f64 	%fd4729, %fd2523;
	sub.f64 	%fd5960, %fd4729, %fd5955;
	bra.uni 	$L__BB1_4296;
$L__BB1_4284:
	sub.f64 	%fd5960, %fd2505, %fd2523;
	bra.uni 	$L__BB1_4296;
$L__BB1_4285:
	sub.f64 	%fd5960, %fd2523, %fd2505;
	bra.uni 	$L__BB1_4296;
$L__BB1_4286:
	setp.eq.s16 	%p1177, %rs576, 6;
	@%p1177 bra 	$L__BB1_4285;
	neg.f64 	%fd4728, %fd2523;
	sub.f64 	%fd5960, %fd4728, %fd2505;
	bra.uni 	$L__BB1_4296;
$L__BB1_4288:
	sub.f64 	%fd5960, %fd2505, %fd5955;
	bra.uni 	$L__BB1_4296;
$L__BB1_4289:
	sub.f64 	%fd5960, %fd5955, %fd2505;
	bra.uni 	$L__BB1_4296;
$L__BB1_4290:
	setp.eq.s16 	%p1173, %rs576, 10;
	@%p1173 bra 	$L__BB1_4289;
	neg.f64 	%fd4727, %fd5955;
	sub.f64 	%fd5960, %fd4727, %fd2505;
	bra.uni 	$L__BB1_4296;
$L__BB1_4292:
	sub.f64 	%fd5960, %fd2505, %fd5955;
	bra.uni 	$L__BB1_4296;
$L__BB1_4293:
	sub.f64 	%fd5960, %fd5955, %fd2523;
	bra.uni 	$L__BB1_4296;
$L__BB1_4294:
	setp.eq.s16 	%p1170, %rs576, 14;
	@%p1170 bra 	$L__BB1_4293;
	neg.f64 	%fd4726, %fd5955;
	sub.f64 	%fd5960, %fd4726, %fd2505;
$L__BB1_4296:
	add.f64 	%fd2558, %fd5955, 0dBFF0000000000000;
	and.b16  	%rs577, %rs155, 15;
	setp.gt.s16 	%p1182, %rs577, 7;
	@%p1182 bra 	$L__BB1_4304;
	setp.gt.s16 	%p1190, %rs577, 3;
	@%p1190 bra 	$L__BB1_4301;
	setp.gt.s16 	%p1194, %rs577, 1;
	@%p1194 bra 	$L__BB1_4313;
	setp.eq.s16 	%p1196, %rs577, 0;
	@%p1196 bra 	$L__BB1_4300;
	bra.uni 	$L__BB1_4311;
$L__BB1_4300:
	add.f64 	%fd5961, %fd2558, %fd2484;
	bra.uni 	$L__BB1_4327;
$L__BB1_4301:
	setp.gt.s16 	%p1191, %rs577, 5;
	@%p1191 bra 	$L__BB1_4317;
	setp.eq.s16 	%p1193, %rs577, 4;
	@%p1193 bra 	$L__BB1_4303;
	bra.uni 	$L__BB1_4315;
$L__BB1_4303:
	add.f64 	%fd5961, %fd2484, %fd2485;
	bra.uni 	$L__BB1_4327;
$L__BB1_4304:
	setp.gt.s16 	%p1183, %rs577, 11;
	@%p1183 bra 	$L__BB1_4308;
	setp.gt.s16 	%p1187, %rs577, 9;
	@%p1187 bra 	$L__BB1_4321;
	setp.eq.s16 	%p1189, %rs577, 8;
	@%p1189 bra 	$L__BB1_4307;
	bra.uni 	$L__BB1_4319;
$L__BB1_4307:
	add.f64 	%fd5961, %fd2558, %fd2485;
	bra.uni 	$L__BB1_4327;
$L__BB1_4308:
	setp.gt.s16 	%p1184, %rs577, 13;
	@%p1184 bra 	$L__BB1_4325;
	setp.eq.s16 	%p1186, %rs577, 12;
	@%p1186 bra 	$L__BB1_4310;
	bra.uni 	$L__BB1_4323;
$L__BB1_4310:
	add.f64 	%fd5961, %fd2558, %fd2484;
	bra.uni 	$L__BB1_4327;
$L__BB1_4311:
	sub.f64 	%fd5961, %fd2558, %fd2484;
	bra.uni 	$L__BB1_4327;
$L__BB1_4312:
	sub.f64 	%fd5961, %fd2484, %fd2558;
	bra.uni 	$L__BB1_4327;
$L__BB1_4313:
	setp.eq.s16 	%p1195, %rs577, 2;
	@%p1195 bra 	$L__BB1_4312;
	neg.f64 	%fd4733, %fd2484;
	sub.f64 	%fd5961, %fd4733, %fd2558;
	bra.uni 	$L__BB1_4327;
$L__BB1_4315:
	sub.f64 	%fd5961, %fd2485, %fd2484;
	bra.uni 	$L__BB1_4327;
$L__BB1_4316:
	sub.f64 	%fd5961, %fd2484, %fd2485;
	bra.uni 	$L__BB1_4327;
$L__BB1_4317:
	setp.eq.s16 	%p1192, %rs577, 6;
	@%p1192 bra 	$L__BB1_4316;
	neg.f64 	%fd4732, %fd2484;
	sub.f64 	%fd5961, %fd4732, %fd2485;
	bra.uni 	$L__BB1_4327;
$L__BB1_4319:
	sub.f64 	%fd5961, %fd2485, %fd2558;
	bra.uni 	$L__BB1_4327;
$L__BB1_4320:
	sub.f64 	%fd5961, %fd2558, %fd2485;
	bra.uni 	$L__BB1_4327;
$L__BB1_4321:
	setp.eq.s16 	%p1188, %rs577, 10;
	@%p1188 bra 	$L__BB1_4320;
	neg.f64 	%fd4731, %fd2558;
	sub.f64 	%fd5961, %fd4731, %fd2485;
	bra.uni 	$L__BB1_4327;
$L__BB1_4323:
	sub.f64 	%fd5961, %fd2485, %fd2558;
	bra.uni 	$L__BB1_4327;
$L__BB1_4324:
	sub.f64 	%fd5961, %fd2558, %fd2484;
	bra.uni 	$L__BB1_4327;
$L__BB1_4325:
	setp.eq.s16 	%p1185, %rs577, 14;
	@%p1185 bra 	$L__BB1_4324;
	neg.f64 	%fd4730, %fd2558;
	sub.f64 	%fd5961, %fd4730, %fd2485;
$L__BB1_4327:
	and.b16  	%rs578, %rs156, 15;
	setp.gt.s16 	%p1197, %rs578, 7;
	@%p1197 bra 	$L__BB1_4335;
	setp.gt.s16 	%p1205, %rs578, 3;
	@%p1205 bra 	$L__BB1_4332;
	setp.gt.s16 	%p1209, %rs578, 1;
	@%p1209 bra 	$L__BB1_4344;
	setp.eq.s16 	%p1211, %rs578, 0;
	@%p1211 bra 	$L__BB1_4331;
	bra.uni 	$L__BB1_4342;
$L__BB1_4331:
	add.f64 	%fd5962, %fd2558, %fd2484;
	bra.uni 	$L__BB1_4358;
$L__BB1_4332:
	setp.gt.s16 	%p1206, %rs578, 5;
	@%p1206 bra 	$L__BB1_4348;
	setp.eq.s16 	%p1208, %rs578, 4;
	@%p1208 bra 	$L__BB1_4334;
	bra.uni 	$L__BB1_4346;
$L__BB1_4334:
	add.f64 	%fd5962, %fd2484, %fd2505;
	bra.uni 	$L__BB1_4358;
$L__BB1_4335:
	setp.gt.s16 	%p1198, %rs578, 11;
	@%p1198 bra 	$L__BB1_4339;
	setp.gt.s16 	%p1202, %rs578, 9;
	@%p1202 bra 	$L__BB1_4352;
	setp.eq.s16 	%p1204, %rs578, 8;
	@%p1204 bra 	$L__BB1_4338;
	bra.uni 	$L__BB1_4350;
$L__BB1_4338:
	add.f64 	%fd5962, %fd2558, %fd2505;
	bra.uni 	$L__BB1_4358;
$L__BB1_4339:
	setp.gt.s16 	%p1199, %rs578, 13;
	@%p1199 bra 	$L__BB1_4356;
	setp.eq.s16 	%p1201, %rs578, 12;
	@%p1201 bra 	$L__BB1_4341;
	bra.uni 	$L__BB1_4354;
$L__BB1_4341:
	add.f64 	%fd5962, %fd2558, %fd2484;
	bra.uni 	$L__BB1_4358;
$L__BB1_4342:
	sub.f64 	%fd5962, %fd2558, %fd2484;
	bra.uni 	$L__BB1_4358;
$L__BB1_4343:
	sub.f64 	%fd5962, %fd2484, %fd2558;
	bra.uni 	$L__BB1_4358;
$L__BB1_4344:
	setp.eq.s16 	%p1210, %rs578, 2;
	@%p1210 bra 	$L__BB1_4343;
	neg.f64 	%fd4737, %fd2484;
	sub.f64 	%fd5962, %fd4737, %fd2558;
	bra.uni 	$L__BB1_4358;
$L__BB1_4346:
	sub.f64 	%fd5962, %fd2505, %fd2484;
	bra.uni 	$L__BB1_4358;
$L__BB1_4347:
	sub.f64 	%fd5962, %fd2484, %fd2505;
	bra.uni 	$L__BB1_4358;
$L__BB1_4348:
	setp.eq.s16 	%p1207, %rs578, 6;
	@%p1207 bra 	$L__BB1_4347;
	neg.f64 	%fd4736, %fd2484;
	sub.f64 	%fd5962, %fd4736, %fd2505;
	bra.uni 	$L__BB1_4358;
$L__BB1_4350:
	sub.f64 	%fd5962, %fd2505, %fd2558;
	bra.uni 	$L__BB1_4358;
$L__BB1_4351:
	sub.f64 	%fd5962, %fd2558, %fd2505;
	bra.uni 	$L__BB1_4358;
$L__BB1_4352:
	setp.eq.s16 	%p1203, %rs578, 10;
	@%p1203 bra 	$L__BB1_4351;
	neg.f64 	%fd4735, %fd2558;
	sub.f64 	%fd5962, %fd4735, %fd2505;
	bra.uni 	$L__BB1_4358;
$L__BB1_4354:
	sub.f64 	%fd5962, %fd2505, %fd2558;
	bra.uni 	$L__BB1_4358;
$L__BB1_4355:
	sub.f64 	%fd5962, %fd2558, %fd2484;
	bra.uni 	$L__BB1_4358;
$L__BB1_4356:
	setp.eq.s16 	%p1200, %rs578, 14;
	@%p1200 bra 	$L__BB1_4355;
	neg.f64 	%fd4734, %fd2558;
	sub.f64 	%fd5962, %fd4734, %fd2505;
$L__BB1_4358:
	and.b16  	%rs579, %rs159, 15;
	setp.gt.s16 	%p1212, %rs579, 7;
	@%p1212 bra 	$L__BB1_4366;
	setp.gt.s16 	%p1220, %rs579, 3;
	@%p1220 bra 	$L__BB1_4363;
	setp.gt.s16 	%p1224, %rs579, 1;
	@%p1224 bra 	$L__BB1_4375;
	setp.eq.s16 	%p1226, %rs579, 0;
	@%p1226 bra 	$L__BB1_4362;
	bra.uni 	$L__BB1_4373;
$L__BB1_4362:
	add.f64 	%fd5963, %fd2558, %fd2523;
	bra.uni 	$L__BB1_4389;
$L__BB1_4363:
	setp.gt.s16 	%p1221, %rs579, 5;
	@%p1221 bra 	$L__BB1_4379;
	setp.eq.s16 	%p1223, %rs579, 4;
	@%p1223 bra 	$L__BB1_4365;
	bra.uni 	$L__BB1_4377;
$L__BB1_4365:
	add.f64 	%fd5963, %fd2523, %fd2485;
	bra.uni 	$L__BB1_4389;
$L__BB1_4366:
	setp.gt.s16 	%p1213, %rs579, 11;
	@%p1213 bra 	$L__BB1_4370;
	setp.gt.s16 	%p1217, %rs579, 9;
	@%p1217 bra 	$L__BB1_4383;
	setp.eq.s16 	%p1219, %rs579, 8;
	@%p1219 bra 	$L__BB1_4369;
	bra.uni 	$L__BB1_4381;
$L__BB1_4369:
	add.f64 	%fd5963, %fd2558, %fd2485;
	bra.uni 	$L__BB1_4389;
$L__BB1_4370:
	setp.gt.s16 	%p1214, %rs579, 13;
	@%p1214 bra 	$L__BB1_4387;
	setp.eq.s16 	%p1216, %rs579, 12;
	@%p1216 bra 	$L__BB1_4372;
	bra.uni 	$L__BB1_4385;
$L__BB1_4372:
	add.f64 	%fd5963, %fd2558, %fd2523;
	bra.uni 	$L__BB1_4389;
$L__BB1_4373:
	sub.f64 	%fd5963, %fd2558, %fd2523;
	bra.uni 	$L__BB1_4389;
$L__BB1_4374:
	sub.f64 	%fd5963, %fd2523, %fd2558;
	bra.uni 	$L__BB1_4389;
$L__BB1_4375:
	setp.eq.s16 	%p1225, %rs579, 2;
	@%p1225 bra 	$L__BB1_4374;
	neg.f64 	%fd4741, %fd2523;
	sub.f64 	%fd5963, %fd4741, %fd2558;
	bra.uni 	$L__BB1_4389;
$L__BB1_4377:
	sub.f64 	%fd5963, %fd2485, %fd2523;
	bra.uni 	$L__BB1_4389;
$L__BB1_4378:
	sub.f64 	%fd5963, %fd2523, %fd2485;
	bra.uni 	$L__BB1_4389;
$L__BB1_4379:
	setp.eq.s16 	%p1222, %rs579, 6;
	@%p1222 bra 	$L__BB1_4378;
	neg.f64 	%fd4740, %fd2523;
	sub.f64 	%fd5963, %fd4740, %fd2485;
	bra.uni 	$L__BB1_4389;
$L__BB1_4381:
	sub.f64 	%fd5963, %fd2485, %fd2558;
	bra.uni 	$L__BB1_4389;
$L__BB1_4382:
	sub.f64 	%fd5963, %fd2558, %fd2485;
	bra.uni 	$L__BB1_4389;
$L__BB1_4383:
	setp.eq.s16 	%p1218, %rs579, 10;
	@%p1218 bra 	$L__BB1_4382;
	neg.f64 	%fd4739, %fd2558;
	sub.f64 	%fd5963, %fd4739, %fd2485;
	bra.uni 	$L__BB1_4389;
$L__BB1_4385:
	sub.f64 	%fd5963, %fd2485, %fd2558;
	bra.uni 	$L__BB1_4389;
$L__BB1_4386:
	sub.f64 	%fd5963, %fd2558, %fd2523;
	bra.uni 	$L__BB1_4389;
$L__BB1_4387:
	setp.eq.s16 	%p1215, %rs579, 14;
	@%p1215 bra 	$L__BB1_4386;
	neg.f64 	%fd4738, %fd2558;
	sub.f64 	%fd5963, %fd4738, %fd2485;
$L__BB1_4389:
	and.b16  	%rs580, %rs160, 15;
	setp.gt.s16 	%p1227, %rs580, 7;
	@%p1227 bra 	$L__BB1_4397;
	setp.gt.s16 	%p1235, %rs580, 3;
	@%p1235 bra 	$L__BB1_4394;
	setp.gt.s16 	%p1239, %rs580, 1;
	@%p1239 bra 	$L__BB1_4406;
	setp.eq.s16 	%p1241, %rs580, 0;
	@%p1241 bra 	$L__BB1_4393;
	bra.uni 	$L__BB1_4404;
$L__BB1_4393:
	add.f64 	%fd5964, %fd2558, %fd2523;
	bra.uni 	$L__BB1_4420;
$L__BB1_4394:
	setp.gt.s16 	%p1236, %rs580, 5;
	@%p1236 bra 	$L__BB1_4410;
	setp.eq.s16 	%p1238, %rs580, 4;
	@%p1238 bra 	$L__BB1_4396;
	bra.uni 	$L__BB1_4408;
$L__BB1_4396:
	add.f64 	%fd5964, %fd2523, %fd2505;
	bra.uni 	$L__BB1_4420;
$L__BB1_4397:
	setp.gt.s16 	%p1228, %rs580, 11;
	@%p1228 bra 	$L__BB1_4401;
	setp.gt.s16 	%p1232, %rs580, 9;
	@%p1232 bra 	$L__BB1_4414;
	setp.eq.s16 	%p1234, %rs580, 8;
	@%p1234 bra 	$L__BB1_4400;
	bra.uni 	$L__BB1_4412;
$L__BB1_4400:
	add.f64 	%fd5964, %fd2558, %fd2505;
	bra.uni 	$L__BB1_4420;
$L__BB1_4401:
	setp.gt.s16 	%p1229, %rs580, 13;
	@%p1229 bra 	$L__BB1_4418;
	setp.eq.s16 	%p1231, %rs580, 12;
	@%p1231 bra 	$L__BB1_4403;
	bra.uni 	$L__BB1_4416;
$L__BB1_4403:
	add.f64 	%fd5964, %fd2558, %fd2523;
	bra.uni 	$L__BB1_4420;
$L__BB1_4404:
	sub.f64 	%fd5964, %fd2558, %fd2523;
	bra.uni 	$L__BB1_4420;
$L__BB1_4405:
	sub.f64 	%fd5964, %fd2523, %fd2558;
	bra.uni 	$L__BB1_4420;
$L__BB1_4406:
	setp.eq.s16 	%p1240, %rs580, 2;
	@%p1240 bra 	$L__BB1_4405;
	neg.f64 	%fd4745, %fd2523;
	sub.f64 	%fd5964, %fd4745, %fd2558;
	bra.uni 	$L__BB1_4420;
$L__BB1_4408:
	sub.f64 	%fd5964, %fd2505, %fd2523;
	bra.uni 	$L__BB1_4420;
$L__BB1_4409:
	sub.f64 	%fd5964, %fd2523, %fd2505;
	bra.uni 	$L__BB1_4420;
$L__BB1_4410:
	setp.eq.s16 	%p1237, %rs580, 6;
	@%p1237 bra 	$L__BB1_4409;
	neg.f64 	%fd4744, %fd2523;
	sub.f64 	%fd5964, %fd4744, %fd2505;
	bra.uni 	$L__BB1_4420;
$L__BB1_4412:
	sub.f64 	%fd5964, %fd2505, %fd2558;
	bra.uni 	$L__BB1_4420;
$L__BB1_4413:
	sub.f64 	%fd5964, %fd2558, %fd2505;
	bra.uni 	$L__BB1_4420;
$L__BB1_4414:
	setp.eq.s16 	%p1233, %rs580, 10;
	@%p1233 bra 	$L__BB1_4413;
	neg.f64 	%fd4743, %fd2558;
	sub.f64 	%fd5964, %fd4743, %fd2505;
	bra.uni 	$L__BB1_4420;
$L__BB1_4416:
	sub.f64 	%fd5964, %fd2505, %fd2558;
	bra.uni 	$L__BB1_4420;
$L__BB1_4417:
	sub.f64 	%fd5964, %fd2558, %fd2523;
	bra.uni 	$L__BB1_4420;
$L__BB1_4418:
	setp.eq.s16 	%p1230, %rs580, 14;
	@%p1230 bra 	$L__BB1_4417;
	neg.f64 	%fd4742, %fd2558;
	sub.f64 	%fd5964, %fd4742, %fd2505;
$L__BB1_4420:
	mul.f64 	%fd4746, %fd2484, %fd2484;
	mul.f64 	%fd4747, %fd2484, %fd4746;
	mul.f64 	%fd4748, %fd4747, %fd2486;
	sub.f64 	%fd4749, %fd5959, %fd5957;
	fma.rn.f64 	%fd4750, %fd4748, %fd4749, %fd5957;
	sub.f64 	%fd4751, %fd5963, %fd5961;
	fma.rn.f64 	%fd4752, %fd4748, %fd4751, %fd5961;
	sub.f64 	%fd4753, %fd5960, %fd5958;
	fma.rn.f64 	%fd4754, %fd4748, %fd4753, %fd5958;
	sub.f64 	%fd4755, %fd5964, %fd5962;
	fma.rn.f64 	%fd4756, %fd4748, %fd4755, %fd5962;
	sub.f64 	%fd4757, %fd4752, %fd4750;
	fma.rn.f64 	%fd4758, %fd5956, %fd4757, %fd4750;
	sub.f64 	%fd4759, %fd4756, %fd4754;
	fma.rn.f64 	%fd4760, %fd5956, %fd4759, %fd4754;
	sub.f64 	%fd4761, %fd4760, %fd4758;
	mul.f64 	%fd4762, %fd2485, %fd2485;
	mul.f64 	%fd4763, %fd2485, %fd4762;
	mul.f64 	%fd4764, %fd4763, %fd2487;
	fma.rn.f64 	%fd4765, %fd4764, %fd4761, %fd4758;
	ld.f64 	%fd4766, [%rd751+288];
	fma.rn.f64 	%fd5965, %fd4766, %fd4765, %fd5965;
	add.s32 	%r5713, %r5713, 1;
	setp.lt.s32 	%p1242, %r5713, %r266;
	@%p1242 bra 	$L__BB1_4169;
$L__BB1_4421:
	add.f64 	%fd4768, %fd5953, %fd5965;
	ld.local.f64 	%fd4769, [%rd1+152];
	mul.f64 	%fd4770, %fd4768, %fd4769;
	cvt.rn.f32.f64 	%f4, %fd4770;
	ld.local.u32 	%r269, [%rd1+240];
	setp.lt.s32 	%p1243, %r269, 1;
	mov.f64 	%fd5977, 0d0000000000000000;
	@%p1243 bra 	$L__BB1_4676;
	ld.local.u64 	%rd752, [%rd1+248];
	mov.f64 	%fd5966, 0d0000000000000000;
	mov.b32 	%r5714, 0;
$L__BB1_4423:
	mul.wide.u32 	%rd4411, %r5714, 320;
	add.s64 	%rd753, %rd752, %rd4411;
	ld.f64 	%fd2630, [%rd753+296];
	mul.f64 	%fd2631, %fd2630, 0d0000000000000000;
	setp.neu.f64 	%p1244, %fd2631, 0d0000000000000000;
	@%p1244 bra 	$L__BB1_4425;
	ld.f64 	%fd5967, [%rd753+304];
	ld.u8 	%rs906, [%rd753+257];
	ld.f64 	%fd5968, [%rd753+312];
	bra.uni 	$L__BB1_4426;
$L__BB1_4425:
	ld.f64 	%fd4772, [%rd753+272];
	add.f64 	%fd4773, %fd2631, %fd4772;
	cvt.rmi.f64.f64 	%fd4774, %fd4773;
	sub.f64 	%fd5967, %fd4773, %fd4774;
	cvt.rzi.s32.f64 	%r5405, %fd4774;
	cvt.u16.u32 	%rs906, %r5405;
	mul.f64 	%fd4775, %fd5967, %fd5967;
	mul.f64 	%fd4776, %fd5967, %fd4775;
	fma.rn.f64 	%fd4777, %fd5967, 0d4018000000000000, 0dC02E000000000000;
	fma.rn.f64 	%fd4778, %fd5967, %fd4777, 0d4024000000000000;
	mul.f64 	%fd5968, %fd4776, %fd4778;
$L__BB1_4426:
	ld.f64 	%fd4779, [%rd753+264];
	fma.rn.f64 	%fd4780, %fd1698, %fd2630, %fd4779;
	ld.f64 	%fd4781, [%rd753+280];
	fma.rn.f64 	%fd4782, %fd2008, %fd2630, %fd4781;
	cvt.rmi.f64.f64 	%fd4783, %fd4780;
	cvt.rmi.f64.f64 	%fd4784, %fd4782;
	sub.f64 	%fd2638, %fd4780, %fd4783;
	sub.f64 	%fd2639, %fd4782, %fd4784;
	fma.rn.f64 	%fd4785, %fd2638, 0d4018000000000000, 0dC02E000000000000;
	fma.rn.f64 	%fd2640, %fd2638, %fd4785, 0d4024000000000000;
	fma.rn.f64 	%fd4786, %fd2639, 0d4018000000000000, 0dC02E000000000000;
	fma.rn.f64 	%fd2641, %fd2639, %fd4786, 0d4024000000000000;
	cvt.rzi.s32.f64 	%r5406, %fd4784;
	cvt.rzi.s32.f64 	%r5407, %fd4783;
	and.b32  	%r5408, %r5407, 255;
	cvt.u64.u32 	%rd4412, %r5408;
	add.s64 	%rd4413, %rd753, %rd4412;
	ld.u8 	%rs582, [%rd4413];
	ld.u8 	%rs583, [%rd4413+1];
	add.s16 	%rs584, %rs582, %rs906;
	add.s16 	%rs585, %rs583, %rs906;
	cvt.u64.u16 	%rd4414, %rs584;
	and.b64  	%rd4415, %rd4414, 255;
	add.s64 	%rd4416, %rd753, %rd4415;
	ld.u8 	%rs586, [%rd4416];
	ld.u8 	%rs587, [%rd4416+1];
	cvt.u64.u16 	%rd4417, %rs585;
	and.b64  	%rd4418, %rd4417, 255;
	add.s64 	%rd4419, %rd753, %rd4418;
	ld.u8 	%rs588, [%rd4419];
	ld.u8 	%rs589, [%rd4419+1];
	cvt.u16.u32 	%rs590, %r5406;
	add.s16 	%rs591, %rs586, %rs590;
	add.s16 	%rs592, %rs587, %rs590;
	add.s16 	%rs593, %rs588, %rs590;
	add.s16 	%rs594, %rs589, %rs590;
	cvt.u64.u16 	%rd4420, %rs591;
	and.b64  	%rd4421, %rd4420, 255;
	add.s64 	%rd4422, %rd753, %rd4421;
	ld.u8 	%rs595, [%rd4422];
	ld.u8 	%rs164, [%rd4422+1];
	cvt.u64.u16 	%rd4423, %rs592;
	and.b64  	%rd4424, %rd4423, 255;
	add.s64 	%rd4425, %rd753, %rd4424;
	ld.u8 	%rs165, [%rd4425];
	ld.u8 	%rs166, [%rd4425+1];
	cvt.u64.u16 	%rd4426, %rs593;
	and.b64  	%rd4427, %rd4426, 255;
	add.s64 	%rd4428, %rd753, %rd4427;
	ld.u8 	%rs167, [%rd4428];
	ld.u8 	%rs168, [%rd4428+1];
	cvt.u64.u16 	%rd4429, %rs594;
	and.b64  	%rd4430, %rd4429, 255;
	add.s64 	%rd4431, %rd753, %rd4430;
	ld.u8 	%rs169, [%rd4431];
	ld.u8 	%rs170, [%rd4431+1];
	and.b16  	%rs581, %rs595, 15;
	setp.gt.s16 	%p1245, %rs581, 7;
	@%p1245 bra 	$L__BB1_4434;
	setp.gt.s16 	%p1253, %rs581, 3;
	@%p1253 bra 	$L__BB1_4431;
	setp.gt.s16 	%p1257, %rs581, 1;
	@%p1257 bra 	$L__BB1_4443;
	setp.eq.s16 	%p1259, %rs581, 0;
	@%p1259 bra 	$L__BB1_4430;
	bra.uni 	$L__BB1_4441;
$L__BB1_4430:
	add.f64 	%fd5969, %fd5967, %fd2638;
	bra.uni 	$L__BB1_4457;
$L__BB1_4431:
	setp.gt.s16 	%p1254, %rs581, 5;
	@%p1254 bra 	$L__BB1_4447;
	setp.eq.s16 	%p1256, %rs581, 4;
	@%p1256 bra 	$L__BB1_4433;
	bra.uni 	$L__BB1_4445;
$L__BB1_4433:
	add.f64 	%fd5969, %fd2638, %fd2639;
	bra.uni 	$L__BB1_4457;
$L__BB1_4434:
	setp.gt.s16 	%p1246, %rs581, 11;
	@%p1246 bra 	$L__BB1_4438;
	setp.gt.s16 	%p1250, %rs581, 9;
	@%p1250 bra 	$L__BB1_4451;
	setp.eq.s16 	%p1252, %rs581, 8;
	@%p1252 bra 	$L__BB1_4437;
	bra.uni 	$L__BB1_4449;
$L__BB1_4437:
	add.f64 	%fd5969, %fd5967, %fd2639;
	bra.uni 	$L__BB1_4457;
$L__BB1_4438:
	setp.gt.s16 	%p1247, %rs581, 13;
	@%p1247 bra 	$L__BB1_4455;
	setp.eq.s16 	%p1249, %rs581, 12;
	@%p1249 bra 	$L__BB1_4440;
	bra.uni 	$L__BB1_4453;
$L__BB1_4440:
	add.f64 	%fd5969, %fd5967, %fd2638;
	bra.uni 	$L__BB1_4457;
$L__BB1_4441:
	sub.f64 	%fd5969, %fd5967, %fd2638;
	bra.uni 	$L__BB1_4457;
$L__BB1_4442:
	sub.f64 	%fd5969, %fd2638, %fd5967;
	bra.uni 	$L__BB1_4457;
$L__BB1_4443:
	setp.eq.s16 	%p1258, %rs581, 2;
	@%p1258 bra 	$L__BB1_4442;
	neg.f64 	%fd4790, %fd2638;
	sub.f64 	%fd5969, %fd4790, %fd5967;
	bra.uni 	$L__BB1_4457;
$L__BB1_4445:
	sub.f64 	%fd5969, %fd2639, %fd2638;
	bra.uni 	$L__BB1_4457;
$L__BB1_4446:
	sub.f64 	%fd5969, %fd2638, %fd2639;
	bra.uni 	$L__BB1_4457;
$L__BB1_4447:
	setp.eq.s16 	%p1255, %rs581, 6;
	@%p1255 bra 	$L__BB1_4446;
	neg.f64 	%fd4789, %fd2638;
	sub.f64 	%fd5969, %fd4789, %fd2639;
	bra.uni 	$L__BB1_4457;
$L__BB1_4449:
	sub.f64 	%fd5969, %fd2639, %fd5967;
	bra.uni 	$L__BB1_4457;
$L__BB1_4450:
	sub.f64 	%fd5969, %fd5967, %fd2639;
	bra.uni 	$L__BB1_4457;
$L__BB1_4451:
	setp.eq.s16 	%p1251, %rs581, 10;
	@%p1251 bra 	$L__BB1_4450;
	neg.f64 	%fd4788, %fd5967;
	sub.f64 	%fd5969, %fd4788, %fd2639;
	bra.uni 	$L__BB1_4457;
$L__BB1_4453:
	sub.f64 	%fd5969, %fd2639, %fd5967;
	bra.uni 	$L__BB1_4457;
$L__BB1_4454:
	sub.f64 	%fd5969, %fd5967, %fd2638;
	bra.uni 	$L__BB1_4457;
$L__BB1_4455:
	setp.eq.s16 	%p1248, %rs581, 14;
	@%p1248 bra 	$L__BB1_4454;
	neg.f64 	%fd4787, %fd5967;
	sub.f64 	%fd5969, %fd4787, %fd2639;
$L__BB1_4457:
	add.f64 	%fd2659, %fd2639, 0dBFF0000000000000;
	and.b16  	%rs596, %rs164, 15;
	setp.gt.s16 	%p1260, %rs596, 7;
	@%p1260 bra 	$L__BB1_4465;
	setp.gt.s16 	%p1268, %rs596, 3;
	@%p1268 bra 	$L__BB1_4462;
	setp.gt.s16 	%p1272, %rs596, 1;
	@%p1272 bra 	$L__BB1_4474;
	setp.eq.s16 	%p1274, %rs596, 0;
	@%p1274 bra 	$L__BB1_4461;
	bra.uni 	$L__BB1_4472;
$L__BB1_4461:
	add.f64 	%fd5970, %fd5967, %fd2638;
	bra.uni 	$L__BB1_4488;
$L__BB1_4462:
	setp.gt.s16 	%p1269, %rs596, 5;
	@%p1269 bra 	$L__BB1_4478;
	setp.eq.s16 	%p1271, %rs596, 4;
	@%p1271 bra 	$L__BB1_4464;
	bra.uni 	$L__BB1_4476;
$L__BB1_4464:
	add.f64 	%fd5970, %fd2638, %fd2659;
	bra.uni 	$L__BB1_4488;
$L__BB1_4465:
	setp.gt.s16 	%p1261, %rs596, 11;
	@%p1261 bra 	$L__BB1_4469;
	setp.gt.s16 	%p1265, %rs596, 9;
	@%p1265 bra 	$L__BB1_4482;
	setp.eq.s16 	%p1267, %rs596, 8;
	@%p1267 bra 	$L__BB1_4468;
	bra.uni 	$L__BB1_4480;
$L__BB1_4468:
	add.f64 	%fd5970, %fd5967, %fd2659;
	bra.uni 	$L__BB1_4488;
$L__BB1_4469:
	setp.gt.s16 	%p1262, %rs596, 13;
	@%p1262 bra 	$L__BB1_4486;
	setp.eq.s16 	%p1264, %rs596, 12;
	@%p1264 bra 	$L__BB1_4471;
	bra.uni 	$L__BB1_4484;
$L__BB1_4471:
	add.f64 	%fd5970, %fd5967, %fd2638;
	bra.uni 	$L__BB1_4488;
$L__BB1_4472:
	sub.f64 	%fd5970, %fd5967, %fd2638;
	bra.uni 	$L__BB1_4488;
$L__BB1_4473:
	sub.f64 	%fd5970, %fd2638, %fd5967;
	bra.uni 	$L__BB1_4488;
$L__BB1_4474:
	setp.eq.s16 	%p1273, %rs596, 2;
	@%p1273 bra 	$L__BB1_4473;
	neg.f64 	%fd4794, %fd2638;
	sub.f64 	%fd5970, %fd4794, %fd5967;
	bra.uni 	$L__BB1_4488;
$L__BB1_4476:
	sub.f64 	%fd5970, %fd2659, %fd2638;
	bra.uni 	$L__BB1_4488;
$L__BB1_4477:
	sub.f64 	%fd5970, %fd2638, %fd2659;
	bra.uni 	$L__BB1_4488;
$L__BB1_4478:
	setp.eq.s16 	%p1270, %rs596, 6;
	@%p1270 bra 	$L__BB1_4477;
	neg.f64 	%fd4793, %fd2638;
	sub.f64 	%fd5970, %fd4793, %fd2659;
	bra.uni 	$L__BB1_4488;
$L__BB1_4480:
	sub.f64 	%fd5970, %fd2659, %fd5967;
	bra.uni 	$L__BB1_4488;
$L__BB1_4481:
	sub.f64 	%fd5970, %fd5967, %fd2659;
	bra.uni 	$L__BB1_4488;
$L__BB1_4482:
	setp.eq.s16 	%p1266, %rs596, 10;
	@%p1266 bra 	$L__BB1_4481;
	neg.f64 	%fd4792, %fd5967;
	sub.f64 	%fd5970, %fd4792, %fd2659;
	bra.uni 	$L__BB1_4488;
$L__BB1_4484:
	sub.f64 	%fd5970, %fd2659, %fd5967;
	bra.uni 	$L__BB1_4488;
$L__BB1_4485:
	sub.f64 	%fd5970, %fd5967, %fd2638;
	bra.uni 	$L__BB1_4488;
$L__BB1_4486:
	setp.eq.s16 	%p1263, %rs596, 14;
	@%p1263 bra 	$L__BB1_4485;
	neg.f64 	%fd4791, %fd5967;
	sub.f64 	%fd5970, %fd4791, %fd2659;
$L__BB1_4488:
	add.f64 	%fd2677, %fd2638, 0dBFF0000000000000;
	and.b16  	%rs597, %rs167, 15;
	setp.gt.s16 	%p1275, %rs597, 7;
	@%p1275 bra 	$L__BB1_4496;
	setp.gt.s16 	%p1283, %rs597, 3;
	@%p1283 bra 	$L__BB1_4493;
	setp.gt.s16 	%p1287, %rs597, 1;
	@%p1287 bra 	$L__BB1_4505;
	setp.eq.s16 	%p1289, %rs597, 0;
	@%p1289 bra 	$L__BB1_4492;
	bra.uni 	$L__BB1_4503;
$L__BB1_4492:
	add.f64 	%fd5971, %fd5967, %fd2677;
	bra.uni 	$L__BB1_4519;
$L__BB1_4493:
	setp.gt.s16 	%p1284, %rs597, 5;
	@%p1284 bra 	$L__BB1_4509;
	setp.eq.s16 	%p1286, %rs597, 4;
	@%p1286 bra 	$L__BB1_4495;
	bra.uni 	$L__BB1_4507;
$L__BB1_4495:
	add.f64 	%fd5971, %fd2677, %fd2639;
	bra.uni 	$L__BB1_4519;
$L__BB1_4496:
	setp.gt.s16 	%p1276, %rs597, 11;
	@%p1276 bra 	$L__BB1_4500;
	setp.gt.s16 	%p1280, %rs597, 9;
	@%p1280 bra 	$L__BB1_4513;
	setp.eq.s16 	%p1282, %rs597, 8;
	@%p1282 bra 	$L__BB1_4499;
	bra.uni 	$L__BB1_4511;
$L__BB1_4499:
	add.f64 	%fd5971, %fd5967, %fd2639;
	bra.uni 	$L__BB1_4519;
$L__BB1_4500:
	setp.gt.s16 	%p1277, %rs597, 13;
	@%p1277 bra 	$L__BB1_4517;
	setp.eq.s16 	%p1279, %rs597, 12;
	@%p1279 bra 	$L__BB1_4502;
	bra.uni 	$L__BB1_4515;
$L__BB1_4502:
	add.f64 	%fd5971, %fd5967, %fd2677;
	bra.uni 	$L__BB1_4519;
$L__BB1_4503:
	sub.f64 	%fd5971, %fd5967, %fd2677;
	bra.uni 	$L__BB1_4519;
$L__BB1_4504:
	sub.f64 	%fd5971, %fd2677, %fd5967;
	bra.uni 	$L__BB1_4519;
$L__BB1_4505:
	setp.eq.s16 	%p1288, %rs597, 2;
	@%p1288 bra 	$L__BB1_4504;
	neg.f64 	%fd4798, %fd2677;
	sub.f64 	%fd5971, %fd4798, %fd5967;
	bra.uni 	$L__BB1_4519;
$L__BB1_4507:
	sub.f64 	%fd5971, %fd2639, %fd2677;
	bra.uni 	$L__BB1_4519;
$L__BB1_4508:
	sub.f64 	%fd5971, %fd2677, %fd2639;
	bra.uni 	$L__BB1_4519;
$L__BB1_4509:
	setp.eq.s16 	%p1285, %rs597, 6;
	@%p1285 bra 	$L__BB1_4508;
	neg.f64 	%fd4797, %fd2677;
	sub.f64 	%fd5971, %fd4797, %fd2639;
	bra.uni 	$L__BB1_4519;
$L__BB1_4511:
	sub.f64 	%fd5971, %fd2639, %fd5967;
	bra.uni 	$L__BB1_4519;
$L__BB1_4512:
	sub.f64 	%fd5971, %fd5967, %fd2639;
	bra.uni 	$L__BB1_4519;
$L__BB1_4513:
	setp.eq.s16 	%p1281, %rs597, 10;
	@%p1281 bra 	$L__BB1_4512;
	neg.f64 	%fd4796, %fd5967;
	sub.f64 	%fd5971, %fd4796, %fd2639;
	bra.uni 	$L__BB1_4519;
$L__BB1_4515:
	sub.f64 	%fd5971, %fd2639, %fd5967;
	bra.uni 	$L__BB1_4519;
$L__BB1_4516:
	sub.f64 	%fd5971, %fd5967, %fd2677;
	bra.uni 	$L__BB1_4519;
$L__BB1_4517:
	setp.eq.s16 	%p1278, %rs597, 14;
	@%p1278 bra 	$L__BB1_4516;
	neg.f64 	%fd4795, %fd5967;
	sub.f64 	%fd5971, %fd4795, %fd2639;
$L__BB1_4519:
	and.b16  	%rs598, %rs168, 15;
	setp.gt.s16 	%p1290, %rs598, 7;
	@%p1290 bra 	$L__BB1_4527;
	setp.gt.s16 	%p1298, %rs598, 3;
	@%p1298 bra 	$L__BB1_4524;
	setp.gt.s16 	%p1302, %rs598, 1;
	@%p1302 bra 	$L__BB1_4536;
	setp.eq.s16 	%p1304, %rs598, 0;
	@%p1304 bra 	$L__BB1_4523;
	bra.uni 	$L__BB1_4534;
$L__BB1_4523:
	add.f64 	%fd5972, %fd5967, %fd2677;
	bra.uni 	$L__BB1_4550;
$L__BB1_4524:
	setp.gt.s16 	%p1299, %rs598, 5;
	@%p1299 bra 	$L__BB1_4540;
	setp.eq.s16 	%p1301, %rs598, 4;
	@%p1301 bra 	$L__BB1_4526;
	bra.uni 	$L__BB1_4538;
$L__BB1_4526:
	add.f64 	%fd5972, %fd2677, %fd2659;
	bra.uni 	$L__BB1_4550;
$L__BB1_4527:
	setp.gt.s16 	%p1291, %rs598, 11;
	@%p1291 bra 	$L__BB1_4531;
	setp.gt.s16 	%p1295, %rs598, 9;
	@%p1295 bra 	$L__BB1_4544;
	setp.eq.s16 	%p1297, %rs598, 8;
	@%p1297 bra 	$L__BB1_4530;
	bra.uni 	$L__BB1_4542;
$L__BB1_4530:
	add.f64 	%fd5972, %fd5967, %fd2659;
	bra.uni 	$L__BB1_4550;
$L__BB1_4531:
	setp.gt.s16 	%p1292, %rs598, 13;
	@%p1292 bra 	$L__BB1_4548;
	setp.eq.s16 	%p1294, %rs598, 12;
	@%p1294 bra 	$L__BB1_4533;
	bra.uni 	$L__BB1_4546;
$L__BB1_4533:
	add.f64 	%fd5972, %fd5967, %fd2677;
	bra.uni 	$L__BB1_4550;
$L__BB1_4534:
	sub.f64 	%fd5972, %fd5967, %fd2677;
	bra.uni 	$L__BB1_4550;
$L__BB1_4535:
	sub.f64 	%fd5972, %fd2677, %fd5967;
	bra.uni 	$L__BB1_4550;
$L__BB1_4536:
	setp.eq.s16 	%p1303, %rs598, 2;
	@%p1303 bra 	$L__BB1_4535;
	neg.f64 	%fd4802, %fd2677;
	sub.f64 	%fd5972, %fd4802, %fd5967;
	bra.uni 	$L__BB1_4550;
$L__BB1_4538:
	sub.f64 	%fd5972, %fd2659, %fd2677;
	bra.uni 	$L__BB1_4550;
$L__BB1_4539:
	sub.f64 	%fd5972, %fd2677, %fd2659;
	bra.uni 	$L__BB1_4550;
$L__BB1_4540:
	setp.eq.s16 	%p1300, %rs598, 6;
	@%p1300 bra 	$L__BB1_4539;
	neg.f64 	%fd4801, %fd2677;
	sub.f64 	%fd5972, %fd4801, %fd2659;
	bra.uni 	$L__BB1_4550;
$L__BB1_4542:
	sub.f64 	%fd5972, %fd2659, %fd5967;
	bra.uni 	$L__BB1_4550;
$L__BB1_4543:
	sub.f64 	%fd5972, %fd5967, %fd2659;
	bra.uni 	$L__BB1_4550;
$L__BB1_4544:
	setp.eq.s16 	%p1296, %rs598, 10;
	@%p1296 bra 	$L__BB1_4543;
	neg.f64 	%fd4800, %fd5967;
	sub.f64 	%fd5972, %fd4800, %fd2659;
	bra.uni 	$L__BB1_4550;
$L__BB1_4546:
	sub.f64 	%fd5972, %fd2659, %fd5967;
	bra.uni 	$L__BB1_4550;
$L__BB1_4547:
	sub.f64 	%fd5972, %fd5967, %fd2677;
	bra.uni 	$L__BB1_4550;
$L__BB1_4548:
	setp.eq.s16 	%p1293, %rs598, 14;
	@%p1293 bra 	$L__BB1_4547;
	neg.f64 	%fd4799, %fd5967;
	sub.f64 	%fd5972, %fd4799, %fd2659;
$L__BB1_4550:
	add.f64 	%fd2712, %fd5967, 0dBFF0000000000000;
	and.b16  	%rs599, %rs165, 15;
	setp.gt.s16 	%p1305, %rs599, 7;
	@%p1305 bra 	$L__BB1_4558;
	setp.gt.s16 	%p1313, %rs599, 3;
	@%p1313 bra 	$L__BB1_4555;
	setp.gt.s16 	%p1317, %rs599, 1;
	@%p1317 bra 	$L__BB1_4567;
	setp.eq.s16 	%p1319, %rs599, 0;
	@%p1319 bra 	$L__BB1_4554;
	bra.uni 	$L__BB1_4565;
$L__BB1_4554:
	add.f64 	%fd5973, %fd2712, %fd2638;
	bra.uni 	$L__BB1_4581;
$L__BB1_4555:
	setp.gt.s16 	%p1314, %rs599, 5;
	@%p1314 bra 	$L__BB1_4571;
	setp.eq.s16 	%p1316, %rs599, 4;
	@%p1316 bra 	$L__BB1_4557;
	bra.uni 	$L__BB1_4569;
$L__BB1_4557:
	add.f64 	%fd5973, %fd2638, %fd2639;
	bra.uni 	$L__BB1_4581;
$L__BB1_4558:
	setp.gt.s16 	%p1306, %rs599, 11;
	@%p1306 bra 	$L__BB1_4562;
	setp.gt.s16 	%p1310, %rs599, 9;
	@%p1310 bra 	$L__BB1_4575;
	setp.eq.s16 	%p1312, %rs599, 8;
	@%p1312 bra 	$L__BB1_4561;
	bra.uni 	$L__BB1_4573;
$L__BB1_4561:
	add.f64 	%fd5973, %fd2712, %fd2639;
	bra.uni 	$L__BB1_4581;
$L__BB1_4562:
	setp.gt.s16 	%p1307, %rs599, 13;
	@%p1307 bra 	$L__BB1_4579;
	setp.eq.s16 	%p1309, %rs599, 12;
	@%p1309 bra 	$L__BB1_4564;
	bra.uni 	$L__BB1_4577;
$L__BB1_4564:
	add.f64 	%fd5973, %fd2712, %fd2638;
	bra.uni 	$L__BB1_4581;
$L__BB1_4565:
	sub.f64 	%fd5973, %fd2712, %fd2638;
	bra.uni 	$L__BB1_4581;
$L__BB1_4566:
	sub.f64 	%fd5973, %fd2638, %fd2712;
	bra.uni 	$L__BB1_4581;
$L__BB1_4567:
	setp.eq.s16 	%p1318, %rs599, 2;
	@%p1318 bra 	$L__BB1_4566;
	neg.f64 	%fd4806, %fd2638;
	sub.f64 	%fd5973, %fd4806, %fd2712;
	bra.uni 	$L__BB1_4581;
$L__BB1_4569:
	sub.f64 	%fd5973, %fd2639, %fd2638;
	bra.uni 	$L__BB1_4581;
$L__BB1_4570:
	sub.f64 	%fd5973, %fd2638, %fd2639;
	bra.uni 	$L__BB1_4581;
$L__BB1_4571:
	setp.eq.s16 	%p1315, %rs599, 6;
	@%p1315 bra 	$L__BB1_4570;
	neg.f64 	%fd4805, %fd2638;
	sub.f64 	%fd5973, %fd4805, %fd2639;
	bra.uni 	$L__BB1_4581;
$L__BB1_4573:
	sub.f64 	%fd5973, %fd2639, %fd2712;
	bra.uni 	$L__BB1_4581;
$L__BB1_4574:
	sub.f64 	%fd5973, %fd2712, %fd2639;
	bra.uni 	$L__BB1_4581;
$L__BB1_4575:
	setp.eq.s16 	%p1311, %rs599, 10;
	@%p1311 bra 	$L__BB1_4574;
	neg.f64 	%fd4804, %fd2712;
	sub.f64 	%fd5973, %fd4804, %fd2639;
	bra.uni 	$L__BB1_4581;
$L__BB1_4577:
	sub.f64 	%fd5973, %fd2639, %fd2712;
	bra.uni 	$L__BB1_4581;
$L__BB1_4578:
	sub.f64 	%fd5973, %fd2712, %fd2638;
	bra.uni 	$L__BB1_4581;
$L__BB1_4579:
	setp.eq.s16 	%p1308, %rs599, 14;
	@%p1308 bra 	$L__BB1_4578;
	neg.f64 	%fd4803, %fd2712;
	sub.f64 	%fd5973, %fd4803, %fd2639;
$L__BB1_4581:
	and.b16  	%rs600, %rs166, 15;
	setp.gt.s16 	%p1320, %rs600, 7;
	@%p1320 bra 	$L__BB1_4589;
	setp.gt.s16 	%p1328, %rs600, 3;
	@%p1328 bra 	$L__BB1_4586;
	setp.gt.s16 	%p1332, %rs600, 1;
	@%p1332 bra 	$L__BB1_4598;
	setp.eq.s16 	%p1334, %rs600, 0;
	@%p1334 bra 	$L__BB1_4585;
	bra.uni 	$L__BB1_4596;
$L__BB1_4585:
	add.f64 	%fd5974, %fd2712, %fd2638;
	bra.uni 	$L__BB1_4612;
$L__BB1_4586:
	setp.gt.s16 	%p1329, %rs600, 5;
	@%p1329 bra 	$L__BB1_4602;
	setp.eq.s16 	%p1331, %rs600, 4;
	@%p1331 bra 	$L__BB1_4588;
	bra.uni 	$L__BB1_4600;
$L__BB1_4588:
	add.f64 	%fd5974, %fd2638, %fd2659;
	bra.uni 	$L__BB1_4612;
$L__BB1_4589:
	setp.gt.s16 	%p1321, %rs600, 11;
	@%p1321 bra 	$L__BB1_4593;
	setp.gt.s16 	%p1325, %rs600, 9;
	@%p1325 bra 	$L__BB1_4606;
	setp.eq.s16 	%p1327, %rs600, 8;
	@%p1327 bra 	$L__BB1_4592;
	bra.uni 	$L__BB1_4604;
$L__BB1_4592:
	add.f64 	%fd5974, %fd2712, %fd2659;
	bra.uni 	$L__BB1_4612;
$L__BB1_4593:
	setp.gt.s16 	%p1322, %rs600, 13;
	@%p1322 bra 	$L__BB1_4610;
	setp.eq.s16 	%p1324, %rs600, 12;
	@%p1324 bra 	$L__BB1_4595;
	bra.uni 	$L__BB1_4608;
$L__BB1_4595:
	add.f64 	%fd5974, %fd2712, %fd2638;
	bra.uni 	$L__BB1_4612;
$L__BB1_4596:
	sub.f64 	%fd5974, %fd2712, %fd2638;
	bra.uni 	$L__BB1_4612;
$L__BB1_4597:
	sub.f64 	%fd5974, %fd2638, %fd2712;
	bra.uni 	$L__BB1_4612;
$L__BB1_4598:
	setp.eq.s16 	%p1333, %rs600, 2;
	@%p1333 bra 	$L__BB1_4597;
	neg.f64 	%fd4810, %fd2638;
	sub.f64 	%fd5974, %fd4810, %fd2712;
	bra.uni 	$L__BB1_4612;
$L__BB1_4600:
	sub.f64 	%fd5974, %fd2659, %fd2638;
	bra.uni 	$L__BB1_4612;
$L__BB1_4601:
	sub.f64 	%fd5974, %fd2638, %fd2659;
	bra.uni 	$L__BB1_4612;
$L__BB1_4602:
	setp.eq.s16 	%p1330, %rs600, 6;
	@%p1330 bra 	$L__BB1_4601;
	neg.f64 	%fd4809, %fd2638;
	sub.f64 	%fd5974, %fd4809, %fd2659;
	bra.uni 	$L__BB1_4612;
$L__BB1_4604:
	sub.f64 	%fd5974, %fd2659, %fd2712;
	bra.uni 	$L__BB1_4612;
$L__BB1_4605:
	sub.f64 	%fd5974, %fd2712, %fd2659;
	bra.uni 	$L__BB1_4612;
$L__BB1_4606:
	setp.eq.s16 	%p1326, %rs600, 10;
	@%p1326 bra 	$L__BB1_4605;
	neg.f64 	%fd4808, %fd2712;
	sub.f64 	%fd5974, %fd4808, %fd2659;
	bra.uni 	$L__BB1_4612;
$L__BB1_4608:
	sub.f64 	%fd5974, %fd2659, %fd2712;
	bra.uni 	$L__BB1_4612;
$L__BB1_4609:
	sub.f64 	%fd5974, %fd2712, %fd2638;
	bra.uni 	$L__BB1_4612;
$L__BB1_4610:
	setp.eq.s16 	%p1323, %rs600, 14;
	@%p1323 bra 	$L__BB1_4609;
	neg.f64 	%fd4807, %fd2712;
	sub.f64 	%fd5974, %fd4807, %fd2659;
$L__BB1_4612:
	and.b16  	%rs601, %rs169, 15;
	setp.gt.s16 	%p1335, %rs601, 7;
	@%p1335 bra 	$L__BB1_4620;
	setp.gt.s16 	%p1343, %rs601, 3;
	@%p1343 bra 	$L__BB1_4617;
	setp.gt.s16 	%p1347, %rs601, 1;
	@%p1347 bra 	$L__BB1_4629;
	setp.eq.s16 	%p1349, %rs601, 0;
	@%p1349 bra 	$L__BB1_4616;
	bra.uni 	$L__BB1_4627;
$L__BB1_4616:
	add.f64 	%fd5975, %fd2712, %fd2677;
	bra.uni 	$L__BB1_4643;
$L__BB1_4617:
	setp.gt.s16 	%p1344, %rs601, 5;
	@%p1344 bra 	$L__BB1_4633;
	setp.eq.s16 	%p1346, %rs601, 4;
	@%p1346 bra 	$L__BB1_4619;
	bra.uni 	$L__BB1_4631;
$L__BB1_4619:
	add.f64 	%fd5975, %fd2677, %fd2639;
	bra.uni 	$L__BB1_4643;
$L__BB1_4620:
	setp.gt.s16 	%p1336, %rs601, 11;
	@%p1336 bra 	$L__BB1_4624;
	setp.gt.s16 	%p1340, %rs601, 9;
	@%p1340 bra 	$L__BB1_4637;
	setp.eq.s16 	%p1342, %rs601, 8;
	@%p1342 bra 	$L__BB1_4623;
	bra.uni 	$L__BB1_4635;
$L__BB1_4623:
	add.f64 	%fd5975, %fd2712, %fd2639;
	bra.uni 	$L__BB1_4643;
$L__BB1_4624:
	setp.gt.s16 	%p1337, %rs601, 13;
	@%p1337 bra 	$L__BB1_4641;
	setp.eq.s16 	%p1339, %rs601, 12;
	@%p1339 bra 	$L__BB1_4626;
	bra.uni 	$L__BB1_4639;
$L__BB1_4626:
	add.f64 	%fd5975, %fd2712, %fd2677;
	bra.uni 	$L__BB1_4643;
$L__BB1_4627:
	sub.f64 	%fd5975, %fd2712, %fd2677;
	bra.uni 	$L__BB1_4643;
$L__BB1_4628:
	sub.f64 	%fd5975, %fd2677, %fd2712;
	bra.uni 	$L__BB1_4643;
$L__BB1_4629:
	setp.eq.s16 	%p1348, %rs601, 2;
	@%p1348 bra 	$L__BB1_4628;
	neg.f64 	%fd4814, %fd2677;
	sub.f64 	%fd5975, %fd4814, %fd2712;
	bra.uni 	$L__BB1_4643;
$L__BB1_4631:
	sub.f64 	%fd5975, %fd2639, %fd2677;
	bra.uni 	$L__BB1_4643;
$L__BB1_4632:
	sub.f64 	%fd5975, %fd2677, %fd2639;
	bra.uni 	$L__BB1_4643;
$L__BB1_4633:
	setp.eq.s16 	%p1345, %rs601, 6;
	@%p1345 bra 	$L__BB1_4632;
	neg.f64 	%fd4813, %fd2677;
	sub.f64 	%fd5975, %fd4813, %fd2639;
	bra.uni 	$L__BB1_4643;
$L__BB1_4635:
	sub.f64 	%fd5975, %fd2639, %fd2712;
	bra.uni 	$L__BB1_4643;
$L__BB1_4636:
	sub.f64 	%fd5975, %fd2712, %fd2639;
	bra.uni 	$L__BB1_4643;
$L__BB1_4637:
	setp.eq.s16 	%p1341, %rs601, 10;
	@%p1341 bra 	$L__BB1_4636;
	neg.f64 	%fd4812, %fd2712;
	sub.f64 	%fd5975, %fd4812, %fd2639;
	bra.uni 	$L__BB1_4643;
$L__BB1_4639:
	sub.f64 	%fd5975, %fd2639, %fd2712;
	bra.uni 	$L__BB1_4643;
$L__BB1_4640:
	sub.f64 	%fd5975, %fd2712, %fd2677;
	bra.uni 	$L__BB1_4643;
$L__BB1_4641:
	setp.eq.s16 	%p1338, %rs601, 14;
	@%p1338 bra 	$L__BB1_4640;
	neg.f64 	%fd4811, %fd2712;
	sub.f64 	%fd5975, %fd4811, %fd2639;
$L__BB1_4643:
	and.b16  	%rs602, %rs170, 15;
	setp.gt.s16 	%p1350, %rs602, 7;
	@%p1350 bra 	$L__BB1_4651;
	setp.gt.s16 	%p1358, %rs602, 3;
	@%p1358 bra 	$L__BB1_4648;
	setp.gt.s16 	%p1362, %rs602, 1;
	@%p1362 bra 	$L__BB1_4660;
	setp.eq.s16 	%p1364, %rs602, 0;
	@%p1364 bra 	$L__BB1_4647;
	bra.uni 	$L__BB1_4658;
$L__BB1_4647:
	add.f64 	%fd5976, %fd2712, %fd2677;
	bra.uni 	$L__BB1_4674;
$L__BB1_4648:
	setp.gt.s16 	%p1359, %rs602, 5;
	@%p1359 bra 	$L__BB1_4664;
	setp.eq.s16 	%p1361, %rs602, 4;
	@%p1361 bra 	$L__BB1_4650;
	bra.uni 	$L__BB1_4662;
$L__BB1_4650:
	add.f64 	%fd5976, %fd2677, %fd2659;
	bra.uni 	$L__BB1_4674;
$L__BB1_4651:
	setp.gt.s16 	%p1351, %rs602, 11;
	@%p1351 bra 	$L__BB1_4655;
	setp.gt.s16 	%p1355, %rs602, 9;
	@%p1355 bra 	$L__BB1_4668;
	setp.eq.s16 	%p1357, %rs602, 8;
	@%p1357 bra 	$L__BB1_4654;
	bra.uni 	$L__BB1_4666;
$L__BB1_4654:
	add.f64 	%fd5976, %fd2712, %fd2659;
	bra.uni 	$L__BB1_4674;
$L__BB1_4655:
	setp.gt.s16 	%p1352, %rs602, 13;
	@%p1352 bra 	$L__BB1_4672;
	setp.eq.s16 	%p1354, %rs602, 12;
	@%p1354 bra 	$L__BB1_4657;
	bra.uni 	$L__BB1_4670;
$L__BB1_4657:
	add.f64 	%fd5976, %fd2712, %fd2677;
	bra.uni 	$L__BB1_4674;
$L__BB1_4658:
	sub.f64 	%fd5976, %fd2712, %fd2677;
	bra.uni 	$L__BB1_4674;
$L__BB1_4659:
	sub.f64 	%fd5976, %fd2677, %fd2712;
	bra.uni 	$L__BB1_4674;
$L__BB1_4660:
	setp.eq.s16 	%p1363, %rs602, 2;
	@%p1363 bra 	$L__BB1_4659;
	neg.f64 	%fd4818, %fd2677;
	sub.f64 	%fd5976, %fd4818, %fd2712;
	bra.uni 	$L__BB1_4674;
$L__BB1_4662:
	sub.f64 	%fd5976, %fd2659, %fd2677;
	bra.uni 	$L__BB1_4674;
$L__BB1_4663:
	sub.f64 	%fd5976, %fd2677, %fd2659;
	bra.uni 	$L__BB1_4674;
$L__BB1_4664:
	setp.eq.s16 	%p1360, %rs602, 6;
	@%p1360 bra 	$L__BB1_4663;
	neg.f64 	%fd4817, %fd2677;
	sub.f64 	%fd5976, %fd4817, %fd2659;
	bra.uni 	$L__BB1_4674;
$L__BB1_4666:
	sub.f64 	%fd5976, %fd2659, %fd2712;
	bra.uni 	$L__BB1_4674;
$L__BB1_4667:
	sub.f64 	%fd5976, %fd2712, %fd2659;
	bra.uni 	$L__BB1_4674;
$L__BB1_4668:
	setp.eq.s16 	%p1356, %rs602, 10;
	@%p1356 bra 	$L__BB1_4667;
	neg.f64 	%fd4816, %fd2712;
	sub.f64 	%fd5976, %fd4816, %fd2659;
	bra.uni 	$L__BB1_4674;
$L__BB1_4670:
	sub.f64 	%fd5976, %fd2659, %fd2712;
	bra.uni 	$L__BB1_4674;
$L__BB1_4671:
	sub.f64 	%fd5976, %fd2712, %fd2677;
	bra.uni 	$L__BB1_4674;
$L__BB1_4672:
	setp.eq.s16 	%p1353, %rs602, 14;
	@%p1353 bra 	$L__BB1_4671;
	neg.f64 	%fd4815, %fd2712;
	sub.f64 	%fd5976, %fd4815, %fd2659;
$L__BB1_4674:
	mul.f64 	%fd4819, %fd2638, %fd2638;
	mul.f64 	%fd4820, %fd2638, %fd4819;
	mul.f64 	%fd4821, %fd4820, %fd2640;
	sub.f64 	%fd4822, %fd5971, %fd5969;
	fma.rn.f64 	%fd4823, %fd4821, %fd4822, %fd5969;
	sub.f64 	%fd4824, %fd5975, %fd5973;
	fma.rn.f64 	%fd4825, %fd4821, %fd4824, %fd5973;
	sub.f64 	%fd4826, %fd5972, %fd5970;
	fma.rn.f64 	%fd4827, %fd4821, %fd4826, %fd5970;
	sub.f64 	%fd4828, %fd5976, %fd5974;
	fma.rn.f64 	%fd4829, %fd4821, %fd4828, %fd5974;
	sub.f64 	%fd4830, %fd4825, %fd4823;
	fma.rn.f64 	%fd4831, %fd5968, %fd4830, %fd4823;
	sub.f64 	%fd4832, %fd4829, %fd4827;
	fma.rn.f64 	%fd4833, %fd5968, %fd4832, %fd4827;
	sub.f64 	%fd4834, %fd4833, %fd4831;
	mul.f64 	%fd4835, %fd2639, %fd2639;
	mul.f64 	%fd4836, %fd2639, %fd4835;
	mul.f64 	%fd4837, %fd4836, %fd2641;
	fma.rn.f64 	%fd4838, %fd4837, %fd4834, %fd4831;
	ld.f64 	%fd4839, [%rd753+288];
	fma.rn.f64 	%fd5966, %fd4839, %fd4838, %fd5966;
	add.s32 	%r5714, %r5714, 1;
	setp.lt.s32 	%p1365, %r5714, %r269;
	@%p1365 bra 	$L__BB1_4423;
	add.f64 	%fd5977, %fd5966, 0d0000000000000000;
$L__BB1_4676:
	ld.local.u32 	%r272, [%rd1+256];
	setp.lt.s32 	%p1366, %r272, 1;
	mov.f64 	%fd5989, 0d0000000000000000;
	@%p1366 bra 	$L__BB1_4930;
	ld.local.u64 	%rd754, [%rd1+264];
	mov.f64 	%fd5989, 0d0000000000000000;
	mov.b32 	%r5715, 0;
$L__BB1_4678:
	mul.wide.u32 	%rd4432, %r5715, 320;
	add.s64 	%rd755, %rd754, %rd4432;
	ld.f64 	%fd2785, [%rd755+296];
	mul.f64 	%fd2786, %fd2785, 0d0000000000000000;
	setp.neu.f64 	%p1367, %fd2786, 0d0000000000000000;
	@%p1367 bra 	$L__BB1_4680;
	ld.f64 	%fd5979, [%rd755+304];
	ld.u8 	%rs907, [%rd755+257];
	ld.f64 	%fd5980, [%rd755+312];
	bra.uni 	$L__BB1_4681;
$L__BB1_4680:
	ld.f64 	%fd4842, [%rd755+272];
	add.f64 	%fd4843, %fd2786, %fd4842;
	cvt.rmi.f64.f64 	%fd4844, %fd4843;
	sub.f64 	%fd5979, %fd4843, %fd4844;
	cvt.rzi.s32.f64 	%r5410, %fd4844;
	cvt.u16.u32 	%rs907, %r5410;
	mul.f64 	%fd4845, %fd5979, %fd5979;
	mul.f64 	%fd4846, %fd5979, %fd4845;
	fma.rn.f64 	%fd4847, %fd5979, 0d4018000000000000, 0dC02E000000000000;
	fma.rn.f64 	%fd4848, %fd5979, %fd4847, 0d4024000000000000;
	mul.f64 	%fd5980, %fd4846, %fd4848;
$L__BB1_4681:
	ld.f64 	%fd4849, [%rd755+264];
	fma.rn.f64 	%fd4850, %fd2164, %fd2785, %fd4849;
	ld.f64 	%fd4851, [%rd755+280];
	fma.rn.f64 	%fd4852, %fd2165, %fd2785, %fd4851;
	cvt.rmi.f64.f64 	%fd4853, %fd4850;
	cvt.rmi.f64.f64 	%fd4854, %fd4852;
	sub.f64 	%fd2793, %fd4850, %fd4853;
	sub.f64 	%fd2794, %fd4852, %fd4854;
	fma.rn.f64 	%fd4855, %fd2793, 0d4018000000000000, 0dC02E000000000000;
	fma.rn.f64 	%fd2795, %fd2793, %fd4855, 0d4024000000000000;
	fma.rn.f64 	%fd4856, %fd2794, 0d4018000000000000, 0dC02E000000000000;
	fma.rn.f64 	%fd2796, %fd2794, %fd4856, 0d4024000000000000;
	cvt.rzi.s32.f64 	%r5411, %fd4854;
	cvt.rzi.s32.f64 	%r5412, %fd4853;
	and.b32  	%r5413, %r5412, 255;
	cvt.u64.u32 	%rd4433, %r5413;
	add.s64 	%rd4434, %rd755, %rd4433;
	ld.u8 	%rs604, [%rd4434];
	ld.u8 	%rs605, [%rd4434+1];
	add.s16 	%rs606, %rs604, %rs907;
	add.s16 	%rs607, %rs605, %rs907;
	cvt.u64.u16 	%rd4435, %rs606;
	and.b64  	%rd4436, %rd4435, 255;
	add.s64 	%rd4437, %rd755, %rd4436;
	ld.u8 	%rs608, [%rd4437];
	ld.u8 	%rs609, [%rd4437+1];
	cvt.u64.u16 	%rd4438, %rs607;
	and.b64  	%rd4439, %rd4438, 255;
	add.s64 	%rd4440, %rd755, %rd4439;
	ld.u8 	%rs610, [%rd4440];
	ld.u8 	%rs611, [%rd4440+1];
	cvt.u16.u32 	%rs612, %r5411;
	add.s16 	%rs613, %rs608, %rs612;
	add.s16 	%rs614, %rs609, %rs612;
	add.s16 	%rs615, %rs610, %rs612;
	add.s16 	%rs616, %rs611, %rs612;
	cvt.u64.u16 	%rd4441, %rs613;
	and.b64  	%rd4442, %rd4441, 255;
	add.s64 	%rd4443, %rd755, %rd4442;
	ld.u8 	%rs617, [%rd4443];
	ld.u8 	%rs174, [%rd4443+1];
	cvt.u64.u16 	%rd4444, %rs614;
	and.b64  	%rd4445, %rd4444, 255;
	add.s64 	%rd4446, %rd755, %rd4445;
	ld.u8 	%rs175, [%rd4446];
	ld.u8 	%rs176, [%rd4446+1];
	cvt.u64.u16 	%rd4447, %rs615;
	and.b64  	%rd4448, %rd4447, 255;
	add.s64 	%rd4449, %rd755, %rd4448;
	ld.u8 	%rs177, [%rd4449];
	ld.u8 	%rs178, [%rd4449+1];
	cvt.u64.u16 	%rd4450, %rs616;
	and.b64  	%rd4451, %rd4450, 255;
	add.s64 	%rd4452, %rd755, %rd4451;
	ld.u8 	%rs179, [%rd4452];
	ld.u8 	%rs180, [%rd4452+1];
	and.b16  	%rs603, %rs617, 15;
	setp.gt.s16 	%p1368, %rs603, 7;
	@%p1368 bra 	$L__BB1_4689;
	setp.gt.s16 	%p1376, %rs603, 3;
	@%p1376 bra 	$L__BB1_4686;
	setp.gt.s16 	%p1380, %rs603, 1;
	@%p1380 bra 	$L__BB1_4698;
	setp.eq.s16 	%p1382, %rs603, 0;
	@%p1382 bra 	$L__BB1_4685;
	bra.uni 	$L__BB1_4696;
$L__BB1_4685:
	add.f64 	%fd5981, %fd5979, %fd2793;
	bra.uni 	$L__BB1_4712;
$L__BB1_4686:
	setp.gt.s16 	%p1377, %rs603, 5;
	@%p1377 bra 	$L__BB1_4702;
	setp.eq.s16 	%p1379, %rs603, 4;
	@%p1379 bra 	$L__BB1_4688;
	bra.uni 	$L__BB1_4700;
$L__BB1_4688:
	add.f64 	%fd5981, %fd2793, %fd2794;
	bra.uni 	$L__BB1_4712;
$L__BB1_4689:
	setp.gt.s16 	%p1369, %rs603, 11;
	@%p1369 bra 	$L__BB1_4693;
	setp.gt.s16 	%p1373, %rs603, 9;
	@%p1373 bra 	$L__BB1_4706;
	setp.eq.s16 	%p1375, %rs603, 8;
	@%p1375 bra 	$L__BB1_4692;
	bra.uni 	$L__BB1_4704;
$L__BB1_4692:
	add.f64 	%fd5981, %fd5979, %fd2794;
	bra.uni 	$L__BB1_4712;
$L__BB1_4693:
	setp.gt.s16 	%p1370, %rs603, 13;
	@%p1370 bra 	$L__BB1_4710;
	setp.eq.s16 	%p1372, %rs603, 12;
	@%p1372 bra 	$L__BB1_4695;
	bra.uni 	$L__BB1_4708;
$L__BB1_4695:
	add.f64 	%fd5981, %fd5979, %fd2793;
	bra.uni 	$L__BB1_4712;
$L__BB1_4696:
	sub.f64 	%fd5981, %fd5979, %fd2793;
	bra.uni 	$L__BB1_4712;
$L__BB1_4697:
	sub.f64 	%fd5981, %fd2793, %fd5979;
	bra.uni 	$L__BB1_4712;
$L__BB1_4698:
	setp.eq.s16 	%p1381, %rs603, 2;
	@%p1381 bra 	$L__BB1_4697;
	neg.f64 	%fd4860, %fd2793;
	sub.f64 	%fd5981, %fd4860, %fd5979;
	bra.uni 	$L__BB1_4712;
$L__BB1_4700:
	sub.f64 	%fd5981, %fd2794, %fd2793;
	bra.uni 	$L__BB1_4712;
$L__BB1_4701:
	sub.f64 	%fd5981, %fd2793, %fd2794;
	bra.uni 	$L__BB1_4712;
$L__BB1_4702:
	setp.eq.s16 	%p1378, %rs603, 6;
	@%p1378 bra 	$L__BB1_4701;
	neg.f64 	%fd4859, %fd2793;
	sub.f64 	%fd5981, %fd4859, %fd2794;
	bra.uni 	$L__BB1_4712;
$L__BB1_4704:
	sub.f64 	%fd5981, %fd2794, %fd5979;
	bra.uni 	$L__BB1_4712;
$L__BB1_4705:
	sub.f64 	%fd5981, %fd5979, %fd2794;
	bra.uni 	$L__BB1_4712;
$L__BB1_4706:
	setp.eq.s16 	%p1374, %rs603, 10;
	@%p1374 bra 	$L__BB1_4705;
	neg.f64 	%fd4858, %fd5979;
	sub.f64 	%fd5981, %fd4858, %fd2794;
	bra.uni 	$L__BB1_4712;
$L__BB1_4708:
	sub.f64 	%fd5981, %fd2794, %fd5979;
	bra.uni 	$L__BB1_4712;
$L__BB1_4709:
	sub.f64 	%fd5981, %fd5979, %fd2793;
	bra.uni 	$L__BB1_4712;
$L__BB1_4710:
	setp.eq.s16 	%p1371, %rs603, 14;
	@%p1371 bra 	$L__BB1_4709;
	neg.f64 	%fd4857, %fd5979;
	sub.f64 	%fd5981, %fd4857, %fd2794;
$L__BB1_4712:
	add.f64 	%fd2814, %fd2794, 0dBFF0000000000000;
	and.b16  	%rs618, %rs174, 15;
	setp.gt.s16 	%p1383, %rs618, 7;
	@%p1383 bra 	$L__BB1_4720;
	setp.gt.s16 	%p1391, %rs618, 3;
	@%p1391 bra 	$L__BB1_4717;
	setp.gt.s16 	%p1395, %rs618, 1;
	@%p1395 bra 	$L__BB1_4729;
	setp.eq.s16 	%p1397, %rs618, 0;
	@%p1397 bra 	$L__BB1_4716;
	bra.uni 	$L__BB1_4727;
$L__BB1_4716:
	add.f64 	%fd5982, %fd5979, %fd2793;
	bra.uni 	$L__BB1_4743;
$L__BB1_4717:
	setp.gt.s16 	%p1392, %rs618, 5;
	@%p1392 bra 	$L__BB1_4733;
	setp.eq.s16 	%p1394, %rs618, 4;
	@%p1394 bra 	$L__BB1_4719;
	bra.uni 	$L__BB1_4731;
$L__BB1_4719:
	add.f64 	%fd5982, %fd2793, %fd2814;
	bra.uni 	$L__BB1_4743;
$L__BB1_4720:
	setp.gt.s16 	%p1384, %rs618, 11;
	@%p1384 bra 	$L__BB1_4724;
	setp.gt.s16 	%p1388, %rs618, 9;
	@%p1388 bra 	$L__BB1_4737;
	setp.eq.s16 	%p1390, %rs618, 8;
	@%p1390 bra 	$L__BB1_4723;
	bra.uni 	$L__BB1_4735;
$L__BB1_4723:
	add.f64 	%fd5982, %fd5979, %fd2814;
	bra.uni 	$L__BB1_4743;
$L__BB1_4724:
	setp.gt.s16 	%p1385, %rs618, 13;
	@%p1385 bra 	$L__BB1_4741;
	setp.eq.s16 	%p1387, %rs618, 12;
	@%p1387 bra 	$L__BB1_4726;
	bra.uni 	$L__BB1_4739;
$L__BB1_4726:
	add.f64 	%fd5982, %fd5979, %fd2793;
	bra.uni 	$L__BB1_4743;
$L__BB1_4727:
	sub.f64 	%fd5982, %fd5979, %fd2793;
	bra.uni 	$L__BB1_4743;
$L__BB1_4728:
	sub.f64 	%fd5982, %fd2793, %fd5979;
	bra.uni 	$L__BB1_4743;
$L__BB1_4729:
	setp.eq.s16 	%p1396, %rs618, 2;
	@%p1396 bra 	$L__BB1_4728;
	neg.f64 	%fd4864, %fd2793;
	sub.f64 	%fd5982, %fd4864, %fd5979;
	bra.uni 	$L__BB1_4743;
$L__BB1_4731:
	sub.f64 	%fd5982, %fd2814, %fd2793;
	bra.uni 	$L__BB1_4743;
$L__BB1_4732:
	sub.f64 	%fd5982, %fd2793, %fd2814;
	bra.uni 	$L__BB1_4743;
$L__BB1_4733:
	setp.eq.s16 	%p1393, %rs618, 6;
	@%p1393 bra 	$L__BB1_4732;
	neg.f64 	%fd4863, %fd2793;
	sub.f64 	%fd5982, %fd4863, %fd2814;
	bra.uni 	$L__BB1_4743;
$L__BB1_4735:
	sub.f64 	%fd5982, %fd2814, %fd5979;
	bra.uni 	$L__BB1_4743;
$L__BB1_4736:
	sub.f64 	%fd5982, %fd5979, %fd2814;
	bra.uni 	$L__BB1_4743;
$L__BB1_4737:
	setp.eq.s16 	%p1389, %rs618, 10;
	@%p1389 bra 	$L__BB1_4736;
	neg.f64 	%fd4862, %fd5979;
	sub.f64 	%fd5982, %fd4862, %fd2814;
	bra.uni 	$L__BB1_4743;
$L__BB1_4739:
	sub.f64 	%fd5982, %fd2814, %fd5979;
	bra.uni 	$L__BB1_4743;
$L__BB1_4740:
	sub.f64 	%fd5982, %fd5979, %fd2793;
	bra.uni 	$L__BB1_4743;
$L__BB1_4741:
	setp.eq.s16 	%p1386, %rs618, 14;
	@%p1386 bra 	$L__BB1_4740;
	neg.f64 	%fd4861, %fd5979;
	sub.f64 	%fd5982, %fd4861, %fd2814;
$L__BB1_4743:
	add.f64 	%fd2832, %fd2793, 0dBFF0000000000000;
	and.b16  	%rs619, %rs177, 15;
	setp.gt.s16 	%p1398, %rs619, 7;
	@%p1398 bra 	$L__BB1_4751;
	setp.gt.s16 	%p1406, %rs619, 3;
	@%p1406 bra 	$L__BB1_4748;
	setp.gt.s16 	%p1410, %rs619, 1;
	@%p1410 bra 	$L__BB1_4760;
	setp.eq.s16 	%p1412, %rs619, 0;
	@%p1412 bra 	$L__BB1_4747;
	bra.uni 	$L__BB1_4758;
$L__BB1_4747:
	add.f64 	%fd5983, %fd5979, %fd2832;
	bra.uni 	$L__BB1_4774;
$L__BB1_4748:
	setp.gt.s16 	%p1407, %rs619, 5;
	@%p1407 bra 	$L__BB1_4764;
	setp.eq.s16 	%p1409, %rs619, 4;
	@%p1409 bra 	$L__BB1_4750;
	bra.uni 	$L__BB1_4762;
$L__BB1_4750:
	add.f64 	%fd5983, %fd2832, %fd2794;
	bra.uni 	$L__BB1_4774;
$L__BB1_4751:
	setp.gt.s16 	%p1399, %rs619, 11;
	@%p1399 bra 	$L__BB1_4755;
	setp.gt.s16 	%p1403, %rs619, 9;
	@%p1403 bra 	$L__BB1_4768;
	setp.eq.s16 	%p1405, %rs619, 8;
	@%p1405 bra 	$L__BB1_4754;
	bra.uni 	$L__BB1_4766;
$L__BB1_4754:
	add.f64 	%fd5983, %fd5979, %fd2794;
	bra.uni 	$L__BB1_4774;
$L__BB1_4755:
	setp.gt.s16 	%p1400, %rs619, 13;
	@%p1400 bra 	$L__BB1_4772;
	setp.eq.s16 	%p1402, %rs619, 12;
	@%p1402 bra 	$L__BB1_4757;
	bra.uni 	$L__BB1_4770;
$L__BB1_4757:
	add.f64 	%fd5983, %fd5979, %fd2832;
	bra.uni 	$L__BB1_4774;
$L__BB1_4758:
	sub.f64 	%fd5983, %fd5979, %fd2832;
	bra.uni 	$L__BB1_4774;
$L__BB1_4759:
	sub.f64 	%fd5983, %fd2832, %fd5979;
	bra.uni 	$L__BB1_4774;
$L__BB1_4760:
	setp.eq.s16 	%p1411, %rs619, 2;
	@%p1411 bra 	$L__BB1_4759;
	neg.f64 	%fd4868, %fd2832;
	sub.f64 	%fd5983, %fd4868, %fd5979;
	bra.uni 	$L__BB1_4774;
$L__BB1_4762:
	sub.f64 	%fd5983, %fd2794, %fd2832;
	bra.uni 	$L__BB1_4774;
$L__BB1_4763:
	sub.f64 	%fd5983, %fd2832, %fd2794;
	bra.uni 	$L__BB1_4774;
$L__BB1_4764:
	setp.eq.s16 	%p1408, %rs619, 6;
	@%p1408 bra 	$L__BB1_4763;
	neg.f64 	%fd4867, %fd2832;
	sub.f64 	%fd5983, %fd4867, %fd2794;
	bra.uni 	$L__BB1_4774;
$L__BB1_4766:
	sub.f64 	%fd5983, %fd2794, %fd5979;
	bra.uni 	$L__BB1_4774;
$L__BB1_4767:
	sub.f64 	%fd5983, %fd5979, %fd2794;
	bra.uni 	$L__BB1_4774;
$L__BB1_4768:
	setp.eq.s16 	%p1404, %rs619, 10;
	@%p1404 bra 	$L__BB1_4767;
	neg.f64 	%fd4866, %fd5979;
	sub.f64 	%fd5983, %fd4866, %fd2794;
	bra.uni 	$L__BB1_4774;
$L__BB1_4770:
	sub.f64 	%fd5983, %fd2794, %fd5979;
	bra.uni 	$L__BB1_4774;
$L__BB1_4771:
	sub.f64 	%fd5983, %fd5979, %fd2832;
	bra.uni 	$L__BB1_4774;
$L__BB1_4772:
	setp.eq.s16 	%p1401, %rs619, 14;
	@%p1401 bra 	$L__BB1_4771;
	neg.f64 	%fd4865, %fd5979;
	sub.f64 	%fd5983, %fd4865, %fd2794;
$L__BB1_4774:
	and.b16  	%rs620, %rs178, 15;
	setp.gt.s16 	%p1413, %rs620, 7;
	@%p1413 bra 	$L__BB1_4782;
	setp.gt.s16 	%p1421, %rs620, 3;
	@%p1421 bra 	$L__BB1_4779;
	setp.gt.s16 	%p1425, %rs620, 1;
	@%p1425 bra 	$L__BB1_4791;
	setp.eq.s16 	%p1427, %rs620, 0;
	@%p1427 bra 	$L__BB1_4778;
	bra.uni 	$L__BB1_4789;
$L__BB1_4778:
	add.f64 	%fd5984, %fd5979, %fd2832;
	bra.uni 	$L__BB1_4805;
$L__BB1_4779:
	setp.gt.s16 	%p1422, %rs620, 5;
	@%p1422 bra 	$L__BB1_4795;
	setp.eq.s16 	%p1424, %rs620, 4;
	@%p1424 bra 	$L__BB1_4781;
	bra.uni 	$L__BB1_4793;
$L__BB1_4781:
	add.f64 	%fd5984, %fd2832, %fd2814;
	bra.uni 	$L__BB1_4805;
$L__BB1_4782:
	setp.gt.s16 	%p1414, %rs620, 11;
	@%p1414 bra 	$L__BB1_4786;
	setp.gt.s16 	%p1418, %rs620, 9;
	@%p1418 bra 	$L__BB1_4799;
	setp.eq.s16 	%p1420, %rs620, 8;
	@%p1420 bra 	$L__BB1_4785;
	bra.uni 	$L__BB1_4797;
$L__BB1_4785:
	add.f64 	%fd5984, %fd5979, %fd2814;
	bra.uni 	$L__BB1_4805;
$L__BB1_4786:
	setp.gt.s16 	%p1415, %rs620, 13;
	@%p1415 bra 	$L__BB1_4803;
	setp.eq.s16 	%p1417, %rs620, 12;
	@%p1417 bra 	$L__BB1_4788;
	bra.uni 	$L__BB1_4801;
$L__BB1_4788:
	add.f64 	%fd5984, %fd5979, %fd2832;
	bra.uni 	$L__BB1_4805;
$L__BB1_4789:
	sub.f64 	%fd5984, %fd5979, %fd2832;
	bra.uni 	$L__BB1_4805;
$L__BB1_4790:
	sub.f64 	%fd5984, %fd2832, %fd5979;
	bra.uni 	$L__BB1_4805;
$L__BB1_4791:
	setp.eq.s16 	%p1426, %rs620, 2;
	@%p1426 bra 	$L__BB1_4790;
	neg.f64 	%fd4872, %fd2832;
	sub.f64 	%fd5984, %fd4872, %fd5979;
	bra.uni 	$L__BB1_4805;
$L__BB1_4793:
	sub.f64 	%fd5984, %fd2814, %fd2832;
	bra.uni 	$L__BB1_4805;
$L__BB1_4794:
	sub.f64 	%fd5984, %fd2832, %fd2814;
	bra.uni 	$L__BB1_4805;
$L__BB1_4795:
	setp.eq.s16 	%p1423, %rs620, 6;
	@%p1423 bra 	$L__BB1_4794;
	neg.f64 	%fd4871, %fd2832;
	sub.f64 	%fd5984, %fd4871, %fd2814;
	bra.uni 	$L__BB1_4805;
$L__BB1_4797:
	sub.f64 	%fd5984, %fd2814, %fd5979;
	bra.uni 	$L__BB1_4805;
$L__BB1_4798:
	sub.f64 	%fd5984, %fd5979, %fd2814;
	bra.uni 	$L__BB1_4805;
$L__BB1_4799:
	setp.eq.s16 	%p1419, %rs620, 10;
	@%p1419 bra 	$L__BB1_4798;
	neg.f64 	%fd4870, %fd5979;
	sub.f64 	%fd5984, %fd4870, %fd2814;
	bra.uni 	$L__BB1_4805;
$L__BB1_4801:
	sub.f64 	%fd5984, %fd2814, %fd5979;
	bra.uni 	$L__BB1_4805;
$L__BB1_4802:
	sub.f64 	%fd5984, %fd5979, %fd2832;
	bra.uni 	$L__BB1_4805;
$L__BB1_4803:
	setp.eq.s16 	%p1416, %rs620, 14;
	@%p1416 bra 	$L__BB1_4802;
	neg.f64 	%fd4869, %fd5979;
	sub.f64 	%fd5984, %fd4869, %fd2814;
$L__BB1_4805:
	add.f64 	%fd2867, %fd5979, 0dBFF0000000000000;
	and.b16  	%rs621, %rs175, 15;
	setp.gt.s16 	%p1428, %rs621, 7;
	@%p1428 bra 	$L__BB1_4813;
	setp.gt.s16 	%p1436, %rs621, 3;
	@%p1436 bra 	$L__BB1_4810;
	setp.gt.s16 	%p1440, %rs621, 1;
	@%p1440 bra 	$L__BB1_4822;
	setp.eq.s16 	%p1442, %rs621, 0;
	@%p1442 bra 	$L__BB1_4809;
	bra.uni 	$L__BB1_4820;
$L__BB1_4809:
	add.f64 	%fd5985, %fd2867, %fd2793;
	bra.uni 	$L__BB1_4836;
$L__BB1_4810:
	setp.gt.s16 	%p1437, %rs621, 5;
	@%p1437 bra 	$L__BB1_4826;
	setp.eq.s16 	%p1439, %rs621, 4;
	@%p1439 bra 	$L__BB1_4812;
	bra.uni 	$L__BB1_4824;
$L__BB1_4812:
	add.f64 	%fd5985, %fd2793, %fd2794;
	bra.uni 	$L__BB1_4836;
$L__BB1_4813:
	setp.gt.s16 	%p1429, %rs621, 11;
	@%p1429 bra 	$L__BB1_4817;
	setp.gt.s16 	%p1433, %rs621, 9;
	@%p1433 bra 	$L__BB1_4830;
	setp.eq.s16 	%p1435, %rs621, 8;
	@%p1435 bra 	$L__BB1_4816;
	bra.uni 	$L__BB1_4828;
$L__BB1_4816:
	add.f64 	%fd5985, %fd2867, %fd2794;
	bra.uni 	$L__BB1_4836;
$L__BB1_4817:
	setp.gt.s16 	%p1430, %rs621, 13;
	@%p1430 bra 	$L__BB1_4834;
	setp.eq.s16 	%p1432, %rs621, 12;
	@%p1432 bra 	$L__BB1_4819;
	bra.uni 	$L__BB1_4832;
$L__BB1_4819:
	add.f64 	%fd5985, %fd2867, %fd2793;
	bra.uni 	$L__BB1_4836;
$L__BB1_4820:
	sub.f64 	%fd5985, %fd2867, %fd2793;
	bra.uni 	$L__BB1_4836;
$L__BB1_4821:
	sub.f64 	%fd5985, %fd2793, %fd2867;
	bra.uni 	$L__BB1_4836;
$L__BB1_4822:
	setp.eq.s16 	%p1441, %rs621, 2;
	@%p1441 bra 	$L__BB1_4821;
	neg.f64 	%fd4876, %fd2793;
	sub.f64 	%fd5985, %fd4876, %fd2867;
	bra.uni 	$L__BB1_4836;
$L__BB1_4824:
	sub.f64 	%fd5985, %fd2794, %fd2793;
	bra.uni 	$L__BB1_4836;
$L__BB1_4825:
	sub.f64 	%fd5985, %fd2793, %fd2794;
	bra.uni 	$L__BB1_4836;
$L__BB1_4826:
	setp.eq.s16 	%p1438, %rs621, 6;
	@%p1438 bra 	$L__BB1_4825;
	neg.f64 	%fd4875, %fd2793;
	sub.f64 	%fd5985, %fd4875, %fd2794;
	bra.uni 	$L__BB1_4836;
$L__BB1_4828:
	sub.f64 	%fd5985, %fd2794, %fd2867;
	bra.uni 	$L__BB1_4836;
$L__BB1_4829:
	sub.f64 	%fd5985, %fd2867, %fd2794;
	bra.uni 	$L__BB1_4836;
$L__BB1_4830:
	setp.eq.s16 	%p1434, %rs621, 10;
	@%p1434 bra 	$L__BB1_4829;
	neg.f64 	%fd4874, %fd2867;
	sub.f64 	%fd5985, %fd4874, %fd2794;
	bra.uni 	$L__BB1_4836;
$L__BB1_4832:
	sub.f64 	%fd5985, %fd2794, %fd2867;
	bra.uni 	$L__BB1_4836;
$L__BB1_4833:
	sub.f64 	%fd5985, %fd2867, %fd2793;
	bra.uni 	$L__BB1_4836;
$L__BB1_4834:
	setp.eq.s16 	%p1431, %rs621, 14;
	@%p1431 bra 	$L__BB1_4833;
	neg.f64 	%fd4873, %fd2867;
	sub.f64 	%fd5985, %fd4873, %fd2794;
$L__BB1_4836:
	and.b16  	%rs622, %rs176, 15;
	setp.gt.s16 	%p1443, %rs622, 7;
	@%p1443 bra 	$L__BB1_4844;
	setp.gt.s16 	%p1451, %rs622, 3;
	@%p1451 bra 	$L__BB1_4841;
	setp.gt.s16 	%p1455, %rs622, 1;
	@%p1455 bra 	$L__BB1_4853;
	setp.eq.s16 	%p1457, %rs622, 0;
	@%p1457 bra 	$L__BB1_4840;
	bra.uni 	$L__BB1_4851;
$L__BB1_4840:
	add.f64 	%fd5986, %fd2867, %fd2793;
	bra.uni 	$L__BB1_4867;
$L__BB1_4841:
	setp.gt.s16 	%p1452, %rs622, 5;
	@%p1452 bra 	$L__BB1_4857;
	setp.eq.s16 	%p1454, %rs622, 4;
	@%p1454 bra 	$L__BB1_4843;
	bra.uni 	$L__BB1_4855;
$L__BB1_4843:
	add.f64 	%fd5986, %fd2793, %fd2814;
	bra.uni 	$L__BB1_4867;
$L__BB1_4844:
	setp.gt.s16 	%p1444, %rs622, 11;
	@%p1444 bra 	$L__BB1_4848;
	setp.gt.s16 	%p1448, %rs622, 9;
	@%p1448 bra 	$L__BB1_4861;
	setp.eq.s16 	%p1450, %rs622, 8;
	@%p1450 bra 	$L__BB1_4847;
	bra.uni 	$L__BB1_4859;
$L__BB1_4847:
	add.f64 	%fd5986, %fd2867, %fd2814;
	bra.uni 	$L__BB1_4867;
$L__BB1_4848:
	setp.gt.s16 	%p1445, %rs622, 13;
	@%p1445 bra 	$L__BB1_4865;
	setp.eq.s16 	%p1447, %rs622, 12;
	@%p1447 bra 	$L__BB1_4850;
	bra.uni 	$L__BB1_4863;
$L__BB1_4850:
	add.f64 	%fd5986, %fd2867, %fd2793;
	bra.uni 	$L__BB1_4867;
$L__BB1_4851:
	sub.f64 	%fd5986, %fd2867, %fd2793;
	bra.uni 	$L__BB1_4867;
$L__BB1_4852:
	sub.f64 	%fd5986, %fd2793, %fd2867;
	bra.uni 	$L__BB1_4867;
$L__BB1_4853:
	setp.eq.s16 	%p1456, %rs622, 2;
	@%p1456 bra 	$L__BB1_4852;
	neg.f64 	%fd4880, %fd2793;
	sub.f64 	%fd5986, %fd4880, %fd2867;
	bra.uni 	$L__BB1_4867;
$L__BB1_4855:
	sub.f64 	%fd5986, %fd2814, %fd2793;
	bra.uni 	$L__BB1_4867;
$L__BB1_4856:
	sub.f64 	%fd5986, %fd2793, %fd2814;
	bra.uni 	$L__BB1_4867;
$L__BB1_4857:
	setp.eq.s16 	%p1453, %rs622, 6;
	@%p1453 bra 	$L__BB1_4856;
	neg.f64 	%fd4879, %fd2793;
	sub.f64 	%fd5986, %fd4879, %fd2814;
	bra.uni 	$L__BB1_4867;
$L__BB1_4859:
	sub.f64 	%fd5986, %fd2814, %fd2867;
	bra.uni 	$L__BB1_4867;
$L__BB1_4860:
	sub.f64 	%fd5986, %fd2867, %fd2814;
	bra.uni 	$L__BB1_4867;
$L__BB1_4861:
	setp.eq.s16 	%p1449, %rs622, 10;
	@%p1449 bra 	$L__BB1_4860;
	neg.f64 	%fd4878, %fd2867;
	sub.f64 	%fd5986, %fd4878, %fd2814;
	bra.uni 	$L__BB1_4867;
$L__BB1_4863:
	sub.f64 	%fd5986, %fd2814, %fd2867;
	bra.uni 	$L__BB1_4867;
$L__BB1_4864:
	sub.f64 	%fd5986, %fd2867, %fd2793;
	bra.uni 	$L__BB1_4867;
$L__BB1_4865:
	setp.eq.s16 	%p1446, %rs622, 14;
	@%p1446 bra 	$L__BB1_4864;
	neg.f64 	%fd4877, %fd2867;
	sub.f64 	%fd5986, %fd4877, %fd2814;
$L__BB1_4867:
	and.b16  	%rs623, %rs179, 15;
	setp.gt.s16 	%p1458, %rs623, 7;
	@%p1458 bra 	$L__BB1_4875;
	setp.gt.s16 	%p1466, %rs623, 3;
	@%p1466 bra 	$L__BB1_4872;
	setp.gt.s16 	%p1470, %rs623, 1;
	@%p1470 bra 	$L__BB1_4884;
	setp.eq.s16 	%p1472, %rs623, 0;
	@%p1472 bra 	$L__BB1_4871;
	bra.uni 	$L__BB1_4882;
$L__BB1_4871:
	add.f64 	%fd5987, %fd2867, %fd2832;
	bra.uni 	$L__BB1_4898;
$L__BB1_4872:
	setp.gt.s16 	%p1467, %rs623, 5;
	@%p1467 bra 	$L__BB1_4888;
	setp.eq.s16 	%p1469, %rs623, 4;
	@%p1469 bra 	$L__BB1_4874;
	bra.uni 	$L__BB1_4886;
$L__BB1_4874:
	add.f64 	%fd5987, %fd2832, %fd2794;
	bra.uni 	$L__BB1_4898;
$L__BB1_4875:
	setp.gt.s16 	%p1459, %rs623, 11;
	@%p1459 bra 	$L__BB1_4879;
	setp.gt.s16 	%p1463, %rs623, 9;
	@%p1463 bra 	$L__BB1_4892;
	setp.eq.s16 	%p1465, %rs623, 8;
	@%p1465 bra 	$L__BB1_4878;
	bra.uni 	$L__BB1_4890;
$L__BB1_4878:
	add.f64 	%fd5987, %fd2867, %fd2794;
	bra.uni 	$L__BB1_4898;
$L__BB1_4879:
	setp.gt.s16 	%p1460, %rs623, 13;
	@%p1460 bra 	$L__BB1_4896;
	setp.eq.s16 	%p1462, %rs623, 12;
	@%p1462 bra 	$L__BB1_4881;
	bra.uni 	$L__BB1_4894;
$L__BB1_4881:
	add.f64 	%fd5987, %fd2867, %fd2832;
	bra.uni 	$L__BB1_4898;
$L__BB1_4882:
	sub.f64 	%fd5987, %fd2867, %fd2832;
	bra.uni 	$L__BB1_4898;
$L__BB1_4883:
	sub.f64 	%fd5987, %fd2832, %fd2867;
	bra.uni 	$L__BB1_4898;
$L__BB1_4884:
	setp.eq.s16 	%p1471, %rs623, 2;
	@%p1471 bra 	$L__BB1_4883;
	neg.f64 	%fd4884, %fd2832;
	sub.f64 	%fd5987, %fd4884, %fd2867;
	bra.uni 	$L__BB1_4898;
$L__BB1_4886:
	sub.f64 	%fd5987, %fd2794, %fd2832;
	bra.uni 	$L__BB1_4898;
$L__BB1_4887:
	sub.f64 	%fd5987, %fd2832, %fd2794;
	bra.uni 	$L__BB1_4898;
$L__BB1_4888:
	setp.eq.s16 	%p1468, %rs623, 6;
	@%p1468 bra 	$L__BB1_4887;
	neg.f64 	%fd4883, %fd2832;
	sub.f64 	%fd5987, %fd4883, %fd2794;
	bra.uni 	$L__BB1_4898;
$L__BB1_4890:
	sub.f64 	%fd5987, %fd2794, %fd2867;
	bra.uni 	$L__BB1_4898;
$L__BB1_4891:
	sub.f64 	%fd5987, %fd2867, %fd2794;
	bra.uni 	$L__BB1_4898;
$L__BB1_4892:
	setp.eq.s16 	%p1464, %rs623, 10;
	@%p1464 bra 	$L__BB1_4891;
	neg.f64 	%fd4882, %fd2867;
	sub.f64 	%fd5987, %fd4882, %fd2794;
	bra.uni 	$L__BB1_4898;
$L__BB1_4894:
	sub.f64 	%fd5987, %fd2794, %fd2867;
	bra.uni 	$L__BB1_4898;
$L__BB1_4895:
	sub.f64 	%fd5987, %fd2867, %fd2832;
	bra.uni 	$L__BB1_4898;
$L__BB1_4896:
	setp.eq.s16 	%p1461, %rs623, 14;
	@%p1461 bra 	$L__BB1_4895;
	neg.f64 	%fd4881, %fd2867;
	sub.f64 	%fd5987, %fd4881, %fd2794;
$L__BB1_4898:
	and.b16  	%rs624, %rs180, 15;
	setp.gt.s16 	%p1473, %rs624, 7;
	@%p1473 bra 	$L__BB1_4906;
	setp.gt.s16 	%p1481, %rs624, 3;
	@%p1481 bra 	$L__BB1_4903;
	setp.gt.s16 	%p1485, %rs624, 1;
	@%p1485 bra 	$L__BB1_4915;
	setp.eq.s16 	%p1487, %rs624, 0;
	@%p1487 bra 	$L__BB1_4902;
	bra.uni 	$L__BB1_4913;
$L__BB1_4902:
	add.f64 	%fd5988, %fd2867, %fd2832;
	bra.uni 	$L__BB1_4929;
$L__BB1_4903:
	setp.gt.s16 	%p1482, %rs624, 5;
	@%p1482 bra 	$L__BB1_4919;
	setp.eq.s16 	%p1484, %rs624, 4;
	@%p1484 bra 	$L__BB1_4905;
	bra.uni 	$L__BB1_4917;
$L__BB1_4905:
	add.f64 	%fd5988, %fd2832, %fd2814;
	bra.uni 	$L__BB1_4929;
$L__BB1_4906:
	setp.gt.s16 	%p1474, %rs624, 11;
	@%p1474 bra 	$L__BB1_4910;
	setp.gt.s16 	%p1478, %rs624, 9;
	@%p1478 bra 	$L__BB1_4923;
	setp.eq.s16 	%p1480, %rs624, 8;
	@%p1480 bra 	$L__BB1_4909;
	bra.uni 	$L__BB1_4921;
$L__BB1_4909:
	add.f64 	%fd5988, %fd2867, %fd2814;
	bra.uni 	$L__BB1_4929;
$L__BB1_4910:
	setp.gt.s16 	%p1475, %rs624, 13;
	@%p1475 bra 	$L__BB1_4927;
	setp.eq.s16 	%p1477, %rs624, 12;
	@%p1477 bra 	$L__BB1_4912;
	bra.uni 	$L__BB1_4925;
$L__BB1_4912:
	add.f64 	%fd5988, %fd2867, %fd2832;
	bra.uni 	$L__BB1_4929;
$L__BB1_4913:
	sub.f64 	%fd5988, %fd2867, %fd2832;
	bra.uni 	$L__BB1_4929;
$L__BB1_4914:
	sub.f64 	%fd5988, %fd2832, %fd2867;
	bra.uni 	$L__BB1_4929;
$L__BB1_4915:
	setp.eq.s16 	%p1486, %rs624, 2;
	@%p1486 bra 	$L__BB1_4914;
	neg.f64 	%fd4888, %fd2832;
	sub.f64 	%fd5988, %fd4888, %fd2867;
	bra.uni 	$L__BB1_4929;
$L__BB1_4917:
	sub.f64 	%fd5988, %fd2814, %fd2832;
	bra.uni 	$L__BB1_4929;
$L__BB1_4918:
	sub.f64 	%fd5988, %fd2832, %fd2814;
	bra.uni 	$L__BB1_4929;
$L__BB1_4919:
	setp.eq.s16 	%p1483, %rs624, 6;
	@%p1483 bra 	$L__BB1_4918;
	neg.f64 	%fd4887, %fd2832;
	sub.f64 	%fd5988, %fd4887, %fd2814;
	bra.uni 	$L__BB1_4929;
$L__BB1_4921:
	sub.f64 	%fd5988, %fd2814, %fd2867;
	bra.uni 	$L__BB1_4929;
$L__BB1_4922:
	sub.f64 	%fd5988, %fd2867, %fd2814;
	bra.uni 	$L__BB1_4929;
$L__BB1_4923:
	setp.eq.s16 	%p1479, %rs624, 10;
	@%p1479 bra 	$L__BB1_4922;
	neg.f64 	%fd4886, %fd2867;
	sub.f64 	%fd5988, %fd4886, %fd2814;
	bra.uni 	$L__BB1_4929;
$L__BB1_4925:
	sub.f64 	%fd5988, %fd2814, %fd2867;
	bra.uni 	$L__BB1_4929;
$L__BB1_4926:
	sub.f64 	%fd5988, %fd2867, %fd2832;
	bra.uni 	$L__BB1_4929;
$L__BB1_4927:
	setp.eq.s16 	%p1476, %rs624, 14;
	@%p1476 bra 	$L__BB1_4926;
	neg.f64 	%fd4885, %fd2867;
	sub.f64 	%fd5988, %fd4885, %fd2814;
$L__BB1_4929:
	mul.f64 	%fd4889, %fd2793, %fd2793;
	mul.f64 	%fd4890, %fd2793, %fd4889;
	mul.f64 	%fd4891, %fd4890, %fd2795;
	sub.f64 	%fd4892, %fd5983, %fd5981;
	fma.rn.f64 	%fd4893, %fd4891, %fd4892, %fd5981;
	sub.f64 	%fd4894, %fd5987, %fd5985;
	fma.rn.f64 	%fd4895, %fd4891, %fd4894, %fd5985;
	sub.f64 	%fd4896, %fd5984, %fd5982;
	fma.rn.f64 	%fd4897, %fd4891, %fd4896, %fd5982;
	sub.f64 	%fd4898, %fd5988, %fd5986;
	fma.rn.f64 	%fd4899, %fd4891, %fd4898, %fd5986;
	sub.f64 	%fd4900, %fd4895, %fd4893;
	fma.rn.f64 	%fd4901, %fd5980, %fd4900, %fd4893;
	sub.f64 	%fd4902, %fd4899, %fd4897;
	fma.rn.f64 	%fd4903, %fd5980, %fd4902, %fd4897;
	sub.f64 	%fd4904, %fd4903, %fd4901;
	mul.f64 	%fd4905, %fd2794, %fd2794;
	mul.f64 	%fd4906, %fd2794, %fd4905;
	mul.f64 	%fd4907, %fd4906, %fd2796;
	fma.rn.f64 	%fd4908, %fd4907, %fd4904, %fd4901;
	ld.f64 	%fd4909, [%rd755+288];
	fma.rn.f64 	%fd5989, %fd4909, %fd4908, %fd5989;
	add.s32 	%r5715, %r5715, 1;
	setp.lt.s32 	%p1488, %r5715, %r272;
	@%p1488 bra 	$L__BB1_4678;
$L__BB1_4930:
	add.f64 	%fd4911, %fd5977, %fd5989;
	ld.local.f64 	%fd4912, [%rd1+232];
	mul.f64 	%fd4913, %fd4911, %fd4912;
	cvt.rn.f32.f64 	%f5, %fd4913;
	ld.local.u32 	%r275, [%rd1+40];
	setp.lt.s32 	%p1489, %r275, 1;
	mov.f64 	%fd6001, 0d0000000000000000;
	@%p1489 bra 	$L__BB1_5185;
	ld.local.u64 	%rd756, [%rd1+48];
	mov.f64 	%fd5990, 0d0000000000000000;
	mov.b32 	%r5716, 0;
$L__BB1_4932:
	mul.wide.u32 	%rd4453, %r5716, 320;
	add.s64 	%rd757, %rd756, %rd4453;
	ld.f64 	%fd2939, [%rd757+296];
	mul.f64 	%fd2940, %fd2939, 0d0000000000000000;
	setp.neu.f64 	%p1490, %fd2940, 0d0000000000000000;
	@%p1490 bra 	$L__BB1_4934;
	ld.f64 	%fd5991, [%rd757+304];
	ld.u8 	%rs908, [%rd757+257];
	ld.f64 	%fd5992, [%rd757+312];
	bra.uni 	$L__BB1_4935;
$L__BB1_4934:
	ld.f64 	%fd4915, [%rd757+272];
	add.f64 	%fd4916, %fd2940, %fd4915;
	cvt.rmi.f64.f64 	%fd4917, %fd4916;
	sub.f64 	%fd5991, %fd4916, %fd4917;
	cvt.rzi.s32.f64 	%r5415, %fd4917;
	cvt.u16.u32 	%rs908, %r5415;
	mul.f64 	%fd4918, %fd5991, %fd5991;
	mul.f64 	%fd4919, %fd5991, %fd4918;
	fma.rn.f64 	%fd4920, %fd5991, 0d4018000000000000, 0dC02E000000000000;
	fma.rn.f64 	%fd4921, %fd5991, %fd4920, 0d4024000000000000;
	mul.f64 	%fd5992, %fd4919, %fd4921;
$L__BB1_4935:
	ld.f64 	%fd4922, [%rd757+264];
	fma.rn.f64 	%fd4923, %fd1698, %fd2939, %fd4922;
	ld.f64 	%fd4924, [%rd757+280];
	fma.rn.f64 	%fd4925, %fd2008, %fd2939, %fd4924;
	cvt.rmi.f64.f64 	%fd4926, %fd4923;
	cvt.rmi.f64.f64 	%fd4927, %fd4925;
	sub.f64 	%fd2947, %fd4923, %fd4926;
	sub.f64 	%fd2948, %fd4925, %fd4927;
	fma.rn.f64 	%fd4928, %fd2947, 0d4018000000000000, 0dC02E000000000000;
	fma.rn.f64 	%fd2949, %fd2947, %fd4928, 0d4024000000000000;
	fma.rn.f64 	%fd4929, %fd2948, 0d4018000000000000, 0dC02E000000000000;
	fma.rn.f64 	%fd2950, %fd2948, %fd4929, 0d4024000000000000;
	cvt.rzi.s32.f64 	%r5416, %fd4927;
	cvt.rzi.s32.f64 	%r5417, %fd4926;
	and.b32  	%r5418, %r5417, 255;
	cvt.u64.u32 	%rd4454, %r5418;
	add.s64 	%rd4455, %rd757, %rd4454;
	ld.u8 	%rs626, [%rd4455];
	ld.u8 	%rs627, [%rd4455+1];
	add.s16 	%rs628, %rs626, %rs908;
	add.s16 	%rs629, %rs627, %rs908;
	cvt.u64.u16 	%rd4456, %rs628;
	and.b64  	%rd4457, %rd4456, 255;
	add.s64 	%rd4458, %rd757, %rd4457;
	ld.u8 	%rs630, [%rd4458];
	ld.u8 	%rs631, [%rd4458+1];
	cvt.u64.u16 	%rd4459, %rs629;
	and.b64  	%rd4460, %rd4459, 255;
	add.s64 	%rd4461, %rd757, %rd4460;
	ld.u8 	%rs632, [%rd4461];
	ld.u8 	%rs633, [%rd4461+1];
	cvt.u16.u32 	%rs634, %r5416;
	add.s16 	%rs635, %rs630, %rs634;
	add.s16 	%rs636, %rs631, %rs634;
	add.s16 	%rs637, %rs632, %rs634;
	add.s16 	%rs638, %rs633, %rs634;
	cvt.u64.u16 	%rd4462, %rs635;
	and.b64  	%rd4463, %rd4462, 255;
	add.s64 	%rd4464, %rd757, %rd4463;
	ld.u8 	%rs639, [%rd4464];
	ld.u8 	%rs184, [%rd4464+1];
	cvt.u64.u16 	%rd4465, %rs636;
	and.b64  	%rd4466, %rd4465, 255;
	add.s64 	%rd4467, %rd757, %rd4466;
	ld.u8 	%rs185, [%rd4467];
	ld.u8 	%rs186, [%rd4467+1];
	cvt.u64.u16 	%rd4468, %rs637;
	and.b64  	%rd4469, %rd4468, 255;
	add.s64 	%rd4470, %rd757, %rd4469;
	ld.u8 	%rs187, [%rd4470];
	ld.u8 	%rs188, [%rd4470+1];
	cvt.u64.u16 	%rd4471, %rs638;
	and.b64  	%rd4472, %rd4471, 255;
	add.s64 	%rd4473, %rd757, %rd4472;
	ld.u8 	%rs189, [%rd4473];
	ld.u8 	%rs190, [%rd4473+1];
	and.b16  	%rs625, %rs639, 15;
	setp.gt.s16 	%p1491, %rs625, 7;
	@%p1491 bra 	$L__BB1_4943;
	setp.gt.s16 	%p1499, %rs625, 3;
	@%p1499 bra 	$L__BB1_4940;
	setp.gt.s16 	%p1503, %rs625, 1;
	@%p1503 bra 	$L__BB1_4952;
	setp.eq.s16 	%p1505, %rs625, 0;
	@%p1505 bra 	$L__BB1_4939;
	bra.uni 	$L__BB1_4950;
$L__BB1_4939:
	add.f64 	%fd5993, %fd5991, %fd2947;
	bra.uni 	$L__BB1_4966;
$L__BB1_4940:
	setp.gt.s16 	%p1500, %rs625, 5;
	@%p1500 bra 	$L__BB1_4956;
	setp.eq.s16 	%p1502, %rs625, 4;
	@%p1502 bra 	$L__BB1_4942;
	bra.uni 	$L__BB1_4954;
$L__BB1_4942:
	add.f64 	%fd5993, %fd2947, %fd2948;
	bra.uni 	$L__BB1_4966;
$L__BB1_4943:
	setp.gt.s16 	%p1492, %rs625, 11;
	@%p1492 bra 	$L__BB1_4947;
	setp.gt.s16 	%p1496, %rs625, 9;
	@%p1496 bra 	$L__BB1_4960;
	setp.eq.s16 	%p1498, %rs625, 8;
	@%p1498 bra 	$L__BB1_4946;
	bra.uni 	$L__BB1_4958;
$L__BB1_4946:
	add.f64 	%fd5993, %fd5991, %fd2948;
	bra.uni 	$L__BB1_4966;
$L__BB1_4947:
	setp.gt.s16 	%p1493, %rs625, 13;
	@%p1493 bra 	$L__BB1_4964;
	setp.eq.s16 	%p1495, %rs625, 12;
	@%p1495 bra 	$L__BB1_4949;
	bra.uni 	$L__BB1_4962;
$L__BB1_4949:
	add.f64 	%fd5993, %fd5991, %fd2947;
	bra.uni 	$L__BB1_4966;
$L__BB1_4950:
	sub.f64 	%fd5993, %fd5991, %fd2947;
	bra.uni 	$L__BB1_4966;
$L__BB1_4951:
	sub.f64 	%fd5993, %fd2947, %fd5991;
	bra.uni 	$L__BB1_4966;
$L__BB1_4952:
	setp.eq.s16 	%p1504, %rs625, 2;
	@%p1504 bra 	$L__BB1_4951;
	neg.f64 	%fd4933, %fd2947;
	sub.f64 	%fd5993, %fd4933, %fd5991;
	bra.uni 	$L__BB1_4966;
$L__BB1_4954:
	sub.f64 	%fd5993, %fd2948, %fd2947;
	bra.uni 	$L__BB1_4966;
$L__BB1_4955:
	sub.f64 	%fd5993, %fd2947, %fd2948;
	bra.uni 	$L__BB1_4966;
$L__BB1_4956:
	setp.eq.s16 	%p1501, %rs625, 6;
	@%p1501 bra 	$L__BB1_4955;
	neg.f64 	%fd4932, %fd2947;
	sub.f64 	%fd5993, %fd4932, %fd2948;
	bra.uni 	$L__BB1_4966;
$L__BB1_4958:
	sub.f64 	%fd5993, %fd2948, %fd5991;
	bra.uni 	$L__BB1_4966;
$L__BB1_4959:
	sub.f64 	%fd5993, %fd5991, %fd2948;
	bra.uni 	$L__BB1_4966;
$L__BB1_4960:
	setp.eq.s16 	%p1497, %rs625, 10;
	@%p1497 bra 	$L__BB1_4959;
	neg.f64 	%fd4931, %fd5991;
	sub.f64 	%fd5993, %fd4931, %fd2948;
	bra.uni 	$L__BB1_4966;
$L__BB1_4962:
	sub.f64 	%fd5993, %fd2948, %fd5991;
	bra.uni 	$L__BB1_4966;
$L__BB1_4963:
	sub.f64 	%fd5993, %fd5991, %fd2947;
	bra.uni 	$L__BB1_4966;
$L__BB1_4964:
	setp.eq.s16 	%p1494, %rs625, 14;
	@%p1494 bra 	$L__BB1_4963;
	neg.f64 	%fd4930, %fd5991;
	sub.f64 	%fd5993, %fd4930, %fd2948;
$L__BB1_4966:
	add.f64 	%fd2968, %fd2948, 0dBFF0000000000000;
	and.b16  	%rs640, %rs184, 15;
	setp.gt.s16 	%p1506, %rs640, 7;
	@%p1506 bra 	$L__BB1_4974;
	setp.gt.s16 	%p1514, %rs640, 3;
	@%p1514 bra 	$L__BB1_4971;
	setp.gt.s16 	%p1518, %rs640, 1;
	@%p1518 bra 	$L__BB1_4983;
	setp.eq.s16 	%p1520, %rs640, 0;
	@%p1520 bra 	$L__BB1_4970;
	bra.uni 	$L__BB1_4981;
$L__BB1_4970:
	add.f64 	%fd5994, %fd5991, %fd2947;
	bra.uni 	$L__BB1_4997;
$L__BB1_4971:
	setp.gt.s16 	%p1515, %rs640, 5;
	@%p1515 bra 	$L__BB1_4987;
	setp.eq.s16 	%p1517, %rs640, 4;
	@%p1517 bra 	$L__BB1_4973;
	bra.uni 	$L__BB1_4985;
$L__BB1_4973:
	add.f64 	%fd5994, %fd2947, %fd2968;
	bra.uni 	$L__BB1_4997;
$L__BB1_4974:
	setp.gt.s16 	%p1507, %rs640, 11;
	@%p1507 bra 	$L__BB1_4978;
	setp.gt.s16 	%p1511, %rs640, 9;
	@%p1511 bra 	$L__BB1_4991;
	setp.eq.s16 	%p1513, %rs640, 8;
	@%p1513 bra 	$L__BB1_4977;
	bra.uni 	$L__BB1_4989;
$L__BB1_4977:
	add.f64 	%fd5994, %fd5991, %fd2968;
	bra.uni 	$L__BB1_4997;
$L__BB1_4978:
	setp.gt.s16 	%p1508, %rs640, 13;
	@%p1508 bra 	$L__BB1_4995;
	setp.eq.s16 	%p1510, %rs640, 12;
	@%p1510 bra 	$L__BB1_4980;
	bra.uni 	$L__BB1_4993;
$L__BB1_4980:
	add.f64 	%fd5994, %fd5991, %fd2947;
	bra.uni 	$L__BB1_4997;
$L__BB1_4981:
	sub.f64 	%fd5994, %fd5991, %fd2947;
	bra.uni 	$L__BB1_4997;
$L__BB1_4982:
	sub.f64 	%fd5994, %fd2947, %fd5991;
	bra.uni 	$L__BB1_4997;
$L__BB1_4983:
	setp.eq.s16 	%p1519, %rs640, 2;
	@%p1519 bra 	$L__BB1_4982;
	neg.f64 	%fd4937, %fd2947;
	sub.f64 	%fd5994, %fd4937, %fd5991;
	bra.uni 	$L__BB1_4997;
$L__BB1_4985:
	sub.f64 	%fd5994, %fd2968, %fd2947;
	bra.uni 	$L__BB1_4997;
$L__BB1_4986:
	sub.f64 	%fd5994, %fd2947, %fd2968;
	bra.uni 	$L__BB1_4997;
$L__BB1_4987:
	setp.eq.s16 	%p1516, %rs640, 6;
	@%p1516 bra 	$L__BB1_4986;
	neg.f64 	%fd4936, %fd2947;
	sub.f64 	%fd5994, %fd4936, %fd2968;
	bra.uni 	$L__BB1_4997;
$L__BB1_4989:
	sub.f64 	%fd5994, %fd2968, %fd5991;
	bra.uni 	$L__BB1_4997;
$L__BB1_4990:
	sub.f64 	%fd5994, %fd5991, %fd2968;
	bra.uni 	$L__BB1_4997;
$L__BB1_4991:
	setp.eq.s16 	%p1512, %rs640, 10;
	@%p1512 bra 	$L__BB1_4990;
	neg.f64 	%fd4935, %fd5991;
	sub.f64 	%fd5994, %fd4935, %fd2968;
	bra.uni 	$L__BB1_4997;
$L__BB1_4993:
	sub.f64 	%fd5994, %fd2968, %fd5991;
	bra.uni 	$L__BB1_4997;
$L__BB1_4994:
	sub.f64 	%fd5994, %fd5991, %fd2947;
	bra.uni 	$L__BB1_4997;
$L__BB1_4995:
	setp.eq.s16 	%p1509, %rs640, 14;
	@%p1509 bra 	$L__BB1_4994;
	neg.f64 	%fd4934, %fd5991;
	sub.f64 	%fd5994, %fd4934, %fd2968;
$L__BB1_4997:
	add.f64 	%fd2986, %fd2947, 0dBFF0000000000000;
	and.b16  	%rs641, %rs187, 15;
	setp.gt.s16 	%p1521, %rs641, 7;
	@%p1521 bra 	$L__BB1_5005;
	setp.gt.s16 	%p1529, %rs641, 3;
	@%p1529 bra 	$L__BB1_5002;
	setp.gt.s16 	%p1533, %rs641, 1;
	@%p1533 bra 	$L__BB1_5014;
	setp.eq.s16 	%p1535, %rs641, 0;
	@%p1535 bra 	$L__BB1_5001;
	bra.uni 	$L__BB1_5012;
$L__BB1_5001:
	add.f64 	%fd5995, %fd5991, %fd2986;
	bra.uni 	$L__BB1_5028;
$L__BB1_5002:
	setp.gt.s16 	%p1530, %rs641, 5;
	@%p1530 bra 	$L__BB1_5018;
	setp.eq.s16 	%p1532, %rs641, 4;
	@%p1532 bra 	$L__BB1_5004;
	bra.uni 	$L__BB1_5016;
$L__BB1_5004:
	add.f64 	%fd5995, %fd2986, %fd2948;
	bra.uni 	$L__BB1_5028;
$L__BB1_5005:
	setp.gt.s16 	%p1522, %rs641, 11;
	@%p1522 bra 	$L__BB1_5009;
	setp.gt.s16 	%p1526, %rs641, 9;
	@%p1526 bra 	$L__BB1_5022;
	setp.eq.s16 	%p1528, %rs641, 8;
	@%p1528 bra 	$L__BB1_5008;
	bra.uni 	$L__BB1_5020;
$L__BB1_5008:
	add.f64 	%fd5995, %fd5991, %fd2948;
	bra.uni 	$L__BB1_5028;
$L__BB1_5009:
	setp.gt.s16 	%p1523, %rs641, 13;
	@%p1523 bra 	$L__BB1_5026;
	setp.eq.s16 	%p1525, %rs641, 12;
	@%p1525 bra 	$L__BB1_5011;
	bra.uni 	$L__BB1_5024;
$L__BB1_5011:
	add.f64 	%fd5995, %fd5991, %fd2986;
	bra.uni 	$L__BB1_5028;
$L__BB1_5012:
	sub.f64 	%fd5995, %fd5991, %fd2986;
	bra.uni 	$L__BB1_5028;
$L__BB1_5013:
	sub.f64 	%fd5995, %fd2986, %fd5991;
	bra.uni 	$L__BB1_5028;
$L__BB1_5014:
	setp.eq.s16 	%p1534, %rs641, 2;
	@%p1534 bra 	$L__BB1_5013;
	neg.f64 	%fd4941, %fd2986;
	sub.f64 	%fd5995, %fd4941, %fd5991;
	bra.uni 	$L__BB1_5028;
$L__BB1_5016:
	sub.f64 	%fd5995, %fd2948, %fd2986;
	bra.uni 	$L__BB1_5028;
$L__BB1_5017:
	sub.f64 	%fd5995, %fd2986, %fd2948;
	bra.uni 	$L__BB1_5028;
$L__BB1_5018:
	setp.eq.s16 	%p1531, %rs641, 6;
	@%p1531 bra 	$L__BB1_5017;
	neg.f64 	%fd4940, %fd2986;
	sub.f64 	%fd5995, %fd4940, %fd2948;
	bra.uni 	$L__BB1_5028;
$L__BB1_5020:
	sub.f64 	%fd5995, %fd2948, %fd5991;
	bra.uni 	$L__BB1_5028;
$L__BB1_5021:
	sub.f64 	%fd5995, %fd5991, %fd2948;
	bra.uni 	$L__BB1_5028;
$L__BB1_5022:
	setp.eq.s16 	%p1527, %rs641, 10;
	@%p1527 bra 	$L__BB1_5021;
	neg.f64 	%fd4939, %fd5991;
	sub.f64 	%fd5995, %fd4939, %fd2948;
	bra.uni 	$L__BB1_5028;
$L__BB1_5024:
	sub.f64 	%fd5995, %fd2948, %fd5991;
	bra.uni 	$L__BB1_5028;
$L__BB1_5025:
	sub.f64 	%fd5995, %fd5991, %fd2986;
	bra.uni 	$L__BB1_5028;
$L__BB1_5026:
	setp.eq.s16 	%p1524, %rs641, 14;
	@%p1524 bra 	$L__BB1_5025;
	neg.f64 	%fd4938, %fd5991;
	sub.f64 	%fd5995, %fd4938, %fd2948;
$L__BB1_5028:
	and.b16  	%rs642, %rs188, 15;
	setp.gt.s16 	%p1536, %rs642, 7;
	@%p1536 bra 	$L__BB1_5036;
	setp.gt.s16 	%p1544, %rs642, 3;
	@%p1544 bra 	$L__BB1_5033;
	setp.gt.s16 	%p1548, %rs642, 1;
	@%p1548 bra 	$L__BB1_5045;
	setp.eq.s16 	%p1550, %rs642, 0;
	@%p1550 bra 	$L__BB1_5032;
	bra.uni 	$L__BB1_5043;
$L__BB1_5032:
	add.f64 	%fd5996, %fd5991, %fd2986;
	bra.uni 	$L__BB1_5059;
$L__BB1_5033:
	setp.gt.s16 	%p1545, %rs642, 5;
	@%p1545 bra 	$L__BB1_5049;
	setp.eq.s16 	%p1547, %rs642, 4;
	@%p1547 bra 	$L__BB1_5035;
	bra.uni 	$L__BB1_5047;
$L__BB1_5035:
	add.f64 	%fd5996, %fd2986, %fd2968;
	bra.uni 	$L__BB1_5059;
$L__BB1_5036:
	setp.gt.s16 	%p1537, %rs642, 11;
	@%p1537 bra 	$L__BB1_5040;
	setp.gt.s16 	%p1541, %rs642, 9;
	@%p1541 bra 	$L__BB1_5053;
	setp.eq.s16 	%p1543, %rs642, 8;
	@%p1543 bra 	$L__BB1_5039;
	bra.uni 	$L__BB1_5051;
$L__BB1_5039:
	add.f64 	%fd5996, %fd5991, %fd2968;
	bra.uni 	$L__BB1_5059;
$L__BB1_5040:
	setp.gt.s16 	%p1538, %rs642, 13;
	@%p1538 bra 	$L__BB1_5057;
	setp.eq.s16 	%p1540, %rs642, 12;
	@%p1540 bra 	$L__BB1_5042;
	bra.uni 	$L__BB1_5055;
$L__BB1_5042:
	add.f64 	%fd5996, %fd5991, %fd2986;
	bra.uni 	$L__BB1_5059;
$L__BB1_5043:
	sub.f64 	%fd5996, %fd5991, %fd2986;
	bra.uni 	$L__BB1_5059;
$L__BB1_5044:
	sub.f64 	%fd5996, %fd2986, %fd5991;
	bra.uni 	$L__BB1_5059;
$L__BB1_5045:
	setp.eq.s16 	%p1549, %rs642, 2;
	@%p1549 bra 	$L__BB1_5044;
	neg.f64 	%fd4945, %fd2986;
	sub.f64 	%fd5996, %fd4945, %fd5991;
	bra.uni 	$L__BB1_5059;
$L__BB1_5047:
	sub.f64 	%fd5996, %fd2968, %fd2986;
	bra.uni 	$L__BB1_5059;
$L__BB1_5048:
	sub.f64 	%fd5996, %fd2986, %fd2968;
	bra.uni 	$L__BB1_5059;
$L__BB1_5049:
	setp.eq.s16 	%p1546, %rs642, 6;
	@%p1546 bra 	$L__BB1_5048;
	neg.f64 	%fd4944, %fd2986;
	sub.f64 	%fd5996, %fd4944, %fd2968;
	bra.uni 	$L__BB1_5059;
$L__BB1_5051:
	sub.f64 	%fd5996, %fd2968, %fd5991;
	bra.uni 	$L__BB1_5059;
$L__BB1_5052:
	sub.f64 	%fd5996, %fd5991, %fd2968;
	bra.uni 	$L__BB1_5059;
$L__BB1_5053:
	setp.eq.s16 	%p1542, %rs642, 10;
	@%p1542 bra 	$L__BB1_5052;
	neg.f64 	%fd4943, %fd5991;
	sub.f64 	%fd5996, %fd4943, %fd2968;
	bra.uni 	$L__BB1_5059;
$L__BB1_5055:
	sub.f64 	%fd5996, %fd2968, %fd5991;
	bra.uni 	$L__BB1_5059;
$L__BB1_5056:
	sub.f64 	%fd5996, %fd5991, %fd2986;
	bra.uni 	$L__BB1_5059;
$L__BB1_5057:
	setp.eq.s16 	%p1539, %rs642, 14;
	@%p1539 bra 	$L__BB1_5056;
	neg.f64 	%fd4942, %fd5991;
	sub.f64 	%fd5996, %fd4942, %fd2968;
$L__BB1_5059:
	add.f64 	%fd3021, %fd5991, 0dBFF0000000000000;
	and.b16  	%rs643, %rs185, 15;
	setp.gt.s16 	%p1551, %rs643, 7;
	@%p1551 bra 	$L__BB1_5067;
	setp.gt.s16 	%p1559, %rs643, 3;
	@%p1559 bra 	$L__BB1_5064;
	setp.gt.s16 	%p1563, %rs643, 1;
	@%p1563 bra 	$L__BB1_5076;
	setp.eq.s16 	%p1565, %rs643, 0;
	@%p1565 bra 	$L__BB1_5063;
	bra.uni 	$L__BB1_5074;
$L__BB1_5063:
	add.f64 	%fd5997, %fd3021, %fd2947;
	bra.uni 	$L__BB1_5090;
$L__BB1_5064:
	setp.gt.s16 	%p1560, %rs643, 5;
	@%p1560 bra 	$L__BB1_5080;
	setp.eq.s16 	%p1562, %rs643, 4;
	@%p1562 bra 	$L__BB1_5066;
	bra.uni 	$L__BB1_5078;
$L__BB1_5066:
	add.f64 	%fd5997, %fd2947, %fd2948;
	bra.uni 	$L__BB1_5090;
$L__BB1_5067:
	setp.gt.s16 	%p1552, %rs643, 11;
	@%p1552 bra 	$L__BB1_5071;
	setp.gt.s16 	%p1556, %rs643, 9;
	@%p1556 bra 	$L__BB1_5084;
	setp.eq.s16 	%p1558, %rs643, 8;
	@%p1558 bra 	$L__BB1_5070;
	bra.uni 	$L__BB1_5082;
$L__BB1_5070:
	add.f64 	%fd5997, %fd3021, %fd2948;
	bra.uni 	$L__BB1_5090;
$L__BB1_5071:
	setp.gt.s16 	%p1553, %rs643, 13;
	@%p1553 bra 	$L__BB1_5088;
	setp.eq.s16 	%p1555, %rs643, 12;
	@%p1555 bra 	$L__BB1_5073;
	bra.uni 	$L__BB1_5086;
$L__BB1_5073:
	add.f64 	%fd5997, %fd3021, %fd2947;
	bra.uni 	$L__BB1_5090;
$L__BB1_5074:
	sub.f64 	%fd5997, %fd3021, %fd2947;
	bra.uni 	$L__BB1_5090;
$L__BB1_5075:
	sub.f64 	%fd5997, %fd2947, %fd3021;
	bra.uni 	$L__BB1_5090;
$L__BB1_5076:
	setp.eq.s16 	%p1564, %rs643, 2;
	@%p1564 bra 	$L__BB1_5075;
	neg.f64 	%fd4949, %fd2947;
	sub.f64 	%fd5997, %fd4949, %fd3021;
	bra.uni 	$L__BB1_5090;
$L__BB1_5078:
	sub.f64 	%fd5997, %fd2948, %fd2947;
	bra.uni 	$L__BB1_5090;
$L__BB1_5079:
	sub.f64 	%fd5997, %fd2947, %fd2948;
	bra.uni 	$L__BB1_5090;
$L__BB1_5080:
	setp.eq.s16 	%p1561, %rs643, 6;
	@%p1561 bra 	$L__BB1_5079;
	neg.f64 	%fd4948, %fd2947;
	sub.f64 	%fd5997, %fd4948, %fd2948;
	bra.uni 	$L__BB1_5090;
$L__BB1_5082:
	sub.f64 	%fd5997, %fd2948, %fd3021;
	bra.uni 	$L__BB1_5090;
$L__BB1_5083:
	sub.f64 	%fd5997, %fd3021, %fd2948;
	bra.uni 	$L__BB1_5090;
$L__BB1_5084:
	setp.eq.s16 	%p1557, %rs643, 10;
	@%p1557 bra 	$L__BB1_5083;
	neg.f64 	%fd4947, %fd3021;
	sub.f64 	%fd5997, %fd4947, %fd2948;
	bra.uni 	$L__BB1_5090;
$L__BB1_5086:
	sub.f64 	%fd5997, %fd2948, %fd3021;
	bra.uni 	$L__BB1_5090;
$L__BB1_5087:
	sub.f64 	%fd5997, %fd3021, %fd2947;
	bra.uni 	$L__BB1_5090;
$L__BB1_5088:
	setp.eq.s16 	%p1554, %rs643, 14;
	@%p1554 bra 	$L__BB1_5087;
	neg.f64 	%fd4946, %fd3021;
	sub.f64 	%fd5997, %fd4946, %fd2948;
$L__BB1_5090:
	and.b16  	%rs644, %rs186, 15;
	setp.gt.s16 	%p1566, %rs644, 7;
	@%p1566 bra 	$L__BB1_5098;
	setp.gt.s16 	%p1574, %rs644, 3;
	@%p1574 bra 	$L__BB1_5095;
	setp.gt.s16 	%p1578, %rs644, 1;
	@%p1578 bra 	$L__BB1_5107;
	setp.eq.s16 	%p1580, %rs644, 0;
	@%p1580 bra 	$L__BB1_5094;
	bra.uni 	$L__BB1_5105;
$L__BB1_5094:
	add.f64 	%fd5998, %fd3021, %fd2947;
	bra.uni 	$L__BB1_5121;
$L__BB1_5095:
	setp.gt.s16 	%p1575, %rs644, 5;
	@%p1575 bra 	$L__BB1_5111;
	setp.eq.s16 	%p1577, %rs644, 4;
	@%p1577 bra 	$L__BB1_5097;
	bra.uni 	$L__BB1_5109;
$L__BB1_5097:
	add.f64 	%fd5998, %fd2947, %fd2968;
	bra.uni 	$L__BB1_5121;
$L__BB1_5098:
	setp.gt.s16 	%p1567, %rs644, 11;
	@%p1567 bra 	$L__BB1_5102;
	setp.gt.s16 	%p1571, %rs644, 9;
	@%p1571 bra 	$L__BB1_5115;
	setp.eq.s16 	%p1573, %rs644, 8;
	@%p1573 bra 	$L__BB1_5101;
	bra.uni 	$L__BB1_5113;
$L__BB1_5101:
	add.f64 	%fd5998, %fd3021, %fd2968;
	bra.uni 	$L__BB1_5121;
$L__BB1_5102:
	setp.gt.s16 	%p1568, %rs644, 13;
	@%p1568 bra 	$L__BB1_5119;
	setp.eq.s16 	%p1570, %rs644, 12;
	@%p1570 bra 	$L__BB1_5104;
	bra.uni 	$L__BB1_5117;
$L__BB1_5104:
	add.f64 	%fd5998, %fd3021, %fd2947;
	bra.uni 	$L__BB1_5121;
$L__BB1_5105:
	sub.f64 	%fd5998, %fd3021, %fd2947;
	bra.uni 	$L__BB1_5121;
$L__BB1_5106:
	sub.f64 	%fd5998, %fd2947, %fd3021;
	bra.uni 	$L__BB1_5121;
$L__BB1_5107:
	setp.eq.s16 	%p1579, %rs644, 2;
	@%p1579 bra 	$L__BB1_5106;
	neg.f64 	%fd4953, %fd2947;
	sub.f64 	%fd5998, %fd4953, %fd3021;
	bra.uni 	$L__BB1_5121;
$L__BB1_5109:
	sub.f64 	%fd5998, %fd2968, %fd2947;
	bra.uni 	$L__BB1_5121;
$L__BB1_5110:
	sub.f64 	%fd5998, %fd2947, %fd2968;
	bra.uni 	$L__BB1_5121;
$L__BB1_5111:
	setp.eq.s16 	%p1576, %rs644, 6;
	@%p1576 bra 	$L__BB1_5110;
	neg.f64 	%fd4952, %fd2947;
	sub.f64 	%fd5998, %fd4952, %fd2968;
	bra.uni 	$L__BB1_5121;
$L__BB1_5113:
	sub.f64 	%fd5998, %fd2968, %fd3021;
	bra.uni 	$L__BB1_5121;
$L__BB1_5114:
	sub.f64 	%fd5998, %fd3021, %fd2968;
	bra.uni 	$L__BB1_5121;
$L__BB1_5115:
	setp.eq.s16 	%p1572, %rs644, 10;
	@%p1572 bra 	$L__BB1_5114;
	neg.f64 	%fd4951, %fd3021;
	sub.f64 	%fd5998, %fd4951, %fd2968;
	bra.uni 	$L__BB1_5121;
$L__BB1_5117:
	sub.f64 	%fd5998, %fd2968, %fd3021;
	bra.uni 	$L__BB1_5121;
$L__BB1_5118:
	sub.f64 	%fd5998, %fd3021, %fd2947;
	bra.uni 	$L__BB1_5121;
$L__BB1_5119:
	setp.eq.s16 	%p1569, %rs644, 14;
	@%p1569 bra 	$L__BB1_5118;
	neg.f64 	%fd4950, %fd3021;
	sub.f64 	%fd5998, %fd4950, %fd2968;
$L__BB1_5121:
	and.b16  	%rs645, %rs189, 15;
	setp.gt.s16 	%p1581, %rs645, 7;
	@%p1581 bra 	$L__BB1_5129;
	setp.gt.s16 	%p1589, %rs645, 3;
	@%p1589 bra 	$L__BB1_5126;
	setp.gt.s16 	%p1593, %rs645, 1;
	@%p1593 bra 	$L__BB1_5138;
	setp.eq.s16 	%p1595, %rs645, 0;
	@%p1595 bra 	$L__BB1_5125;
	bra.uni 	$L__BB1_5136;
$L__BB1_5125:
	add.f64 	%fd5999, %fd3021, %fd2986;
	bra.uni 	$L__BB1_5152;
$L__BB1_5126:
	setp.gt.s16 	%p1590, %rs645, 5;
	@%p1590 bra 	$L__BB1_5142;
	setp.eq.s16 	%p1592, %rs645, 4;
	@%p1592 bra 	$L__BB1_5128;
	bra.uni 	$L__BB1_5140;
$L__BB1_5128:
	add.f64 	%fd5999, %fd2986, %fd2948;
	bra.uni 	$L__BB1_5152;
$L__BB1_5129:
	setp.gt.s16 	%p1582, %rs645, 11;
	@%p1582 bra 	$L__BB1_5133;
	setp.gt.s16 	%p1586, %rs645, 9;
	@%p1586 bra 	$L__BB1_5146;
	setp.eq.s16 	%p1588, %rs645, 8;
	@%p1588 bra 	$L__BB1_5132;
	bra.uni 	$L__BB1_5144;
$L__BB1_5132:
	add.f64 	%fd5999, %fd3021, %fd2948;
	bra.uni 	$L__BB1_5152;
$L__BB1_5133:
	setp.gt.s16 	%p1583, %rs645, 13;
	@%p1583 bra 	$L__BB1_5150;
	setp.eq.s16 	%p1585, %rs645, 12;
	@%p1585 bra 	$L__BB1_5135;
	bra.uni 	$L__BB1_5148;
$L__BB1_5135:
	add.f64 	%fd5999, %fd3021, %fd2986;
	bra.uni 	$L__BB1_5152;
$L__BB1_5136:
	sub.f64 	%fd5999, %fd3021, %fd2986;
	bra.uni 	$L__BB1_5152;
$L__BB1_5137:
	sub.f64 	%fd5999, %fd2986, %fd3021;
	bra.uni 	$L__BB1_5152;
$L__BB1_5138:
	setp.eq.s16 	%p1594, %rs645, 2;
	@%p1594 bra 	$L__BB1_5137;
	neg.f64 	%fd4957, %fd2986;
	sub.f64 	%fd5999, %fd4957, %fd3021;
	bra.uni 	$L__BB1_5152;
$L__BB1_5140:
	sub.f64 	%fd5999, %fd2948, %fd2986;
	bra.uni 	$L__BB1_5152;
$L__BB1_5141:
	sub.f64 	%fd5999, %fd2986, %fd2948;
	bra.uni 	$L__BB1_5152;
$L__BB1_5142:
	setp.eq.s16 	%p1591, %rs645, 6;
	@%p1591 bra 	$L__BB1_5141;
	neg.f64 	%fd4956, %fd2986;
	sub.f64 	%fd5999, %fd4956, %fd2948;
	bra.uni 	$L__BB1_5152;
$L__BB1_5144:
	sub.f64 	%fd5999, %fd2948, %fd3021;
	bra.uni 	$L__BB1_5152;
$L__BB1_5145:
	sub.f64 	%fd5999, %fd3021, %fd2948;
	bra.uni 	$L__BB1_5152;
$L__BB1_5146:
	setp.eq.s16 	%p1587, %rs645, 10;
	@%p1587 bra 	$L__BB1_5145;
	neg.f64 	%fd4955, %fd3021;
	sub.f64 	%fd5999, %fd4955, %fd2948;
	bra.uni 	$L__BB1_5152;
$L__BB1_5148:
	sub.f64 	%fd5999, %fd2948, %fd3021;
	bra.uni 	$L__BB1_5152;
$L__BB1_5149:
	sub.f64 	%fd5999, %fd3021, %fd2986;
	bra.uni 	$L__BB1_5152;
$L__BB1_5150:
	setp.eq.s16 	%p1584, %rs645, 14;
	@%p1584 bra 	$L__BB1_5149;
	neg.f64 	%fd4954, %fd3021;
	sub.f64 	%fd5999, %fd4954, %fd2948;
$L__BB1_5152:
	and.b16  	%rs646, %rs190, 15;
	setp.gt.s16 	%p1596, %rs646, 7;
	@%p1596 bra 	$L__BB1_5160;
	setp.gt.s16 	%p1604, %rs646, 3;
	@%p1604 bra 	$L__BB1_5157;
	setp.gt.s16 	%p1608, %rs646, 1;
	@%p1608 bra 	$L__BB1_5169;
	setp.eq.s16 	%p1610, %rs646, 0;
	@%p1610 bra 	$L__BB1_5156;
	bra.uni 	$L__BB1_5167;
$L__BB1_5156:
	add.f64 	%fd6000, %fd3021, %fd2986;
	bra.uni 	$L__BB1_5183;
$L__BB1_5157:
	setp.gt.s16 	%p1605, %rs646, 5;
	@%p1605 bra 	$L__BB1_5173;
	setp.eq.s16 	%p1607, %rs646, 4;
	@%p1607 bra 	$L__BB1_5159;
	bra.uni 	$L__BB1_5171;
$L__BB1_5159:
	add.f64 	%fd6000, %fd2986, %fd2968;
	bra.uni 	$L__BB1_5183;
$L__BB1_5160:
	setp.gt.s16 	%p1597, %rs646, 11;
	@%p1597 bra 	$L__BB1_5164;
	setp.gt.s16 	%p1601, %rs646, 9;
	@%p1601 bra 	$L__BB1_5177;
	setp.eq.s16 	%p1603, %rs646, 8;
	@%p1603 bra 	$L__BB1_5163;
	bra.uni 	$L__BB1_5175;
$L__BB1_5163:
	add.f64 	%fd6000, %fd3021, %fd2968;
	bra.uni 	$L__BB1_5183;
$L__BB1_5164:
	setp.gt.s16 	%p1598, %rs646, 13;
	@%p1598 bra 	$L__BB1_5181;
	setp.eq.s16 	%p1600, %rs646, 12;
	@%p1600 bra 	$L__BB1_5166;
	bra.uni 	$L__BB1_5179;
$L__BB1_5166:
	add.f64 	%fd6000, %fd3021, %fd2986;
	bra.uni 	$L__BB1_5183;
$L__BB1_5167:
	sub.f64 	%fd6000, %fd3021, %fd2986;
	bra.uni 	$L__BB1_5183;
$L__BB1_5168:
	sub.f64 	%fd6000, %fd2986, %fd3021;
	bra.uni 	$L__BB1_5183;
$L__BB1_5169:
	setp.eq.s16 	%p1609, %rs646, 2;
	@%p1609 bra 	$L__BB1_5168;
	neg.f64 	%fd4961, %fd2986;
	sub.f64 	%fd6000, %fd4961, %fd3021;
	bra.uni 	$L__BB1_5183;
$L__BB1_5171:
	sub.f64 	%fd6000, %fd2968, %fd2986;
	bra.uni 	$L__BB1_5183;
$L__BB1_5172:
	sub.f64 	%fd6000, %fd2986, %fd2968;
	bra.uni 	$L__BB1_5183;
$L__BB1_5173:
	setp.eq.s16 	%p1606, %rs646, 6;
	@%p1606 bra 	$L__BB1_5172;
	neg.f64 	%fd4960, %fd2986;
	sub.f64 	%fd6000, %fd4960, %fd2968;
	bra.uni 	$L__BB1_5183;
$L__BB1_5175:
	sub.f64 	%fd6000, %fd2968, %fd3021;
	bra.uni 	$L__BB1_5183;
$L__BB1_5176:
	sub.f64 	%fd6000, %fd3021, %fd2968;
	bra.uni 	$L__BB1_5183;
$L__BB1_5177:
	setp.eq.s16 	%p1602, %rs646, 10;
	@%p1602 bra 	$L__BB1_5176;
	neg.f64 	%fd4959, %fd3021;
	sub.f64 	%fd6000, %fd4959, %fd2968;
	bra.uni 	$L__BB1_5183;
$L__BB1_5179:
	sub.f64 	%fd6000, %fd2968, %fd3021;
	bra.uni 	$L__BB1_5183;
$L__BB1_5180:
	sub.f64 	%fd6000, %fd3021, %fd2986;
	bra.uni 	$L__BB1_5183;
$L__BB1_5181:
	setp.eq.s16 	%p1599, %rs646, 14;
	@%p1599 bra 	$L__BB1_5180;
	neg.f64 	%fd4958, %fd3021;
	sub.f64 	%fd6000, %fd4958, %fd2968;
$L__BB1_5183:
	mul.f64 	%fd4962, %fd2947, %fd2947;
	mul.f64 	%fd4963, %fd2947, %fd4962;
	mul.f64 	%fd4964, %fd4963, %fd2949;
	sub.f64 	%fd4965, %fd5995, %fd5993;
	fma.rn.f64 	%fd4966, %fd4964, %fd4965, %fd5993;
	sub.f64 	%fd4967, %fd5999, %fd5997;
	fma.rn.f64 	%fd4968, %fd4964, %fd4967, %fd5997;
	sub.f64 	%fd4969, %fd5996, %fd5994;
	fma.rn.f64 	%fd4970, %fd4964, %fd4969, %fd5994;
	sub.f64 	%fd4971, %fd6000, %fd5998;
	fma.rn.f64 	%fd4972, %fd4964, %fd4971, %fd5998;
	sub.f64 	%fd4973, %fd4968, %fd4966;
	fma.rn.f64 	%fd4974, %fd5992, %fd4973, %fd4966;
	sub.f64 	%fd4975, %fd4972, %fd4970;
	fma.rn.f64 	%fd4976, %fd5992, %fd4975, %fd4970;
	sub.f64 	%fd4977, %fd4976, %fd4974;
	mul.f64 	%fd4978, %fd2948, %fd2948;
	mul.f64 	%fd4979, %fd2948, %fd4978;
	mul.f64 	%fd4980, %fd4979, %fd2950;
	fma.rn.f64 	%fd4981, %fd4980, %fd4977, %fd4974;
	ld.f64 	%fd4982, [%rd757+288];
	fma.rn.f64 	%fd5990, %fd4982, %fd4981, %fd5990;
	add.s32 	%r5716, %r5716, 1;
	setp.lt.s32 	%p1611, %r5716, %r275;
	@%p1611 bra 	$L__BB1_4932;
	add.f64 	%fd6001, %fd5990, 0d0000000000000000;
$L__BB1_5185:
	ld.local.u32 	%r278, [%rd1+56];
	setp.lt.s32 	%p1612, %r278, 1;
	mov.f64 	%fd6013, 0d0000000000000000;
	@%p1612 bra 	$L__BB1_5439;
	ld.local.u64 	%rd758, [%rd1+64];
	mov.f64 	%fd6013, 0d0000000000000000;
	mov.b32 	%r5717, 0;
$L__BB1_5187:
	mul.wide.u32 	%rd4474, %r5717, 320;
	add.s64 	%rd759, %rd758, %rd4474;
	ld.f64 	%fd3094, [%rd759+296];
	mul.f64 	%fd3095, %fd3094, 0d0000000000000000;
	setp.neu.f64 	%p1613, %fd3095, 0d0000000000000000;
	@%p1613 bra 	$L__BB1_5189;
	ld.f64 	%fd6003, [%rd759+304];
	ld.u8 	%rs909, [%rd759+257];
	ld.f64 	%fd6004, [%rd759+312];
	bra.uni 	$L__BB1_5190;
$L__BB1_5189:
	ld.f64 	%fd4985, [%rd759+272];
	add.f64 	%fd4986, %fd3095, %fd4985;
	cvt.rmi.f64.f64 	%fd4987, %fd4986;
	sub.f64 	%fd6003, %fd4986, %fd4987;
	cvt.rzi.s32.f64 	%r5420, %fd4987;
	cvt.u16.u32 	%rs909, %r5420;
	mul.f64 	%fd4988, %fd6003, %fd6003;
	mul.f64 	%fd4989, %fd6003, %fd4988;
	fma.rn.f64 	%fd4990, %fd6003, 0d4018000000000000, 0dC02E000000000000;
	fma.rn.f64 	%fd4991, %fd6003, %fd4990, 0d4024000000000000;
	mul.f64 	%fd6004, %fd4989, %fd4991;
$L__BB1_5190:
	ld.f64 	%fd4992, [%rd759+264];
	fma.rn.f64 	%fd4993, %fd2164, %fd3094, %fd4992;
	ld.f64 	%fd4994, [%rd759+280];
	fma.rn.f64 	%fd4995, %fd2165, %fd3094, %fd4994;
	cvt.rmi.f64.f64 	%fd4996, %fd4993;
	cvt.rmi.f64.f64 	%fd4997, %fd4995;
	sub.f64 	%fd3102, %fd4993, %fd4996;
	sub.f64 	%fd3103, %fd4995, %fd4997;
	fma.rn.f64 	%fd4998, %fd3102, 0d4018000000000000, 0dC02E000000000000;
	fma.rn.f64 	%fd3104, %fd3102, %fd4998, 0d4024000000000000;
	fma.rn.f64 	%fd4999, %fd3103, 0d4018000000000000, 0dC02E000000000000;
	fma.rn.f64 	%fd3105, %fd3103, %fd4999, 0d4024000000000000;
	cvt.rzi.s32.f64 	%r5421, %fd4997;
	cvt.rzi.s32.f64 	%r5422, %fd4996;
	and.b32  	%r5423, %r5422, 255;
	cvt.u64.u32 	%rd4475, %r5423;
	add.s64 	%rd4476, %rd759, %rd4475;
	ld.u8 	%rs648, [%rd4476];
	ld.u8 	%rs649, [%rd4476+1];
	add.s16 	%rs650, %rs648, %rs909;
	add.s16 	%rs651, %rs649, %rs909;
	cvt.u64.u16 	%rd4477, %rs650;
	and.b64  	%rd4478, %rd4477, 255;
	add.s64 	%rd4479, %rd759, %rd4478;
	ld.u8 	%rs652, [%rd4479];
	ld.u8 	%rs653, [%rd4479+1];
	cvt.u64.u16 	%rd4480, %rs651;
	and.b64  	%rd4481, %rd4480, 255;
	add.s64 	%rd4482, %rd759, %rd4481;
	ld.u8 	%rs654, [%rd4482];
	ld.u8 	%rs655, [%rd4482+1];
	cvt.u16.u32 	%rs656, %r5421;
	add.s16 	%rs657, %rs652, %rs656;
	add.s16 	%rs658, %rs653, %rs656;
	add.s16 	%rs659, %rs654, %rs656;
	add.s16 	%rs660, %rs655, %rs656;
	cvt.u64.u16 	%rd4483, %rs657;
	and.b64  	%rd4484, %rd4483, 255;
	add.s64 	%rd4485, %rd759, %rd4484;
	ld.u8 	%rs661, [%rd4485];
	ld.u8 	%rs194, [%rd4485+1];
	cvt.u64.u16 	%rd4486, %rs658;
	and.b64  	%rd4487, %rd4486, 255;
	add.s64 	%rd4488, %rd759, %rd4487;
	ld.u8 	%rs195, [%rd4488];
	ld.u8 	%rs196, [%rd4488+1];
	cvt.u64.u16 	%rd4489, %rs659;
	and.b64  	%rd4490, %rd4489, 255;
	add.s64 	%rd4491, %rd759, %rd4490;
	ld.u8 	%rs197, [%rd4491];
	ld.u8 	%rs198, [%rd4491+1];
	cvt.u64.u16 	%rd4492, %rs660;
	and.b64  	%rd4493, %rd4492, 255;
	add.s64 	%rd4494, %rd759, %rd4493;
	ld.u8 	%rs199, [%rd4494];
	ld.u8 	%rs200, [%rd4494+1];
	and.b16  	%rs647, %rs661, 15;
	setp.gt.s16 	%p1614, %rs647, 7;
	@%p1614 bra 	$L__BB1_5198;
	setp.gt.s16 	%p1622, %rs647, 3;
	@%p1622 bra 	$L__BB1_5195;
	setp.gt.s16 	%p1626, %rs647, 1;
	@%p1626 bra 	$L__BB1_5207;
	setp.eq.s16 	%p1628, %rs647, 0;
	@%p1628 bra 	$L__BB1_5194;
	bra.uni 	$L__BB1_5205;
$L__BB1_5194:
	add.f64 	%fd6005, %fd6003, %fd3102;
	bra.uni 	$L__BB1_5221;
$L__BB1_5195:
	setp.gt.s16 	%p1623, %rs647, 5;
	@%p1623 bra 	$L__BB1_5211;
	setp.eq.s16 	%p1625, %rs647, 4;
	@%p1625 bra 	$L__BB1_5197;
	bra.uni 	$L__BB1_5209;
$L__BB1_5197:
	add.f64 	%fd6005, %fd3102, %fd3103;
	bra.uni 	$L__BB1_5221;
$L__BB1_5198:
	setp.gt.s16 	%p1615, %rs647, 11;
	@%p1615 bra 	$L__BB1_5202;
	setp.gt.s16 	%p1619, %rs647, 9;
	@%p1619 bra 	$L__BB1_5215;
	setp.eq.s16 	%p1621, %rs647, 8;
	@%p1621 bra 	$L__BB1_5201;
	bra.uni 	$L__BB1_5213;
$L__BB1_5201:
	add.f64 	%fd6005, %fd6003, %fd3103;
	bra.uni 	$L__BB1_5221;
$L__BB1_5202:
	setp.gt.s16 	%p1616, %rs647, 13;
	@%p1616 bra 	$L__BB1_5219;
	setp.eq.s16 	%p1618, %rs647, 12;
	@%p1618 bra 	$L__BB1_5204;
	bra.uni 	$L__BB1_5217;
$L__BB1_5204:
	add.f64 	%fd6005, %fd6003, %fd3102;
	bra.uni 	$L__BB1_5221;
$L__BB1_5205:
	sub.f64 	%fd6005, %fd6003, %fd3102;
	bra.uni 	$L__BB1_5221;
$L__BB1_5206:
	sub.f64 	%fd6005, %fd3102, %fd6003;
	bra.uni 	$L__BB1_5221;
$L__BB1_5207:
	setp.eq.s16 	%p1627, %rs647, 2;
	@%p1627 bra 	$L__BB1_5206;
	neg.f64 	%fd5003, %fd3102;
	sub.f64 	%fd6005, %fd5003, %fd6003;
	bra.uni 	$L__BB1_5221;
$L__BB1_5209:
	sub.f64 	%fd6005, %fd3103, %fd3102;
	bra.uni 	$L__BB1_5221;
$L__BB1_5210:
	sub.f64 	%fd6005, %fd3102, %fd3103;
	bra.uni 	$L__BB1_5221;
$L__BB1_5211:
	setp.eq.s16 	%p1624, %rs647, 6;
	@%p1624 bra 	$L__BB1_5210;
	neg.f64 	%fd5002, %fd3102;
	sub.f64 	%fd6005, %fd5002, %fd3103;
	bra.uni 	$L__BB1_5221;
$L__BB1_5213:
	sub.f64 	%fd6005, %fd3103, %fd6003;
	bra.uni 	$L__BB1_5221;
$L__BB1_5214:
	sub.f64 	%fd6005, %fd6003, %fd3103;
	bra.uni 	$L__BB1_5221;
$L__BB1_5215:
	setp.eq.s16 	%p1620, %rs647, 10;
	@%p1620 bra 	$L__BB1_5214;
	neg.f64 	%fd5001, %fd6003;
	sub.f64 	%fd6005, %fd5001, %fd3103;
	bra.uni 	$L__BB1_5221;
$L__BB1_5217:
	sub.f64 	%fd6005, %fd3103, %fd6003;
	bra.uni 	$L__BB1_5221;
$L__BB1_5218:
	sub.f64 	%fd6005, %fd6003, %fd3102;
	bra.uni 	$L__BB1_5221;
$L__BB1_5219:
	setp.eq.s16 	%p1617, %rs647, 14;
	@%p1617 bra 	$L__BB1_5218;
	neg.f64 	%fd5000, %fd6003;
	sub.f64 	%fd6005, %fd5000, %fd3103;
$L__BB1_5221:
	add.f64 	%fd3123, %fd3103, 0dBFF0000000000000;
	and.b16  	%rs662, %rs194, 15;
	setp.gt.s16 	%p1629, %rs662, 7;
	@%p1629 bra 	$L__BB1_5229;
	setp.gt.s16 	%p1637, %rs662, 3;
	@%p1637 bra 	$L__BB1_5226;
	setp.gt.s16 	%p1641, %rs662, 1;
	@%p1641 bra 	$L__BB1_5238;
	setp.eq.s16 	%p1643, %rs662, 0;
	@%p1643 bra 	$L__BB1_5225;
	bra.uni 	$L__BB1_5236;
$L__BB1_5225:
	add.f64 	%fd6006, %fd6003, %fd3102;
	bra.uni 	$L__BB1_5252;
$L__BB1_5226:
	setp.gt.s16 	%p1638, %rs662, 5;
	@%p1638 bra 	$L__BB1_5242;
	setp.eq.s16 	%p1640, %rs662, 4;
	@%p1640 bra 	$L__BB1_5228;
	bra.uni 	$L__BB1_5240;
$L__BB1_5228:
	add.f64 	%fd6006, %fd3102, %fd3123;
	bra.uni 	$L__BB1_5252;
$L__BB1_5229:
	setp.gt.s16 	%p1630, %rs662, 11;
	@%p1630 bra 	$L__BB1_5233;
	setp.gt.s16 	%p1634, %rs662, 9;
	@%p1634 bra 	$L__BB1_5246;
	setp.eq.s16 	%p1636, %rs662, 8;
	@%p1636 bra 	$L__BB1_5232;
	bra.uni 	$L__BB1_5244;
$L__BB1_5232:
	add.f64 	%fd6006, %fd6003, %fd3123;
	bra.uni 	$L__BB1_5252;
$L__BB1_5233:
	setp.gt.s16 	%p1631, %rs662, 13;
	@%p1631 bra 	$L__BB1_5250;
	setp.eq.s16 	%p1633, %rs662, 12;
	@%p1633 bra 	$L__BB1_5235;
	bra.uni 	$L__BB1_5248;
$L__BB1_5235:
	add.f64 	%fd6006, %fd6003, %fd3102;
	bra.uni 	$L__BB1_5252;
$L__BB1_5236:
	sub.f64 	%fd6006, %fd6003, %fd3102;
	bra.uni 	$L__BB1_5252;
$L__BB1_5237:
	sub.f64 	%fd6006, %fd3102, %fd6003;
	bra.uni 	$L__BB1_5252;
$L__BB1_5238:
	setp.eq.s16 	%p1642, %rs662, 2;
	@%p1642 bra 	$L__BB1_5237;
	neg.f64 	%fd5007, %fd3102;
	sub.f64 	%fd6006, %fd5007, %fd6003;
	bra.uni 	$L__BB1_5252;
$L__BB1_5240:
	sub.f64 	%fd6006, %fd3123, %fd3102;
	bra.uni 	$L__BB1_5252;
$L__BB1_5241:
	sub.f64 	%fd6006, %fd3102, %fd3123;
	bra.uni 	$L__BB1_5252;
$L__BB1_5242:
	setp.eq.s16 	%p1639, %rs662, 6;
	@%p1639 bra 	$L__BB1_5241;
	neg.f64 	%fd5006, %fd3102;
	sub.f64 	%fd6006, %fd5006, %fd3123;
	bra.uni 	$L__BB1_5252;
$L__BB1_5244:
	sub.f64 	%fd6006, %fd3123, %fd6003;
	bra.uni 	$L__BB1_5252;
$L__BB1_5245:
	sub.f64 	%fd6006, %fd6003, %fd3123;
	bra.uni 	$L__BB1_5252;
$L__BB1_5246:
	setp.eq.s16 	%p1635, %rs662, 10;
	@%p1635 bra 	$L__BB1_5245;
	neg.f64 	%fd5005, %fd6003;
	sub.f64 	%fd6006, %fd5005, %fd3123;
	bra.uni 	$L__BB1_5252;
$L__BB1_5248:
	sub.f64 	%fd6006, %fd3123, %fd6003;
	bra.uni 	$L__BB1_5252;
$L__BB1_5249:
	sub.f64 	%fd6006, %fd6003, %fd3102;
	bra.uni 	$L__BB1_5252;
$L__BB1_5250:
	setp.eq.s16 	%p1632, %rs662, 14;
	@%p1632 bra 	$L__BB1_5249;
	neg.f64 	%fd5004, %fd6003;
	sub.f64 	%fd6006, %fd5004, %fd3123;
$L__BB1_5252:
	add.f64 	%fd3141, %fd3102, 0dBFF0000000000000;
	and.b16  	%rs663, %rs197, 15;
	setp.gt.s16 	%p1644, %rs663, 7;
	@%p1644 bra 	$L__BB1_5260;
	setp.gt.s16 	%p1652, %rs663, 3;
	@%p1652 bra 	$L__BB1_5257;
	setp.gt.s16 	%p1656, %rs663, 1;
	@%p1656 bra 	$L__BB1_5269;
	setp.eq.s16 	%p1658, %rs663, 0;
	@%p1658 bra 	$L__BB1_5256;
	bra.uni 	$L__BB1_5267;
$L__BB1_5256:
	add.f64 	%fd6007, %fd6003, %fd3141;
	bra.uni 	$L__BB1_5283;
$L__BB1_5257:
	setp.gt.s16 	%p1653, %rs663, 5;
	@%p1653 bra 	$L__BB1_5273;
	setp.eq.s16 	%p1655, %rs663, 4;
	@%p1655 bra 	$L__BB1_5259;
	bra.uni 	$L__BB1_5271;
$L__BB1_5259:
	add.f64 	%fd6007, %fd3141, %fd3103;
	bra.uni 	$L__BB1_5283;
$L__BB1_5260:
	setp.gt.s16 	%p1645, %rs663, 11;
	@%p1645 bra 	$L__BB1_5264;
	setp.gt.s16 	%p1649, %rs663, 9;
	@%p1649 bra 	$L__BB1_5277;
	setp.eq.s16 	%p1651, %rs663, 8;
	@%p1651 bra 	$L__BB1_5263;
	bra.uni 	$L__BB1_5275;
$L__BB1_5263:
	add.f64 	%fd6007, %fd6003, %fd3103;
	bra.uni 	$L__BB1_5283;
$L__BB1_5264:
	setp.gt.s16 	%p1646, %rs663, 13;
	@%p1646 bra 	$L__BB1_5281;
	setp.eq.s16 	%p1648, %rs663, 12;
	@%p1648 bra 	$L__BB1_5266;
	bra.uni 	$L__BB1_5279;
$L__BB1_5266:
	add.f64 	%fd6007, %fd6003, %fd3141;
	bra.uni 	$L__BB1_5283;
$L__BB1_5267:
	sub.f64 	%fd6007, %fd6003, %fd3141;
	bra.uni 	$L__BB1_5283;
$L__BB1_5268:
	sub.f64 	%fd6007, %fd3141, %fd6003;
	bra.uni 	$L__BB1_5283;
$L__BB1_5269:
	setp.eq.s16 	%p1657, %rs663, 2;
	@%p1657 bra 	$L__BB1_5268;
	neg.f64 	%fd5011, %fd3141;
	sub.f64 	%fd6007, %fd5011, %fd6003;
	bra.uni 	$L__BB1_5283;
$L__BB1_5271:
	sub.f64 	%fd6007, %fd3103, %fd3141;
	bra.uni 	$L__BB1_5283;
$L__BB1_5272:
	sub.f64 	%fd6007, %fd3141, %fd3103;
	bra.uni 	$L__BB1_5283;
$L__BB1_5273:
	setp.eq.s16 	%p1654, %rs663, 6;
	@%p1654 bra 	$L__BB1_5272;
	neg.f64 	%fd5010, %fd3141;
	sub.f64 	%fd6007, %fd5010, %fd3103;
	bra.uni 	$L__BB1_5283;
$L__BB1_5275:
	sub.f64 	%fd6007, %fd3103, %fd6003;
	bra.uni 	$L__BB1_5283;
$L__BB1_5276:
	sub.f64 	%fd6007, %fd6003, %fd3103;
	bra.uni 	$L__BB1_5283;
$L__BB1_5277:
	setp.eq.s16 	%p1650, %rs663, 10;
	@%p1650 bra 	$L__BB1_5276;
	neg.f64 	%fd5009, %fd6003;
	sub.f64 	%fd6007, %fd5009, %fd3103;
	bra.uni 	$L__BB1_5283;
$L__BB1_5279:
	sub.f64 	%fd6007, %fd3103, %fd6003;
	bra.uni 	$L__BB1_5283;
$L__BB1_5280:
	sub.f64 	%fd6007, %fd6003, %fd3141;
	bra.uni 	$L__BB1_5283;
$L__BB1_5281:
	setp.eq.s16 	%p1647, %rs663, 14;
	@%p1647 bra 	$L__BB1_5280;
	neg.f64 	%fd5008, %fd6003;
	sub.f64 	%fd6007, %fd5008, %fd3103;
$L__BB1_5283:
	and.b16  	%rs664, %rs198, 15;
	setp.gt.s16 	%p1659, %rs664, 7;
	@%p1659 bra 	$L__BB1_5291;
	setp.gt.s16 	%p1667, %rs664, 3;
	@%p1667 bra 	$L__BB1_5288;
	setp.gt.s16 	%p1671, %rs664, 1;
	@%p1671 bra 	$L__BB1_5300;
	setp.eq.s16 	%p1673, %rs664, 0;
	@%p1673 bra 	$L__BB1_5287;
	bra.uni 	$L__BB1_5298;
$L__BB1_5287:
	add.f64 	%fd6008, %fd6003, %fd3141;
	bra.uni 	$L__BB1_5314;
$L__BB1_5288:
	setp.gt.s16 	%p1668, %rs664, 5;
	@%p1668 bra 	$L__BB1_5304;
	setp.eq.s16 	%p1670, %rs664, 4;
	@%p1670 bra 	$L__BB1_5290;
	bra.uni 	$L__BB1_5302;
$L__BB1_5290:
	add.f64 	%fd6008, %fd3141, %fd3123;
	bra.uni 	$L__BB1_5314;
$L__BB1_5291:
	setp.gt.s16 	%p1660, %rs664, 11;
	@%p1660 bra 	$L__BB1_5295;
	setp.gt.s16 	%p1664, %rs664, 9;
	@%p1664 bra 	$L__BB1_5308;
	setp.eq.s16 	%p1666, %rs664, 8;
	@%p1666 bra 	$L__BB1_5294;
	bra.uni 	$L__BB1_5306;
$L__BB1_5294:
	add.f64 	%fd6008, %fd6003, %fd3123;
	bra.uni 	$L__BB1_5314;
$L__BB1_5295:
	setp.gt.s16 	%p1661, %rs664, 13;
	@%p1661 bra 	$L__BB1_5312;
	setp.eq.s16 	%p1663, %rs664, 12;
	@%p1663 bra 	$L__BB1_5297;
	bra.uni 	$L__BB1_5310;
$L__BB1_5297:
	add.f64 	%fd6008, %fd6003, %fd3141;
	bra.uni 	$L__BB1_5314;
$L__BB1_5298:
	sub.f64 	%fd6008, %fd6003, %fd3141;
	bra.uni 	$L__BB1_5314;
$L__BB1_5299:
	sub.f64 	%fd6008, %fd3141, %fd6003;
	bra.uni 	$L__BB1_5314;
$L__BB1_5300:
	setp.eq.s16 	%p1672, %rs664, 2;
	@%p1672 bra 	$L__BB1_5299;
	neg.f64 	%fd5015, %fd3141;
	sub.f64 	%fd6008, %fd5015, %fd6003;
	bra.uni 	$L__BB1_5314;
$L__BB1_5302:
	sub.f64 	%fd6008, %fd3123, %fd3141;
	bra.uni 	$L__BB1_5314;
$L__BB1_5303:
	sub.f64 	%fd6008, %fd3141, %fd3123;
	bra.uni 	$L__BB1_5314;
$L__BB1_5304:
	setp.eq.s16 	%p1669, %rs664, 6;
	@%p1669 bra 	$L__BB1_5303;
	neg.f64 	%fd5014, %fd3141;
	sub.f64 	%fd6008, %fd5014, %fd3123;
	bra.uni 	$L__BB1_5314;
$L__BB1_5306:
	sub.f64 	%fd6008, %fd3123, %fd6003;
	bra.uni 	$L__BB1_5314;
$L__BB1_5307:
	sub.f64 	%fd6008, %fd6003, %fd3123;
	bra.uni 	$L__BB1_5314;
$L__BB1_5308:
	setp.eq.s16 	%p1665, %rs664, 10;
	@%p1665 bra 	$L__BB1_5307;
	neg.f64 	%fd5013, %fd6003;
	sub.f64 	%fd6008, %fd5013, %fd3123;
	bra.uni 	$L__BB1_5314;
$L__BB1_5310:
	sub.f64 	%fd6008, %fd3123, %fd6003;
	bra.uni 	$L__BB1_5314;
$L__BB1_5311:
	sub.f64 	%fd6008, %fd6003, %fd3141;
	bra.uni 	$L__BB1_5314;
$L__BB1_5312:
	setp.eq.s16 	%p1662, %rs664, 14;
	@%p1662 bra 	$L__BB1_5311;
	neg.f64 	%fd5012, %fd6003;
	sub.f64 	%fd6008, %fd5012, %fd3123;
$L__BB1_5314:
	add.f64 	%fd3176, %fd6003, 0dBFF0000000000000;
	and.b16  	%rs665, %rs195, 15;
	setp.gt.s16 	%p1674, %rs665, 7;
	@%p1674 bra 	$L__BB1_5322;
	setp.gt.s16 	%p1682, %rs665, 3;
	@%p1682 bra 	$L__BB1_5319;
	setp.gt.s16 	%p1686, %rs665, 1;
	@%p1686 bra 	$L__BB1_5331;
	setp.eq.s16 	%p1688, %rs665, 0;
	@%p1688 bra 	$L__BB1_5318;
	bra.uni 	$L__BB1_5329;
$L__BB1_5318:
	add.f64 	%fd6009, %fd3176, %fd3102;
	bra.uni 	$L__BB1_5345;
$L__BB1_5319:
	setp.gt.s16 	%p1683, %rs665, 5;
	@%p1683 bra 	$L__BB1_5335;
	setp.eq.s16 	%p1685, %rs665, 4;
	@%p1685 bra 	$L__BB1_5321;
	bra.uni 	$L__BB1_5333;
$L__BB1_5321:
	add.f64 	%fd6009, %fd3102, %fd3103;
	bra.uni 	$L__BB1_5345;
$L__BB1_5322:
	setp.gt.s16 	%p1675, %rs665, 11;
	@%p1675 bra 	$L__BB1_5326;
	setp.gt.s16 	%p1679, %rs665, 9;
	@%p1679 bra 	$L__BB1_5339;
	setp.eq.s16 	%p1681, %rs665, 8;
	@%p1681 bra 	$L__BB1_5325;
	bra.uni 	$L__BB1_5337;
$L__BB1_5325:
	add.f64 	%fd6009, %fd3176, %fd3103;
	bra.uni 	$L__BB1_5345;
$L__BB1_5326:
	setp.gt.s16 	%p1676, %rs665, 13;
	@%p1676 bra 	$L__BB1_5343;
	setp.eq.s16 	%p1678, %rs665, 12;
	@%p1678 bra 	$L__BB1_5328;
	bra.uni 	$L__BB1_5341;
$L__BB1_5328:
	add.f64 	%fd6009, %fd3176, %fd3102;
	bra.uni 	$L__BB1_5345;
$L__BB1_5329:
	sub.f64 	%fd6009, %fd3176, %fd3102;
	bra.uni 	$L__BB1_5345;
$L__BB1_5330:
	sub.f64 	%fd6009, %fd3102, %fd3176;
	bra.uni 	$L__BB1_5345;
$L__BB1_5331:
	setp.eq.s16 	%p1687, %rs665, 2;
	@%p1687 bra 	$L__BB1_5330;
	neg.f64 	%fd5019, %fd3102;
	sub.f64 	%fd6009, %fd5019, %fd3176;
	bra.uni 	$L__BB1_5345;
$L__BB1_5333:
	sub.f64 	%fd6009, %fd3103, %fd3102;
	bra.uni 	$L__BB1_5345;
$L__BB1_5334:
	sub.f64 	%fd6009, %fd3102, %fd3103;
	bra.uni 	$L__BB1_5345;
$L__BB1_5335:
	setp.eq.s16 	%p1684, %rs665, 6;
	@%p1684 bra 	$L__BB1_5334;
	neg.f64 	%fd5018, %fd3102;
	sub.f64 	%fd6009, %fd5018, %fd3103;
	bra.uni 	$L__BB1_5345;
$L__BB1_5337:
	sub.f64 	%fd6009, %fd3103, %fd3176;
	bra.uni 	$L__BB1_5345;
$L__BB1_5338:
	sub.f64 	%fd6009, %fd3176, %fd3103;
	bra.uni 	$L__BB1_5345;
$L__BB1_5339:
	setp.eq.s16 	%p1680, %rs665, 10;
	@%p1680 bra 	$L__BB1_5338;
	neg.f64 	%fd5017, %fd3176;
	sub.f64 	%fd6009, %fd5017, %fd3103;
	bra.uni 	$L__BB1_5345;
$L__BB1_5341:
	sub.f64 	%fd6009, %fd3103, %fd3176;
	bra.uni 	$L__BB1_5345;
$L__BB1_5342:
	sub.f64 	%fd6009, %fd3176, %fd3102;
	bra.uni 	$L__BB1_5345;
$L__BB1_5343:
	setp.eq.s16 	%p1677, %rs665, 14;
	@%p1677 bra 	$L__BB1_5342;
	neg.f64 	%fd5016, %fd3176;
	sub.f64 	%fd6009, %fd5016, %fd3103;
$L__BB1_5345:
	and.b16  	%rs666, %rs196, 15;
	setp.gt.s16 	%p1689, %rs666, 7;
	@%p1689 bra 	$L__BB1_5353;
	setp.gt.s16 	%p1697, %rs666, 3;
	@%p1697 bra 	$L__BB1_5350;
	setp.gt.s16 	%p1701, %rs666, 1;
	@%p1701 bra 	$L__BB1_5362;
	setp.eq.s16 	%p1703, %rs666, 0;
	@%p1703 bra 	$L__BB1_5349;
	bra.uni 	$L__BB1_5360;
$L__BB1_5349:
	add.f64 	%fd6010, %fd3176, %fd3102;
	bra.uni 	$L__BB1_5376;
$L__BB1_5350:
	setp.gt.s16 	%p1698, %rs666, 5;
	@%p1698 bra 	$L__BB1_5366;
	setp.eq.s16 	%p1700, %rs666, 4;
	@%p1700 bra 	$L__BB1_5352;
	bra.uni 	$L__BB1_5364;
$L__BB1_5352:
	add.f64 	%fd6010, %fd3102, %fd3123;
	bra.uni 	$L__BB1_5376;
$L__BB1_5353:
	setp.gt.s16 	%p1690, %rs666, 11;
	@%p1690 bra 	$L__BB1_5357;
	setp.gt.s16 	%p1694, %rs666, 9;
	@%p1694 bra 	$L__BB1_5370;
	setp.eq.s16 	%p1696, %rs666, 8;
	@%p1696 bra 	$L__BB1_5356;
	bra.uni 	$L__BB1_5368;
$L__BB1_5356:
	add.f64 	%fd6010, %fd3176, %fd3123;
	bra.uni 	$L__BB1_5376;
$L__BB1_5357:
	setp.gt.s16 	%p1691, %rs666, 13;
	@%p1691 bra 	$L__BB1_5374;
	setp.eq.s16 	%p1693, %rs666, 12;
	@%p1693 bra 	$L__BB1_5359;
	bra.uni 	$L__BB1_5372;
$L__BB1_5359:
	add.f64 	%fd6010, %fd3176, %fd3102;
	bra.uni 	$L__BB1_5376;
$L__BB1_5360:
	sub.f64 	%fd6010, %fd3176, %fd3102;
	bra.uni 	$L__BB1_5376;
$L__BB1_5361:
	sub.f64 	%fd6010, %fd3102, %fd3176;
	bra.uni 	$L__BB1_5376;
$L__BB1_5362:
	setp.eq.s16 	%p1702, %rs666, 2;
	@%p1702 bra 	$L__BB1_5361;
	neg.f64 	%fd5023, %fd3102;
	sub.f64 	%fd6010, %fd5023, %fd3176;
	bra.uni 	$L__BB1_5376;
$L__BB1_5364:
	sub.f64 	%fd6010, %fd3123, %fd3102;
	bra.uni 	$L__BB1_5376;
$L__BB1_5365:
	sub.f64 	%fd6010, %fd3102, %fd3123;
	bra.uni 	$L__BB1_5376;
$L__BB1_5366:
	setp.eq.s16 	%p1699, %rs666, 6;
	@%p1699 bra 	$L__BB1_5365;
	neg.f64 	%fd5022, %fd3102;
	sub.f64 	%fd6010, %fd5022, %fd3123;
	bra.uni 	$L__BB1_5376;
$L__BB1_5368:
	sub.f64 	%fd6010, %fd3123, %fd3176;
	bra.uni 	$L__BB1_5376;
$L__BB1_5369:
	sub.f64 	%fd6010, %fd3176, %fd3123;
	bra.uni 	$L__BB1_5376;
$L__BB1_5370:
	setp.eq.s16 	%p1695, %rs666, 10;
	@%p1695 bra 	$L__BB1_5369;
	neg.f64 	%fd5021, %fd3176;
	sub.f64 	%fd6010, %fd5021, %fd3123;
	bra.uni 	$L__BB1_5376;
$L__BB1_5372:
	sub.f64 	%fd6010, %fd3123, %fd3176;
	bra.uni 	$L__BB1_5376;
$L__BB1_5373:
	sub.f64 	%fd6010, %fd3176, %fd3102;
	bra.uni 	$L__BB1_5376;
$L__BB1_5374:
	setp.eq.s16 	%p1692, %rs666, 14;
	@%p1692 bra 	$L__BB1_5373;
	neg.f64 	%fd5020, %fd3176;
	sub.f64 	%fd6010, %fd5020, %fd3123;
$L__BB1_5376:
	and.b16  	%rs667, %rs199, 15;
	setp.gt.s16 	%p1704, %rs667, 7;
	@%p1704 bra 	$L__BB1_5384;
	setp.gt.s16 	%p1712, %rs667, 3;
	@%p1712 bra 	$L__BB1_5381;
	setp.gt.s16 	%p1716, %rs667, 1;
	@%p1716 bra 	$L__BB1_5393;
	setp.eq.s16 	%p1718, %rs667, 0;
	@%p1718 bra 	$L__BB1_5380;
	bra.uni 	$L__BB1_5391;
$L__BB1_5380:
	add.f64 	%fd6011, %fd3176, %fd3141;
	bra.uni 	$L__BB1_5407;
$L__BB1_5381:
	setp.gt.s16 	%p1713, %rs667, 5;
	@%p1713 bra 	$L__BB1_5397;
	setp.eq.s16 	%p1715, %rs667, 4;
	@%p1715 bra 	$L__BB1_5383;
	bra.uni 	$L__BB1_5395;
$L__BB1_5383:
	add.f64 	%fd6011, %fd3141, %fd3103;
	bra.uni 	$L__BB1_5407;
$L__BB1_5384:
	setp.gt.s16 	%p1705, %rs667, 11;
	@%p1705 bra 	$L__BB1_5388;
	setp.gt.s16 	%p1709, %rs667, 9;
	@%p1709 bra 	$L__BB1_5401;
	setp.eq.s16 	%p1711, %rs667, 8;
	@%p1711 bra 	$L__BB1_5387;
	bra.uni 	$L__BB1_5399;
$L__BB1_5387:
	add.f64 	%fd6011, %fd3176, %fd3103;
	bra.uni 	$L__BB1_5407;
$L__BB1_5388:
	setp.gt.s16 	%p1706, %rs667, 13;
	@%p1706 bra 	$L__BB1_5405;
	setp.eq.s16 	%p1708, %rs667, 12;
	@%p1708 bra 	$L__BB1_5390;
	bra.uni 	$L__BB1_5403;
$L__BB1_5390:
	add.f64 	%fd6011, %fd3176, %fd3141;
	bra.uni 	$L__BB1_5407;
$L__BB1_5391:
	sub.f64 	%fd6011, %fd3176, %fd3141;
	bra.uni 	$L__BB1_5407;
$L__BB1_5392:
	sub.f64 	%fd6011, %fd3141, %fd3176;
	bra.uni 	$L__BB1_5407;
$L__BB1_5393:
	setp.eq.s16 	%p1717, %rs667, 2;
	@%p1717 bra 	$L__BB1_5392;
	neg.f64 	%fd5027, %fd3141;
	sub.f64 	%fd6011, %fd5027, %fd3176;
	bra.uni 	$L__BB1_5407;
$L__BB1_5395:
	sub.f64 	%fd6011, %fd3103, %fd3141;
	bra.uni 	$L__BB1_5407;
$L__BB1_5396:
	sub.f64 	%fd6011, %fd3141, %fd3103;
	bra.uni 	$L__BB1_5407;
$L__BB1_5397:
	setp.eq.s16 	%p1714, %rs667, 6;
	@%p1714 bra 	$L__BB1_5396;
	neg.f64 	%fd5026, %fd3141;
	sub.f64 	%fd6011, %fd5026, %fd3103;
	bra.uni 	$L__BB1_5407;
$L__BB1_5399:
	sub.f64 	%fd6011, %fd3103, %fd3176;
	bra.uni 	$L__BB1_5407;
$L__BB1_5400:
	sub.f64 	%fd6011, %fd3176, %fd3103;
	bra.uni 	$L__BB1_5407;
$L__BB1_5401:
	setp.eq.s16 	%p1710, %rs667, 10;
	@%p1710 bra 	$L__BB1_5400;
	neg.f64 	%fd5025, %fd3176;
	sub.f64 	%fd6011, %fd5025, %fd3103;
	bra.uni 	$L__BB1_5407;
$L__BB1_5403:
	sub.f64 	%fd6011, %fd3103, %fd3176;
	bra.uni 	$L__BB1_5407;
$L__BB1_5404:
	sub.f64 	%fd6011, %fd3176, %fd3141;
	bra.uni 	$L__BB1_5407;
$L__BB1_5405:
	setp.eq.s16 	%p1707, %rs667, 14;
	@%p1707 bra 	$L__BB1_5404;
	neg.f64 	%fd5024, %fd3176;
	sub.f64 	%fd6011, %fd5024, %fd3103;
$L__BB1_5407:
	and.b16  	%rs668, %rs200, 15;
	setp.gt.s16 	%p1719, %rs668, 7;
	@%p1719 bra 	$L__BB1_5415;
	setp.gt.s16 	%p1727, %rs668, 3;
	@%p1727 bra 	$L__BB1_5412;
	setp.gt.s16 	%p1731, %rs668, 1;
	@%p1731 bra 	$L__BB1_5424;
	setp.eq.s16 	%p1733, %rs668, 0;
	@%p1733 bra 	$L__BB1_5411;
	bra.uni 	$L__BB1_5422;
$L__BB1_5411:
	add.f64 	%fd6012, %fd3176, %fd3141;
	bra.uni 	$L__BB1_5438;
$L__BB1_5412:
	setp.gt.s16 	%p1728, %rs668, 5;
	@%p1728 bra 	$L__BB1_5428;
	setp.eq.s16 	%p1730, %rs668, 4;
	@%p1730 bra 	$L__BB1_5414;
	bra.uni 	$L__BB1_5426;
$L__BB1_5414:
	add.f64 	%fd6012, %fd3141, %fd3123;
	bra.uni 	$L__BB1_5438;
$L__BB1_5415:
	setp.gt.s16 	%p1720, %rs668, 11;
	@%p1720 bra 	$L__BB1_5419;
	setp.gt.s16 	%p1724, %rs668, 9;
	@%p1724 bra 	$L__BB1_5432;
	setp.eq.s16 	%p1726, %rs668, 8;
	@%p1726 bra 	$L__BB1_5418;
	bra.uni 	$L__BB1_5430;
$L__BB1_5418:
	add.f64 	%fd6012, %fd3176, %fd3123;
	bra.uni 	$L__BB1_5438;
$L__BB1_5419:
	setp.gt.s16 	%p1721, %rs668, 13;
	@%p1721 bra 	$L__BB1_5436;
	setp.eq.s16 	%p1723, %rs668, 12;
	@%p1723 bra 	$L__BB1_5421;
	bra.uni 	$L__BB1_5434;
$L__BB1_5421:
	add.f64 	%fd6012, %fd3176, %fd3141;
	bra.uni 	$L__BB1_5438;
$L__BB1_5422:
	sub.f64 	%fd6012, %fd3176, %fd3141;
	bra.uni 	$L__BB1_5438;
$L__BB1_5423:
	sub.f64 	%fd6012, %fd3141, %fd3176;
	bra.uni 	$L__BB1_5438;
$L__BB1_5424:
	setp.eq.s16 	%p1732, %rs668, 2;
	@%p1732 bra 	$L__BB1_5423;
	neg.f64 	%fd5031, %fd3141;
	sub.f64 	%fd6012, %fd5031, %fd3176;
	bra.uni 	$L__BB1_5438;
$L__BB1_5426:
	sub.f64 	%fd6012, %fd3123, %fd3141;
	bra.uni 	$L__BB1_5438;
$L__BB1_5427:
	sub.f64 	%fd6012, %fd3141, %fd3123;
	bra.uni 	$L__BB1_5438;
$L__BB1_5428:
	setp.eq.s16 	%p1729, %rs668, 6;
	@%p1729 bra 	$L__BB1_5427;
	neg.f64 	%fd5030, %fd3141;
	sub.f64 	%fd6012, %fd5030, %fd3123;
	bra.uni 	$L__BB1_5438;
$L__BB1_5430:
	sub.f64 	%fd6012, %fd3123, %fd3176;
	bra.uni 	$L__BB1_5438;
$L__BB1_5431:
	sub.f64 	%fd6012, %fd3176, %fd3123;
	bra.uni 	$L__BB1_5438;
$L__BB1_5432:
	setp.eq.s16 	%p1725, %rs668, 10;
	@%p1725 bra 	$L__BB1_5431;
	neg.f64 	%fd5029, %fd3176;
	sub.f64 	%fd6012, %fd5029, %fd3123;
	bra.uni 	$L__BB1_5438;
$L__BB1_5434:
	sub.f64 	%fd6012, %fd3123, %fd3176;
	bra.uni 	$L__BB1_5438;
$L__BB1_5435:
	sub.f64 	%fd6012, %fd3176, %fd3141;
	bra.uni 	$L__BB1_5438;
$L__BB1_5436:
	setp.eq.s16 	%p1722, %rs668, 14;
	@%p1722 bra 	$L__BB1_5435;
	neg.f64 	%fd5028, %fd3176;
	sub.f64 	%fd6012, %fd5028, %fd3123;
$L__BB1_5438:
	mul.f64 	%fd5032, %fd3102, %fd3102;
	mul.f64 	%fd5033, %fd3102, %fd5032;
	mul.f64 	%fd5034, %fd5033, %fd3104;
	sub.f64 	%fd5035, %fd6007, %fd6005;
	fma.rn.f64 	%fd5036, %fd5034, %fd5035, %fd6005;
	sub.f64 	%fd5037, %fd6011, %fd6009;
	fma.rn.f64 	%fd5038, %fd5034, %fd5037, %fd6009;
	sub.f64 	%fd5039, %fd6008, %fd6006;
	fma.rn.f64 	%fd5040, %fd5034, %fd5039, %fd6006;
	sub.f64 	%fd5041, %fd6012, %fd6010;
	fma.rn.f64 	%fd5042, %fd5034, %fd5041, %fd6010;
	sub.f64 	%fd5043, %fd5038, %fd5036;
	fma.rn.f64 	%fd5044, %fd6004, %fd5043, %fd5036;
	sub.f64 	%fd5045, %fd5042, %fd5040;
	fma.rn.f64 	%fd5046, %fd6004, %fd5045, %fd5040;
	sub.f64 	%fd5047, %fd5046, %fd5044;
	mul.f64 	%fd5048, %fd3103, %fd3103;
	mul.f64 	%fd5049, %fd3103, %fd5048;
	mul.f64 	%fd5050, %fd5049, %fd3105;
	fma.rn.f64 	%fd5051, %fd5050, %fd5047, %fd5044;
	ld.f64 	%fd5052, [%rd759+288];
	fma.rn.f64 	%fd6013, %fd5052, %fd5051, %fd6013;
	add.s32 	%r5717, %r5717, 1;
	setp.lt.s32 	%p1734, %r5717, %r278;
	@%p1734 bra 	$L__BB1_5187;
$L__BB1_5439:
	add.f64 	%fd5054, %fd6001, %fd6013;
	ld.local.f64 	%fd5055, [%rd1+32];
	mul.f64 	%fd5056, %fd5054, %fd5055;
	cvt.rn.f32.f64 	%f6, %fd5056;
	ld.local.u32 	%r281, [%rd1+80];
	setp.lt.s32 	%p1735, %r281, 1;
	mov.f64 	%fd6025, 0d0000000000000000;
	@%p1735 bra 	$L__BB1_5694;
	ld.local.u64 	%rd760, [%rd1+88];
	mov.f64 	%fd6014, 0d0000000000000000;
	mov.b32 	%r5718, 0;
$L__BB1_5441:
	mul.wide.u32 	%rd4495, %r5718, 320;
	add.s64 	%rd761, %rd760, %rd4495;
	ld.f64 	%fd3248, [%rd761+296];
	mul.f64 	%fd3249, %fd3248, 0d0000000000000000;
	setp.neu.f64 	%p1736, %fd3249, 0d0000000000000000;
	@%p1736 bra 	$L__BB1_5443;
	ld.f64 	%fd6015, [%rd761+304];
	ld.u8 	%rs910, [%rd761+257];
	ld.f64 	%fd6016, [%rd761+312];
	bra.uni 	$L__BB1_5444;
$L__BB1_5443:
	ld.f64 	%fd5058, [%rd761+272];
	add.f64 	%fd5059, %fd3249, %fd5058;
	cvt.rmi.f64.f64 	%fd5060, %fd5059;
	sub.f64 	%fd6015, %fd5059, %fd5060;
	cvt.rzi.s32.f64 	%r5425, %fd5060;
	cvt.u16.u32 	%rs910, %r5425;
	mul.f64 	%fd5061, %fd6015, %fd6015;
	mul.f64 	%fd5062, %fd6015, %fd5061;
	fma.rn.f64 	%fd5063, %fd6015, 0d4018000000000000, 0dC02E000000000000;
	fma.rn.f64 	%fd5064, %fd6015, %fd5063, 0d4024000000000000;
	mul.f64 	%fd6016, %fd5062, %fd5064;
$L__BB1_5444:
	ld.f64 	%fd5065, [%rd761+264];
	fma.rn.f64 	%fd5066, %fd1698, %fd3248, %fd5065;
	ld.f64 	%fd5067, [%rd761+280];
	fma.rn.f64 	%fd5068, %fd2008, %fd3248, %fd5067;
	cvt.rmi.f64.f64 	%fd5069, %fd5066;
	cvt.rmi.f64.f64 	%fd5070, %fd5068;
	sub.f64 	%fd3256, %fd5066, %fd5069;
	sub.f64 	%fd3257, %fd5068, %fd5070;
	fma.rn.f64 	%fd5071, %fd3256, 0d4018000000000000, 0dC02E000000000000;
	fma.rn.f64 	%fd3258, %fd3256, %fd5071, 0d4024000000000000;
	fma.rn.f64 	%fd5072, %fd3257, 0d4018000000000000, 0dC02E000000000000;
	fma.rn.f64 	%fd3259, %fd3257, %fd5072, 0d4024000000000000;
	cvt.rzi.s32.f64 	%r5426, %fd5070;
	cvt.rzi.s32.f64 	%r5427, %fd5069;
	and.b32  	%r5428, %r5427, 255;
	cvt.u64.u32 	%rd4496, %r5428;
	add.s64 	%rd4497, %rd761, %rd4496;
	ld.u8 	%rs670, [%rd4497];
	ld.u8 	%rs671, [%rd4497+1];
	add.s16 	%rs672, %rs670, %rs910;
	add.s16 	%rs673, %rs671, %rs910;
	cvt.u64.u16 	%rd4498, %rs672;
	and.b64  	%rd4499, %rd4498, 255;
	add.s64 	%rd4500, %rd761, %rd4499;
	ld.u8 	%rs674, [%rd4500];
	ld.u8 	%rs675, [%rd4500+1];
	cvt.u64.u16 	%rd4501, %rs673;
	and.b64  	%rd4502, %rd4501, 255;
	add.s64 	%rd4503, %rd761, %rd4502;
	ld.u8 	%rs676, [%rd4503];
	ld.u8 	%rs677, [%rd4503+1];
	cvt.u16.u32 	%rs678, %r5426;
	add.s16 	%rs679, %rs674, %rs678;
	add.s16 	%rs680, %rs675, %rs678;
	add.s16 	%rs681, %rs676, %rs678;
	add.s16 	%rs682, %rs677, %rs678;
	cvt.u64.u16 	%rd4504, %rs679;
	and.b64  	%rd4505, %rd4504, 255;
	add.s64 	%rd4506, %rd761, %rd4505;
	ld.u8 	%rs683, [%rd4506];
	ld.u8 	%rs204, [%rd4506+1];
	cvt.u64.u16 	%rd4507, %rs680;
	and.b64  	%rd4508, %rd4507, 255;
	add.s64 	%rd4509, %rd761, %rd4508;
	ld.u8 	%rs205, [%rd4509];
	ld.u8 	%rs206, [%rd4509+1];
	cvt.u64.u16 	%rd4510, %rs681;
	and.b64  	%rd4511, %rd4510, 255;
	add.s64 	%rd4512, %rd761, %rd4511;
	ld.u8 	%rs207, [%rd4512];
	ld.u8 	%rs208, [%rd4512+1];
	cvt.u64.u16 	%rd4513, %rs682;
	and.b64  	%rd4514, %rd4513, 255;
	add.s64 	%rd4515, %rd761, %rd4514;
	ld.u8 	%rs209, [%rd4515];
	ld.u8 	%rs210, [%rd4515+1];
	and.b16  	%rs669, %rs683, 15;
	setp.gt.s16 	%p1737, %rs669, 7;
	@%p1737 bra 	$L__BB1_5452;
	setp.gt.s16 	%p1745, %rs669, 3;
	@%p1745 bra 	$L__BB1_5449;
	setp.gt.s16 	%p1749, %rs669, 1;
	@%p1749 bra 	$L__BB1_5461;
	setp.eq.s16 	%p1751, %rs669, 0;
	@%p1751 bra 	$L__BB1_5448;
	bra.uni 	$L__BB1_5459;
$L__BB1_5448:
	add.f64 	%fd6017, %fd6015, %fd3256;
	bra.uni 	$L__BB1_5475;
$L__BB1_5449:
	setp.gt.s16 	%p1746, %rs669, 5;
	@%p1746 bra 	$L__BB1_5465;
	setp.eq.s16 	%p1748, %rs669, 4;
	@%p1748 bra 	$L__BB1_5451;
	bra.uni 	$L__BB1_5463;
$L__BB1_5451:
	add.f64 	%fd6017, %fd3256, %fd3257;
	bra.uni 	$L__BB1_5475;
$L__BB1_5452:
	setp.gt.s16 	%p1738, %rs669, 11;
	@%p1738 bra 	$L__BB1_5456;
	setp.gt.s16 	%p1742, %rs669, 9;
	@%p1742 bra 	$L__BB1_5469;
	setp.eq.s16 	%p1744, %rs669, 8;
	@%p1744 bra 	$L__BB1_5455;
	bra.uni 	$L__BB1_5467;
$L__BB1_5455:
	add.f64 	%fd6017, %fd6015, %fd3257;
	bra.uni 	$L__BB1_5475;
$L__BB1_5456:
	setp.gt.s16 	%p1739, %rs669, 13;
	@%p1739 bra 	$L__BB1_5473;
	setp.eq.s16 	%p1741, %rs669, 12;
	@%p1741 bra 	$L__BB1_5458;
	bra.uni 	$L__BB1_5471;
$L__BB1_5458:
	add.f64 	%fd6017, %fd6015, %fd3256;
	bra.uni 	$L__BB1_5475;
$L__BB1_5459:
	sub.f64 	%fd6017, %fd6015, %fd3256;
	bra.uni 	$L__BB1_5475;
$L__BB1_5460:
	sub.f64 	%fd6017, %fd3256, %fd6015;
	bra.uni 	$L__BB1_5475;
$L__BB1_5461:
	setp.eq.s16 	%p1750, %rs669, 2;
	@%p1750 bra 	$L__BB1_5460;
	neg.f64 	%fd5076, %fd3256;
	sub.f64 	%fd6017, %fd5076, %fd6015;
	bra.uni 	$L__BB1_5475;
$L__BB1_5463:
	sub.f64 	%fd6017, %fd3257, %fd3256;
	bra.uni 	$L__BB1_5475;
$L__BB1_5464:
	sub.f64 	%fd6017, %fd3256, %fd3257;
	bra.uni 	$L__BB1_5475;
$L__BB1_5465:
	setp.eq.s16 	%p1747, %rs669, 6;
	@%p1747 bra 	$L__BB1_5464;
	neg.f64 	%fd5075, %fd3256;
	sub.f64 	%fd6017, %fd5075, %fd3257;
	bra.uni 	$L__BB1_5475;
$L__BB1_5467:
	sub.f64 	%fd6017, %fd3257, %fd6015;
	bra.uni 	$L__BB1_5475;
$L__BB1_5468:
	sub.f64 	%fd6017, %fd6015, %fd3257;
	bra.uni 	$L__BB1_5475;
$L__BB1_5469:
	setp.eq.s16 	%p1743, %rs669, 10;
	@%p1743 bra 	$L__BB1_5468;
	neg.f64 	%fd5074, %fd6015;
	sub.f64 	%fd6017, %fd5074, %fd3257;
	bra.uni 	$L__BB1_5475;
$L__BB1_5471:
	sub.f64 	%fd6017, %fd3257, %fd6015;
	bra.uni 	$L__BB1_5475;
$L__BB1_5472:
	sub.f64 	%fd6017, %fd6015, %fd3256;
	bra.uni 	$L__BB1_5475;
$L__BB1_5473:
	setp.eq.s16 	%p1740, %rs669, 14;
	@%p1740 bra 	$L__BB1_5472;
	neg.f64 	%fd5073, %fd6015;
	sub.f64 	%fd6017, %fd5073, %fd3257;
$L__BB1_5475:
	add.f64 	%fd3277, %fd3257, 0dBFF0000000000000;
	and.b16  	%rs684, %rs204, 15;
	setp.gt.s16 	%p1752, %rs684, 7;
	@%p1752 bra 	$L__BB1_5483;
	setp.gt.s16 	%p1760, %rs684, 3;
	@%p1760 bra 	$L__BB1_5480;
	setp.gt.s16 	%p1764, %rs684, 1;
	@%p1764 bra 	$L__BB1_5492;
	setp.eq.s16 	%p1766, %rs684, 0;
	@%p1766 bra 	$L__BB1_5479;
	bra.uni 	$L__BB1_5490;
$L__BB1_5479:
	add.f64 	%fd6018, %fd6015, %fd3256;
	bra.uni 	$L__BB1_5506;
$L__BB1_5480:
	setp.gt.s16 	%p1761, %rs684, 5;
	@%p1761 bra 	$L__BB1_5496;
	setp.eq.s16 	%p1763, %rs684, 4;
	@%p1763 bra 	$L__BB1_5482;
	bra.uni 	$L__BB1_5494;
$L__BB1_5482:
	add.f64 	%fd6018, %fd3256, %fd3277;
	bra.uni 	$L__BB1_5506;
$L__BB1_5483:
	setp.gt.s16 	%p1753, %rs684, 11;
	@%p1753 bra 	$L__BB1_5487;
	setp.gt.s16 	%p1757, %rs684, 9;
	@%p1757 bra 	$L__BB1_5500;
	setp.eq.s16 	%p1759, %rs684, 8;
	@%p1759 bra 	$L__BB1_5486;
	bra.uni 	$L__BB1_5498;
$L__BB1_5486:
	add.f64 	%fd6018, %fd6015, %fd3277;
	bra.uni 	$L__BB1_5506;
$L__BB1_5487:
	setp.gt.s16 	%p1754, %rs684, 13;
	@%p1754 bra 	$L__BB1_5504;
	setp.eq.s16 	%p1756, %rs684, 12;
	@%p1756 bra 	$L__BB1_5489;
	bra.uni 	$L__BB1_5502;
$L__BB1_5489:
	add.f64 	%fd6018, %fd6015, %fd3256;
	bra.uni 	$L__BB1_5506;
$L__BB1_5490:
	sub.f64 	%fd6018, %fd6015, %fd3256;
	bra.uni 	$L__BB1_5506;
$L__BB1_5491:
	sub.f64 	%fd6018, %fd3256, %fd6015;
	bra.uni 	$L__BB1_5506;
$L__BB1_5492:
	setp.eq.s16 	%p1765, %rs684, 2;
	@%p1765 bra 	$L__BB1_5491;
	neg.f64 	%fd5080, %fd3256;
	sub.f64 	%fd6018, %fd5080, %fd6015;
	bra.uni 	$L__BB1_5506;
$L__BB1_5494:
	sub.f64 	%fd6018, %fd3277, %fd3256;
	bra.uni 	$L__BB1_5506;
$L__BB1_5495:
	sub.f64 	%fd6018, %fd3256, %fd3277;
	bra.uni 	$L__BB1_5506;
$L__BB1_5496:
	setp.eq.s16 	%p1762, %rs684, 6;
	@%p1762 bra 	$L__BB1_5495;
	neg.f64 	%fd5079, %fd3256;
	sub.f64 	%fd6018, %fd5079, %fd3277;
	bra.uni 	$L__BB1_5506;
$L__BB1_5498:
	sub.f64 	%fd6018, %fd3277, %fd6015;
	bra.uni 	$L__BB1_5506;
$L__BB1_5499:
	sub.f64 	%fd6018, %fd6015, %fd3277;
	bra.uni 	$L__BB1_5506;
$L__BB1_5500:
	setp.eq.s16 	%p1758, %rs684, 10;
	@%p1758 bra 	$L__BB1_5499;
	neg.f64 	%fd5078, %fd6015;
	sub.f64 	%fd6018, %fd5078, %fd3277;
	bra.uni 	$L__BB1_5506;
$L__BB1_5502:
	sub.f64 	%fd6018, %fd3277, %fd6015;
	bra.uni 	$L__BB1_5506;
$L__BB1_5503:
	sub.f64 	%fd6018, %fd6015, %fd3256;
	bra.uni 	$L__BB1_5506;
$L__BB1_5504:
	setp.eq.s16 	%p1755, %rs684, 14;
	@%p1755 bra 	$L__BB1_5503;
	neg.f64 	%fd5077, %fd6015;
	sub.f64 	%fd6018, %fd5077, %fd3277;
$L__BB1_5506:
	add.f64 	%fd3295, %fd3256, 0dBFF0000000000000;
	and.b16  	%rs685, %rs207, 15;
	setp.gt.s16 	%p1767, %rs685, 7;
	@%p1767 bra 	$L__BB1_5514;
	setp.gt.s16 	%p1775, %rs685, 3;
	@%p1775 bra 	$L__BB1_5511;
	setp.gt.s16 	%p1779, %rs685, 1;
	@%p1779 bra 	$L__BB1_5523;
	setp.eq.s16 	%p1781, %rs685, 0;
	@%p1781 bra 	$L__BB1_5510;
	bra.uni 	$L__BB1_5521;
$L__BB1_5510:
	add.f64 	%fd6019, %fd6015, %fd3295;
	bra.uni 	$L__BB1_5537;
$L__BB1_5511:
	setp.gt.s16 	%p1776, %rs685, 5;
	@%p1776 bra 	$L__BB1_5527;
	setp.eq.s16 	%p1778, %rs685, 4;
	@%p1778 bra 	$L__BB1_5513;
	bra.uni 	$L__BB1_5525;
$L__BB1_5513:
	add.f64 	%fd6019, %fd3295, %fd3257;
	bra.uni 	$L__BB1_5537;
$L__BB1_5514:
	setp.gt.s16 	%p1768, %rs685, 11;
	@%p1768 bra 	$L__BB1_5518;
	setp.gt.s16 	%p1772, %rs685, 9;
	@%p1772 bra 	$L__BB1_5531;
	setp.eq.s16 	%p1774, %rs685, 8;
	@%p1774 bra 	$L__BB1_5517;
	bra.uni 	$L__BB1_5529;
$L__BB1_5517:
	add.f64 	%fd6019, %fd6015, %fd3257;
	bra.uni 	$L__BB1_5537;
$L__BB1_5518:
	setp.gt.s16 	%p1769, %rs685, 13;
	@%p1769 bra 	$L__BB1_5535;
	setp.eq.s16 	%p1771, %rs685, 12;
	@%p1771 bra 	$L__BB1_5520;
	bra.uni 	$L__BB1_5533;
$L__BB1_5520:
	add.f64 	%fd6019, %fd6015, %fd3295;
	bra.uni 	$L__BB1_5537;
$L__BB1_5521:
	sub.f64 	%fd6019, %fd6015, %fd3295;
	bra.uni 	$L__BB1_5537;
$L__BB1_5522:
	sub.f64 	%fd6019, %fd3295, %fd6015;
	bra.uni 	$L__BB1_5537;
$L__BB1_5523:
	setp.eq.s16 	%p1780, %rs685, 2;
	@%p1780 bra 	$L__BB1_5522;
	neg.f64 	%fd5084, %fd3295;
	sub.f64 	%fd6019, %fd5084, %fd6015;
	bra.uni 	$L__BB1_5537;
$L__BB1_5525:
	sub.f64 	%fd6019, %fd3257, %fd3295;
	bra.uni 	$L__BB1_5537;
$L__BB1_5526:
	sub.f64 	%fd6019, %fd3295, %fd3257;
	bra.uni 	$L__BB1_5537;
$L__BB1_5527:
	setp.eq.s16 	%p1777, %rs685, 6;
	@%p1777 bra 	$L__BB1_5526;
	neg.f64 	%fd5083, %fd3295;
	sub.f64 	%fd6019, %fd5083, %fd3257;
	bra.uni 	$L__BB1_5537;
$L__BB1_5529:
	sub.f64 	%fd6019, %fd3257, %fd6015;
	bra.uni 	$L__BB1_5537;
$L__BB1_5530:
	sub.f64 	%fd6019, %fd6015, %fd3257;
	bra.uni 	$L__BB1_5537;
$L__BB1_5531:
	setp.eq.s16 	%p1773, %rs685, 10;
	@%p1773 bra 	$L__BB1_5530;
	neg.f64 	%fd5082, %fd6015;
	sub.f64 	%fd6019, %fd5082, %fd3257;
	bra.uni 	$L__BB1_5537;
$L__BB1_5533:
	sub.f64 	%fd6019, %fd3257, %fd6015;
	bra.uni 	$L__BB1_5537;
$L__BB1_5534:
	sub.f64 	%fd6019, %fd6015, %fd3295;
	bra.uni 	$L__BB1_5537;
$L__BB1_5535:
	setp.eq.s16 	%p1770, %rs685, 14;
	@%p1770 bra 	$L__BB1_5534;
	neg.f64 	%fd5081, %fd6015;
	sub.f64 	%fd6019, %fd5081, %fd3257;
$L__BB1_5537:
	and.b16  	%rs686, %rs208, 15;
	setp.gt.s16 	%p1782, %rs686, 7;
	@%p1782 bra 	$L__BB1_5545;
	setp.gt.s16 	%p1790, %rs686, 3;
	@%p1790 bra 	$L__BB1_5542;
	setp.gt.s16 	%p1794, %rs686, 1;
	@%p1794 bra 	$L__BB1_5554;
	setp.eq.s16 	%p1796, %rs686, 0;
	@%p1796 bra 	$L__BB1_5541;
	bra.uni 	$L__BB1_5552;
$L__BB1_5541:
	add.f64 	%fd6020, %fd6015, %fd3295;
	bra.uni 	$L__BB1_5568;
$L__BB1_5542:
	setp.gt.s16 	%p1791, %rs686, 5;
	@%p1791 bra 	$L__BB1_5558;
	setp.eq.s16 	%p1793, %rs686, 4;
	@%p1793 bra 	$L__BB1_5544;
	bra.uni 	$L__BB1_5556;
$L__BB1_5544:
	add.f64 	%fd6020, %fd3295, %fd3277;
	bra.uni 	$L__BB1_5568;
$L__BB1_5545:
	setp.gt.s16 	%p1783, %rs686, 11;
	@%p1783 bra 	$L__BB1_5549;
	setp.gt.s16 	%p1787, %rs686, 9;
	@%p1787 bra 	$L__BB1_5562;
	setp.eq.s16 	%p1789, %rs686, 8;
	@%p1789 bra 	$L__BB1_5548;
	bra.uni 	$L__BB1_5560;
$L__BB1_5548:
	add.f64 	%fd6020, %fd6015, %fd3277;
	bra.uni 	$L__BB1_5568;
$L__BB1_5549:
	setp.gt.s16 	%p1784, %rs686, 13;
	@%p1784 bra 	$L__BB1_5566;
	setp.eq.s16 	%p1786, %rs686, 12;
	@%p1786 bra 	$L__BB1_5551;
	bra.uni 	$L__BB1_5564;
$L__BB1_5551:
	add.f64 	%fd6020, %fd6015, %fd3295;
	bra.uni 	$L__BB1_5568;
$L__BB1_5552:
	sub.f64 	%fd6020, %fd6015, %fd3295;
	bra.uni 	$L__BB1_5568;
$L__BB1_5553:
	sub.f64 	%fd6020, %fd3295, %fd6015;
	bra.uni 	$L__BB1_5568;
$L__BB1_5554:
	setp.eq.s16 	%p1795, %rs686, 2;
	@%p1795 bra 	$L__BB1_5553;
	neg.f64 	%fd5088, %fd3295;
	sub.f64 	%fd6020, %fd5088, %fd6015;
	bra.uni 	$L__BB1_5568;
$L__BB1_5556:
	sub.f64 	%fd6020, %fd3277, %fd3295;
	bra.uni 	$L__BB1_5568;
$L__BB1_5557:
	sub.f64 	%fd6020, %fd3295, %fd3277;
	bra.uni 	$L__BB1_5568;
$L__BB1_5558:
	setp.eq.s16 	%p1792, %rs686, 6;
	@%p1792 bra 	$L__BB1_5557;
	neg.f64 	%fd5087, %fd3295;
	sub.f64 	%fd6020, %fd5087, %fd3277;
	bra.uni 	$L__BB1_5568;
$L__BB1_5560:
	sub.f64 	%fd6020, %fd3277, %fd6015;
	bra.uni 	$L__BB1_5568;
$L__BB1_5561:
	sub.f64 	%fd6020, %fd6015, %fd3277;
	bra.uni 	$L__BB1_5568;
$L__BB1_5562:
	setp.eq.s16 	%p1788, %rs686, 10;
	@%p1788 bra 	$L__BB1_5561;
	neg.f64 	%fd5086, %fd6015;
	sub.f64 	%fd6020, %fd5086, %fd3277;
	bra.uni 	$L__BB1_5568;
$L__BB1_5564:
	sub.f64 	%fd6020, %fd3277, %fd6015;
	bra.uni 	$L__BB1_5568;
$L__BB1_5565:
	sub.f64 	%fd6020, %fd6015, %fd3295;
	bra.uni 	$L__BB1_5568;
$L__BB1_5566:
	setp.eq.s16 	%p1785, %rs686, 14;
	@%p1785 bra 	$L__BB1_5565;
	neg.f64 	%fd5085, %fd6015;
	sub.f64 	%fd6020, %fd5085, %fd3277;
$L__BB1_5568:
	add.f64 	%fd3330, %fd6015, 0dBFF0000000000000;
	and.b16  	%rs687, %rs205, 15;
	setp.gt.s16 	%p1797, %rs687, 7;
	@%p1797 bra 	$L__BB1_5576;
	setp.gt.s16 	%p1805, %rs687, 3;
	@%p1805 bra 	$L__BB1_5573;
	setp.gt.s16 	%p1809, %rs687, 1;
	@%p1809 bra 	$L__BB1_5585;
	setp.eq.s16 	%p1811, %rs687, 0;
	@%p1811 bra 	$L__BB1_5572;
	bra.uni 	$L__BB1_5583;
$L__BB1_5572:
	add.f64 	%fd6021, %fd3330, %fd3256;
	bra.uni 	$L__BB1_5599;
$L__BB1_5573:
	setp.gt.s16 	%p1806, %rs687, 5;
	@%p1806 bra 	$L__BB1_5589;
	setp.eq.s16 	%p1808, %rs687, 4;
	@%p1808 bra 	$L__BB1_5575;
	bra.uni 	$L__BB1_5587;
$L__BB1_5575:
	add.f64 	%fd6021, %fd3256, %fd3257;
	bra.uni 	$L__BB1_5599;
$L__BB1_5576:
	setp.gt.s16 	%p1798, %rs687, 11;
	@%p1798 bra 	$L__BB1_5580;
	setp.gt.s16 	%p1802, %rs687, 9;
	@%p1802 bra 	$L__BB1_5593;
	setp.eq.s16 	%p1804, %rs687, 8;
	@%p1804 bra 	$L__BB1_5579;
	bra.uni 	$L__BB1_5591;
$L__BB1_5579:
	add.f64 	%fd6021, %fd3330, %fd3257;
	bra.uni 	$L__BB1_5599;
$L__BB1_5580:
	setp.gt.s16 	%p1799, %rs687, 13;
	@%p1799 bra 	$L__BB1_5597;
	setp.eq.s16 	%p1801, %rs687, 12;
	@%p1801 bra 	$L__BB1_5582;
	bra.uni 	$L__BB1_5595;
$L__BB1_5582:
	add.f64 	%fd6021, %fd3330, %fd3256;
	bra.uni 	$L__BB1_5599;
$L__BB1_5583:
	sub.f64 	%fd6021, %fd3330, %fd3256;
	bra.uni 	$L__BB1_5599;
$L__BB1_5584:
	sub.f64 	%fd6021, %fd3256, %fd3330;
	bra.uni 	$L__BB1_5599;
$L__BB1_5585:
	setp.eq.s16 	%p1810, %rs687, 2;
	@%p1810 bra 	$L__BB1_5584;
	neg.f64 	%fd5092, %fd3256;
	sub.f64 	%fd6021, %fd5092, %fd3330;
	bra.uni 	$L__BB1_5599;
$L__BB1_5587:
	sub.f64 	%fd6021, %fd3257, %fd3256;
	bra.uni 	$L__BB1_5599;
$L__BB1_5588:
	sub.f64 	%fd6021, %fd3256, %fd3257;
	bra.uni 	$L__BB1_5599;
$L__BB1_5589:
	setp.eq.s16 	%p1807, %rs687, 6;
	@%p1807 bra 	$L__BB1_5588;
	neg.f64 	%fd5091, %fd3256;
	sub.f64 	%fd6021, %fd5091, %fd3257;
	bra.uni 	$L__BB1_5599;
$L__BB1_5591:
	sub.f64 	%fd6021, %fd3257, %fd3330;
	bra.uni 	$L__BB1_5599;
$L__BB1_5592:
	sub.f64 	%fd6021, %fd3330, %fd3257;
	bra.uni 	$L__BB1_5599;
$L__BB1_5593:
	setp.eq.s16 	%p1803, %rs687, 10;
	@%p1803 bra 	$L__BB1_5592;
	neg.f64 	%fd5090, %fd3330;
	sub.f64 	%fd6021, %fd5090, %fd3257;
	bra.uni 	$L__BB1_5599;
$L__BB1_5595:
	sub.f64 	%fd6021, %fd3257, %fd3330;
	bra.uni 	$L__BB1_5599;
$L__BB1_5596:
	sub.f64 	%fd6021, %fd3330, %fd3256;
	bra.uni 	$L__BB1_5599;
$L__BB1_5597:
	setp.eq.s16 	%p1800, %rs687, 14;
	@%p1800 bra 	$L__BB1_5596;
	neg.f64 	%fd5089, %fd3330;
	sub.f64 	%fd6021, %fd5089, %fd3257;
$L__BB1_5599:
	and.b16  	%rs688, %rs206, 15;
	setp.gt.s16 	%p1812, %rs688, 7;
	@%p1812 bra 	$L__BB1_5607;
	setp.gt.s16 	%p1820, %rs688, 3;
	@%p1820 bra 	$L__BB1_5604;
	setp.gt.s16 	%p1824, %rs688, 1;
	@%p1824 bra 	$L__BB1_5616;
	setp.eq.s16 	%p1826, %rs688, 0;
	@%p1826 bra 	$L__BB1_5603;
	bra.uni 	$L__BB1_5614;
$L__BB1_5603:
	add.f64 	%fd6022, %fd3330, %fd3256;
	bra.uni 	$L__BB1_5630;
$L__BB1_5604:
	setp.gt.s16 	%p1821, %rs688, 5;
	@%p1821 bra 	$L__BB1_5620;
	setp.eq.s16 	%p1823, %rs688, 4;
	@%p1823 bra 	$L__BB1_5606;
	bra.uni 	$L__BB1_5618;
$L__BB1_5606:
	add.f64 	%fd6022, %fd3256, %fd3277;
	bra.uni 	$L__BB1_5630;
$L__BB1_5607:
	setp.gt.s16 	%p1813, %rs688, 11;
	@%p1813 bra 	$L__BB1_5611;
	setp.gt.s16 	%p1817, %rs688, 9;
	@%p1817 bra 	$L__BB1_5624;
	setp.eq.s16 	%p1819, %rs688, 8;
	@%p1819 bra 	$L__BB1_5610;
	bra.uni 	$L__BB1_5622;
$L__BB1_5610:
	add.f64 	%fd6022, %fd3330, %fd3277;
	bra.uni 	$L__BB1_5630;
$L__BB1_5611:
	setp.gt.s16 	%p1814, %rs688, 13;
	@%p1814 bra 	$L__BB1_5628;
	setp.eq.s16 	%p1816, %rs688, 12;
	@%p1816 bra 	$L__BB1_5613;
	bra.uni 	$L__BB1_5626;
$L__BB1_5613:
	add.f64 	%fd6022, %fd3330, %fd3256;
	bra.uni 	$L__BB1_5630;
$L__BB1_5614:
	sub.f64 	%fd6022, %fd3330, %fd3256;
	bra.uni 	$L__BB1_5630;
$L__BB1_5615:
	sub.f64 	%fd6022, %fd3256, %fd3330;
	bra.uni 	$L__BB1_5630;
$L__BB1_5616:
	setp.eq.s16 	%p1825, %rs688, 2;
	@%p1825 bra 	$L__BB1_5615;
	neg.f64 	%fd5096, %fd3256;
	sub.f64 	%fd6022, %fd5096, %fd3330;
	bra.uni 	$L__BB1_5630;
$L__BB1_5618:
	sub.f64 	%fd6022, %fd3277, %fd3256;
	bra.uni 	$L__BB1_5630;
$L__BB1_5619:
	sub.f64 	%fd6022, %fd3256, %fd3277;
	bra.uni 	$L__BB1_5630;
$L__BB1_5620:
	setp.eq.s16 	%p1822, %rs688, 6;
	@%p1822 bra 	$L__BB1_5619;
	neg.f64 	%fd5095, %fd3256;
	sub.f64 	%fd6022, %fd5095, %fd3277;
	bra.uni 	$L__BB1_5630;
$L__BB1_5622:
	sub.f64 	%fd6022, %fd3277, %fd3330;
	bra.uni 	$L__BB1_5630;
$L__BB1_5623:
	sub.f64 	%fd6022, %fd3330, %fd3277;
	bra.uni 	$L__BB1_5630;
$L__BB1_5624:
	setp.eq.s16 	%p1818, %rs688, 10;
	@%p1818 bra 	$L__BB1_5623;
	neg.f64 	%fd5094, %fd3330;
	sub.f64 	%fd6022, %fd5094, %fd3277;
	bra.uni 	$L__BB1_5630;
$L__BB1_5626:
	sub.f64 	%fd6022, %fd3277, %fd3330;
	bra.uni 	$L__BB1_5630;
$L__BB1_5627:
	sub.f64 	%fd6022, %fd3330, %fd3256;
	bra.uni 	$L__BB1_5630;
$L__BB1_5628:
	setp.eq.s16 	%p1815, %rs688, 14;
	@%p1815 bra 	$L__BB1_5627;
	neg.f64 	%fd5093, %fd3330;
	sub.f64 	%fd6022, %fd5093, %fd3277;
$L__BB1_5630:
	and.b16  	%rs689, %rs209, 15;
	setp.gt.s16 	%p1827, %rs689, 7;
	@%p1827 bra 	$L__BB1_5638;
	setp.gt.s16 	%p1835, %rs689, 3;
	@%p1835 bra 	$L__BB1_5635;
	setp.gt.s16 	%p1839, %rs689, 1;
	@%p1839 bra 	$L__BB1_5647;
	setp.eq.s16 	%p1841, %rs689, 0;
	@%p1841 bra 	$L__BB1_5634;
	bra.uni 	$L__BB1_5645;
$L__BB1_5634:
	add.f64 	%fd6023, %fd3330, %fd3295;
	bra.uni 	$L__BB1_5661;
$L__BB1_5635:
	setp.gt.s16 	%p1836, %rs689, 5;
	@%p1836 bra 	$L__BB1_5651;
	setp.eq.s16 	%p1838, %rs689, 4;
	@%p1838 bra 	$L__BB1_5637;
	bra.uni 	$L__BB1_5649;
$L__BB1_5637:
	add.f64 	%fd6023, %fd3295, %fd3257;
	bra.uni 	$L__BB1_5661;
$L__BB1_5638:
	setp.gt.s16 	%p1828, %rs689, 11;
	@%p1828 bra 	$L__BB1_5642;
	setp.gt.s16 	%p1832, %rs689, 9;
	@%p1832 bra 	$L__BB1_5655;
	setp.eq.s16 	%p1834, %rs689, 8;
	@%p1834 bra 	$L__BB1_5641;
	bra.uni 	$L__BB1_5653;
$L__BB1_5641:
	add.f64 	%fd6023, %fd3330, %fd3257;
	bra.uni 	$L__BB1_5661;
$L__BB1_5642:
	setp.gt.s16 	%p1829, %rs689, 13;
	@%p1829 bra 	$L__BB1_5659;
	setp.eq.s16 	%p1831, %rs689, 12;
	@%p1831 bra 	$L__BB1_5644;
	bra.uni 	$L__BB1_5657;
$L__BB1_5644:
	add.f64 	%fd6023, %fd3330, %fd3295;
	bra.uni 	$L__BB1_5661;
$L__BB1_5645:
	sub.f64 	%fd6023, %fd3330, %fd3295;
	bra.uni 	$L__BB1_5661;
$L__BB1_5646:
	sub.f64 	%fd6023, %fd3295, %fd3330;
	bra.uni 	$L__BB1_5661;
$L__BB1_5647:
	setp.eq.s16 	%p1840, %rs689, 2;
	@%p1840 bra 	$L__BB1_5646;
	neg.f64 	%fd5100, %fd3295;
	sub.f64 	%fd6023, %fd5100, %fd3330;
	bra.uni 	$L__BB1_5661;
$L__BB1_5649:
	sub.f64 	%fd6023, %fd3257, %fd3295;
	bra.uni 	$L__BB1_5661;
$L__BB1_5650:
	sub.f64 	%fd6023, %fd3295, %fd3257;
	bra.uni 	$L__BB1_5661;
$L__BB1_5651:
	setp.eq.s16 	%p1837, %rs689, 6;
	@%p1837 bra 	$L__BB1_5650;
	neg.f64 	%fd5099, %fd3295;
	sub.f64 	%fd6023, %fd5099, %fd3257;
	bra.uni 	$L__BB1_5661;
$L__BB1_5653:
	sub.f64 	%fd6023, %fd3257, %fd3330;
	bra.uni 	$L__BB1_5661;
$L__BB1_5654:
	sub.f64 	%fd6023, %fd3330, %fd3257;
	bra.uni 	$L__BB1_5661;
$L__BB1_5655:
	setp.eq.s16 	%p1833, %rs689, 10;
	@%p1833 bra 	$L__BB1_5654;
	neg.f64 	%fd5098, %fd3330;
	sub.f64 	%fd6023, %fd5098, %fd3257;
	bra.uni 	$L__BB1_5661;
$L__BB1_5657:
	sub.f64 	%fd6023, %fd3257, %fd3330;
	bra.uni 	$L__BB1_5661;
$L__BB1_5658:
	sub.f64 	%fd6023, %fd3330, %fd3295;
	bra.uni 	$L__BB1_5661;
$L__BB1_5659:
	setp.eq.s16 	%p1830, %rs689, 14;
	@%p1830 bra 	$L__BB1_5658;
	neg.f64 	%fd5097, %fd3330;
	sub.f64 	%fd6023, %fd5097, %fd3257;
$L__BB1_5661:
	and.b16  	%rs690, %rs210, 15;
	setp.gt.s16 	%p1842, %rs690, 7;
	@%p1842 bra 	$L__BB1_5669;
	setp.gt.s16 	%p1850, %rs690, 3;
	@%p1850 bra 	$L__BB1_5666;
	setp.gt.s16 	%p1854, %rs690, 1;
	@%p1854 bra 	$L__BB1_5678;
	setp.eq.s16 	%p1856, %rs690, 0;
	@%p1856 bra 	$L__BB1_5665;
	bra.uni 	$L__BB1_5676;
$L__BB1_5665:
	add.f64 	%fd6024, %fd3330, %fd3295;
	bra.uni 	$L__BB1_5692;
$L__BB1_5666:
	setp.gt.s16 	%p1851, %rs690, 5;
	@%p1851 bra 	$L__BB1_5682;
	setp.eq.s16 	%p1853, %rs690, 4;
	@%p1853 bra 	$L__BB1_5668;
	bra.uni 	$L__BB1_5680;
$L__BB1_5668:
	add.f64 	%fd6024, %fd3295, %fd3277;
	bra.uni 	$L__BB1_5692;
$L__BB1_5669:
	setp.gt.s16 	%p1843, %rs690, 11;
	@%p1843 bra 	$L__BB1_5673;
	setp.gt.s16 	%p1847, %rs690, 9;
	@%p1847 bra 	$L__BB1_5686;
	setp.eq.s16 	%p1849, %rs690, 8;
	@%p1849 bra 	$L__BB1_5672;
	bra.uni 	$L__BB1_5684;
$L__BB1_5672:
	add.f64 	%fd6024, %fd3330, %fd3277;
	bra.uni 	$L__BB1_5692;
$L__BB1_5673:
	setp.gt.s16 	%p1844, %rs690, 13;
	@%p1844 bra 	$L__BB1_5690;
	setp.eq.s16 	%p1846, %rs690, 12;
	@%p1846 bra 	$L__BB1_5675;
	bra.uni 	$L__BB1_5688;
$L__BB1_5675:
	add.f64 	%fd6024, %fd3330, %fd3295;
	bra.uni 	$L__BB1_5692;
$L__BB1_5676:
	sub.f64 	%fd6024, %fd3330, %fd3295;
	bra.uni 	$L__BB1_5692;
$L__BB1_5677:
	sub.f64 	%fd6024, %fd3295, %fd3330;
	bra.uni 	$L__BB1_5692;
$L__BB1_5678:
	setp.eq.s16 	%p1855, %rs690, 2;
	@%p1855 bra 	$L__BB1_5677;
	neg.f64 	%fd5104, %fd3295;
	sub.f64 	%fd6024, %fd5104, %fd3330;
	bra.uni 	$L__BB1_5692;
$L__BB1_5680:
	sub.f64 	%fd6024, %fd3277, %fd3295;
	bra.uni 	$L__BB1_5692;
$L__BB1_5681:
	sub.f64 	%fd6024, %fd3295, %fd3277;
	bra.uni 	$L__BB1_5692;
$L__BB1_5682:
	setp.eq.s16 	%p1852, %rs690, 6;
	@%p1852 bra 	$L__BB1_5681;
	neg.f64 	%fd5103, %fd3295;
	sub.f64 	%fd6024, %fd5103, %fd3277;
	bra.uni 	$L__BB1_5692;
$L__BB1_5684:
	sub.f64 	%fd6024, %fd3277, %fd3330;
	bra.uni 	$L__BB1_5692;
$L__BB1_5685:
	sub.f64 	%fd6024, %fd3330, %fd3277;
	bra.uni 	$L__BB1_5692;
$L__BB1_5686:
	setp.eq.s16 	%p1848, %rs690, 10;
	@%p1848 bra 	$L__BB1_5685;
	neg.f64 	%fd5102, %fd3330;
	sub.f64 	%fd6024, %fd5102, %fd3277;
	bra.uni 	$L__BB1_5692;
$L__BB1_5688:
	sub.f64 	%fd6024, %fd3277, %fd3330;
	bra.uni 	$L__BB1_5692;
$L__BB1_5689:
	sub.f64 	%fd6024, %fd3330, %fd3295;
	bra.uni 	$L__BB1_5692;
$L__BB1_5690:
	setp.eq.s16 	%p1845, %rs690, 14;
	@%p1845 bra 	$L__BB1_5689;
	neg.f64 	%fd5101, %fd3330;
	sub.f64 	%fd6024, %fd5101, %fd3277;
$L__BB1_5692:
	mul.f64 	%fd5105, %fd3256, %fd3256;
	mul.f64 	%fd5106, %fd3256, %fd5105;
	mul.f64 	%fd5107, %fd5106, %fd3258;
	sub.f64 	%fd5108, %fd6019, %fd6017;
	fma.rn.f64 	%fd5109, %fd5107, %fd5108, %fd6017;
	sub.f64 	%fd5110, %fd6023, %fd6021;
	fma.rn.f64 	%fd5111, %fd5107, %fd5110, %fd6021;
	sub.f64 	%fd5112, %fd6020, %fd6018;
	fma.rn.f64 	%fd5113, %fd5107, %fd5112, %fd6018;
	sub.f64 	%fd5114, %fd6024, %fd6022;
	fma.rn.f64 	%fd5115, %fd5107, %fd5114, %fd6022;
	sub.f64 	%fd5116, %fd5111, %fd5109;
	fma.rn.f64 	%fd5117, %fd6016, %fd5116, %fd5109;
	sub.f64 	%fd5118, %fd5115, %fd5113;
	fma.rn.f64 	%fd5119, %fd6016, %fd5118, %fd5113;
	sub.f64 	%fd5120, %fd5119, %fd5117;
	mul.f64 	%fd5121, %fd3257, %fd3257;
	mul.f64 	%fd5122, %fd3257, %fd5121;
	mul.f64 	%fd5123, %fd5122, %fd3259;
	fma.rn.f64 	%fd5124, %fd5123, %fd5120, %fd5117;
	ld.f64 	%fd5125, [%rd761+288];
	fma.rn.f64 	%fd6014, %fd5125, %fd5124, %fd6014;
	add.s32 	%r5718, %r5718, 1;
	setp.lt.s32 	%p1857, %r5718, %r281;
	@%p1857 bra 	$L__BB1_5441;
	add.f64 	%fd6025, %fd6014, 0d0000000000000000;
$L__BB1_5694:
	ld.local.u32 	%r284, [%rd1+96];
	setp.lt.s32 	%p1858, %r284, 1;
	mov.f64 	%fd6037, 0d0000000000000000;
	@%p1858 bra 	$L__BB1_5948;
	ld.local.u64 	%rd762, [%rd1+104];
	mov.f64 	%fd6037, 0d0000000000000000;
	mov.b32 	%r5719, 0;
$L__BB1_5696:
	mul.wide.u32 	%rd4516, %r5719, 320;
	add.s64 	%rd763, %rd762, %rd4516;
	ld.f64 	%fd3403, [%rd763+296];
	mul.f64 	%fd3404, %fd3403, 0d0000000000000000;
	setp.neu.f64 	%p1859, %fd3404, 0d0000000000000000;
	@%p1859 bra 	$L__BB1_5698;
	ld.f64 	%fd6027, [%rd763+304];
	ld.u8 	%rs911, [%rd763+257];
	ld.f64 	%fd6028, [%rd763+312];
	bra.uni 	$L__BB1_5699;
$L__BB1_5698:
	ld.f64 	%fd5128, [%rd763+272];
	add.f64 	%fd5129, %fd3404, %fd5128;
	cvt.rmi.f64.f64 	%fd5130, %fd5129;
	sub.f64 	%fd6027, %fd5129, %fd5130;
	cvt.rzi.s32.f64 	%r5430, %fd5130;
	cvt.u16.u32 	%rs911, %r5430;
	mul.f64 	%fd5131, %fd6027, %fd6027;
	mul.f64 	%fd5132, %fd6027, %fd5131;
	fma.rn.f64 	%fd5133, %fd6027, 0d4018000000000000, 0dC02E000000000000;
	fma.rn.f64 	%fd5134, %fd6027, %fd5133, 0d4024000000000000;
	mul.f64 	%fd6028, %fd5132, %fd5134;
$L__BB1_5699:
	ld.f64 	%fd5135, [%rd763+264];
	fma.rn.f64 	%fd5136, %fd2164, %fd3403, %fd5135;
	ld.f64 	%fd5137, [%rd763+280];
	fma.rn.f64 	%fd5138, %fd2165, %fd3403, %fd5137;
	cvt.rmi.f64.f64 	%fd5139, %fd5136;
	cvt.rmi.f64.f64 	%fd5140, %fd5138;
	sub.f64 	%fd3411, %fd5136, %fd5139;
	sub.f64 	%fd3412, %fd5138, %fd5140;
	fma.rn.f64 	%fd5141, %fd3411, 0d4018000000000000, 0dC02E000000000000;
	fma.rn.f64 	%fd3413, %fd3411, %fd5141, 0d4024000000000000;
	fma.rn.f64 	%fd5142, %fd3412, 0d4018000000000000, 0dC02E000000000000;
	fma.rn.f64 	%fd3414, %fd3412, %fd5142, 0d4024000000000000;
	cvt.rzi.s32.f64 	%r5431, %fd5140;
	cvt.rzi.s32.f64 	%r5432, %fd5139;
	and.b32  	%r5433, %r5432, 255;
	cvt.u64.u32 	%rd4517, %r5433;
	add.s64 	%rd4518, %rd763, %rd4517;
	ld.u8 	%rs692, [%rd4518];
	ld.u8 	%rs693, [%rd4518+1];
	add.s16 	%rs694, %rs692, %rs911;
	add.s16 	%rs695, %rs693, %rs911;
	cvt.u64.u16 	%rd4519, %rs694;
	and.b64  	%rd4520, %rd4519, 255;
	add.s64 	%rd4521, %rd763, %rd4520;
	ld.u8 	%rs696, [%rd4521];
	ld.u8 	%rs697, [%rd4521+1];
	cvt.u64.u16 	%rd4522, %rs695;
	and.b64  	%rd4523, %rd4522, 255;
	add.s64 	%rd4524, %rd763, %rd4523;
	ld.u8 	%rs698, [%rd4524];
	ld.u8 	%rs699, [%rd4524+1];
	cvt.u16.u32 	%rs700, %r5431;
	add.s16 	%rs701, %rs696, %rs700;
	add.s16 	%rs702, %rs697, %rs700;
	add.s16 	%rs703, %rs698, %rs700;
	add.s16 	%rs704, %rs699, %rs700;
	cvt.u64.u16 	%rd4525, %rs701;
	and.b64  	%rd4526, %rd4525, 255;
	add.s64 	%rd4527, %rd763, %rd4526;
	ld.u8 	%rs705, [%rd4527];
	ld.u8 	%rs214, [%rd4527+1];
	cvt.u64.u16 	%rd4528, %rs702;
	and.b64  	%rd4529, %rd4528, 255;
	add.s64 	%rd4530, %rd763, %rd4529;
	ld.u8 	%rs215, [%rd4530];
	ld.u8 	%rs216, [%rd4530+1];
	cvt.u64.u16 	%rd4531, %rs703;
	and.b64  	%rd4532, %rd4531, 255;
	add.s64 	%rd4533, %rd763, %rd4532;
	ld.u8 	%rs217, [%rd4533];
	ld.u8 	%rs218, [%rd4533+1];
	cvt.u64.u16 	%rd4534, %rs704;
	and.b64  	%rd4535, %rd4534, 255;
	add.s64 	%rd4536, %rd763, %rd4535;
	ld.u8 	%rs219, [%rd4536];
	ld.u8 	%rs220, [%rd4536+1];
	and.b16  	%rs691, %rs705, 15;
	setp.gt.s16 	%p1860, %rs691, 7;
	@%p1860 bra 	$L__BB1_5707;
	setp.gt.s16 	%p1868, %rs691, 3;
	@%p1868 bra 	$L__BB1_5704;
	setp.gt.s16 	%p1872, %rs691, 1;
	@%p1872 bra 	$L__BB1_5716;
	setp.eq.s16 	%p1874, %rs691, 0;
	@%p1874 bra 	$L__BB1_5703;
	bra.uni 	$L__BB1_5714;
$L__BB1_5703:
	add.f64 	%fd6029, %fd6027, %fd3411;
	bra.uni 	$L__BB1_5730;
$L__BB1_5704:
	setp.gt.s16 	%p1869, %rs691, 5;
	@%p1869 bra 	$L__BB1_5720;
	setp.eq.s16 	%p1871, %rs691, 4;
	@%p1871 bra 	$L__BB1_5706;
	bra.uni 	$L__BB1_5718;
$L__BB1_5706:
	add.f64 	%fd6029, %fd3411, %fd3412;
	bra.uni 	$L__BB1_5730;
$L__BB1_5707:
	setp.gt.s16 	%p1861, %rs691, 11;
	@%p1861 bra 	$L__BB1_5711;
	setp.gt.s16 	%p1865, %rs691, 9;
	@%p1865 bra 	$L__BB1_5724;
	setp.eq.s16 	%p1867, %rs691, 8;
	@%p1867 bra 	$L__BB1_5710;
	bra.uni 	$L__BB1_5722;
$L__BB1_5710:
	add.f64 	%fd6029, %fd6027, %fd3412;
	bra.uni 	$L__BB1_5730;
$L__BB1_5711:
	setp.gt.s16 	%p1862, %rs691, 13;
	@%p1862 bra 	$L__BB1_5728;
	setp.eq.s16 	%p1864, %rs691, 12;
	@%p1864 bra 	$L__BB1_5713;
	bra.uni 	$L__BB1_5726;
$L__BB1_5713:
	add.f64 	%fd6029, %fd6027, %fd3411;
	bra.uni 	$L__BB1_5730;
$L__BB1_5714:
	sub.f64 	%fd6029, %fd6027, %fd3411;
	bra.uni 	$L__BB1_5730;
$L__BB1_5715:
	sub.f64 	%fd6029, %fd3411, %fd6027;
	bra.uni 	$L__BB1_5730;
$L__BB1_5716:
	setp.eq.s16 	%p1873, %rs691, 2;
	@%p1873 bra 	$L__BB1_5715;
	neg.f64 	%fd5146, %fd3411;
	sub.f64 	%fd6029, %fd5146, %fd6027;
	bra.uni 	$L__BB1_5730;
$L__BB1_5718:
	sub.f64 	%fd6029, %fd3412, %fd3411;
	bra.uni 	$L__BB1_5730;
$L__BB1_5719:
	sub.f64 	%fd6029, %fd3411, %fd3412;
	bra.uni 	$L__BB1_5730;
$L__BB1_5720:
	setp.eq.s16 	%p1870, %rs691, 6;
	@%p1870 bra 	$L__BB1_5719;
	neg.f64 	%fd5145, %fd3411;
	sub.f64 	%fd6029, %fd5145, %fd3412;
	bra.uni 	$L__BB1_5730;
$L__BB1_5722:
	sub.f64 	%fd6029, %fd3412, %fd6027;
	bra.uni 	$L__BB1_5730;
$L__BB1_5723:
	sub.f64 	%fd6029, %fd6027, %fd3412;
	bra.uni 	$L__BB1_5730;
$L__BB1_5724:
	setp.eq.s16 	%p1866, %rs691, 10;
	@%p1866 bra 	$L__BB1_5723;
	neg.f64 	%fd5144, %fd6027;
	sub.f64 	%fd6029, %fd5144, %fd3412;
	bra.uni 	$L__BB1_5730;
$L__BB1_5726:
	sub.f64 	%fd6029, %fd3412, %fd6027;
	bra.uni 	$L__BB1_5730;
$L__BB1_5727:
	sub.f64 	%fd6029, %fd6027, %fd3411;
	bra.uni 	$L__BB1_5730;
$L__BB1_5728:
	setp.eq.s16 	%p1863, %rs691, 14;
	@%p1863 bra 	$L__BB1_5727;
	neg.f64 	%fd5143, %fd6027;
	sub.f64 	%fd6029, %fd5143, %fd3412;
$L__BB1_5730:
	add.f64 	%fd3432, %fd3412, 0dBFF0000000000000;
	and.b16  	%rs706, %rs214, 15;
	setp.gt.s16 	%p1875, %rs706, 7;
	@%p1875 bra 	$L__BB1_5738;
	setp.gt.s16 	%p1883, %rs706, 3;
	@%p1883 bra 	$L__BB1_5735;
	setp.gt.s16 	%p1887, %rs706, 1;
	@%p1887 bra 	$L__BB1_5747;
	setp.eq.s16 	%p1889, %rs706, 0;
	@%p1889 bra 	$L__BB1_5734;
	bra.uni 	$L__BB1_5745;
$L__BB1_5734:
	add.f64 	%fd6030, %fd6027, %fd3411;
	bra.uni 	$L__BB1_5761;
$L__BB1_5735:
	setp.gt.s16 	%p1884, %rs706, 5;
	@%p1884 bra 	$L__BB1_5751;
	setp.eq.s16 	%p1886, %rs706, 4;
	@%p1886 bra 	$L__BB1_5737;
	bra.uni 	$L__BB1_5749;
$L__BB1_5737:
	add.f64 	%fd6030, %fd3411, %fd3432;
	bra.uni 	$L__BB1_5761;
$L__BB1_5738:
	setp.gt.s16 	%p1876, %rs706, 11;
	@%p1876 bra 	$L__BB1_5742;
	setp.gt.s16 	%p1880, %rs706, 9;
	@%p1880 bra 	$L__BB1_5755;
	setp.eq.s16 	%p1882, %rs706, 8;
	@%p1882 bra 	$L__BB1_5741;
	bra.uni 	$L__BB1_5753;
$L__BB1_5741:
	add.f64 	%fd6030, %fd6027, %fd3432;
	bra.uni 	$L__BB1_5761;
$L__BB1_5742:
	setp.gt.s16 	%p1877, %rs706, 13;
	@%p1877 bra 	$L__BB1_5759;
	setp.eq.s16 	%p1879, %rs706, 12;
	@%p1879 bra 	$L__BB1_5744;
	bra.uni 	$L__BB1_5757;
$L__BB1_5744:
	add.f64 	%fd6030, %fd6027, %fd3411;
	bra.uni 	$L__BB1_5761;
$L__BB1_5745:
	sub.f64 	%fd6030, %fd6027, %fd3411;
	bra.uni 	$L__BB1_5761;
$L__BB1_5746:
	sub.f64 	%fd6030, %fd3411, %fd6027;
	bra.uni 	$L__BB1_5761;
$L__BB1_5747:
	setp.eq.s16 	%p1888, %rs706, 2;
	@%p1888 bra 	$L__BB1_5746;
	neg.f64 	%fd5150, %fd3411;
	sub.f64 	%fd6030, %fd5150, %fd6027;
	bra.uni 	$L__BB1_5761;
$L__BB1_5749:
	sub.f64 	%fd6030, %fd3432, %fd3411;
	bra.uni 	$L__BB1_5761;
$L__BB1_5750:
	sub.f64 	%fd6030, %fd3411, %fd3432;
	bra.uni 	$L__BB1_5761;
$L__BB1_5751:
	setp.eq.s16 	%p1885, %rs706, 6;
	@%p1885 bra 	$L__BB1_5750;
	neg.f64 	%fd5149, %fd3411;
	sub.f64 	%fd6030, %fd5149, %fd3432;
	bra.uni 	$L__BB1_5761;
$L__BB1_5753:
	sub.f64 	%fd6030, %fd3432, %fd6027;
	bra.uni 	$L__BB1_5761;
$L__BB1_5754:
	sub.f64 	%fd6030, %fd6027, %fd3432;
	bra.uni 	$L__BB1_5761;
$L__BB1_5755:
	setp.eq.s16 	%p1881, %rs706, 10;
	@%p1881 bra 	$L__BB1_5754;
	neg.f64 	%fd5148, %fd6027;
	sub.f64 	%fd6030, %fd5148, %fd3432;
	bra.uni 	$L__BB1_5761;
$L__BB1_5757:
	sub.f64 	%fd6030, %fd3432, %fd6027;
	bra.uni 	$L__BB1_5761;
$L__BB1_5758:
	sub.f64 	%fd6030, %fd6027, %fd3411;
	bra.uni 	$L__BB1_5761;
$L__BB1_5759:
	setp.eq.s16 	%p1878, %rs706, 14;
	@%p1878 bra 	$L__BB1_5758;
	neg.f64 	%fd5147, %fd6027;
	sub.f64 	%fd6030, %fd5147, %fd3432;
$L__BB1_5761:
	add.f64 	%fd3450, %fd3411, 0dBFF0000000000000;
	and.b16  	%rs707, %rs217, 15;
	setp.gt.s16 	%p1890, %rs707, 7;
	@%p1890 bra 	$L__BB1_5769;
	setp.gt.s16 	%p1898, %rs707, 3;
	@%p1898 bra 	$L__BB1_5766;
	setp.gt.s16 	%p1902, %rs707, 1;
	@%p1902 bra 	$L__BB1_5778;
	setp.eq.s16 	%p1904, %rs707, 0;
	@%p1904 bra 	$L__BB1_5765;
	bra.uni 	$L__BB1_5776;
$L__BB1_5765:
	add.f64 	%fd6031, %fd6027, %fd3450;
	bra.uni 	$L__BB1_5792;
$L__BB1_5766:
	setp.gt.s16 	%p1899, %rs707, 5;
	@%p1899 bra 	$L__BB1_5782;
	setp.eq.s16 	%p1901, %rs707, 4;
	@%p1901 bra 	$L__BB1_5768;
	bra.uni 	$L__BB1_5780;
$L__BB1_5768:
	add.f64 	%fd6031, %fd3450, %fd3412;
	bra.uni 	$L__BB1_5792;
$L__BB1_5769:
	setp.gt.s16 	%p1891, %rs707, 11;
	@%p1891 bra 	$L__BB1_5773;
	setp.gt.s16 	%p1895, %rs707, 9;
	@%p1895 bra 	$L__BB1_5786;
	setp.eq.s16 	%p1897, %rs707, 8;
	@%p1897 bra 	$L__BB1_5772;
	bra.uni 	$L__BB1_5784;
$L__BB1_5772:
	add.f64 	%fd6031, %fd6027, %fd3412;
	bra.uni 	$L__BB1_5792;
$L__BB1_5773:
	setp.gt.s16 	%p1892, %rs707, 13;
	@%p1892 bra 	$L__BB1_5790;
	setp.eq.s16 	%p1894, %rs707, 12;
	@%p1894 bra 	$L__BB1_5775;
	bra.uni 	$L__BB1_5788;
$L__BB1_5775:
	add.f64 	%fd6031, %fd6027, %fd3450;
	bra.uni 	$L__BB1_5792;
$L__BB1_5776:
	sub.f64 	%fd6031, %fd6027, %fd3450;
	bra.uni 	$L__BB1_5792;
$L__BB1_5777:
	sub.f64 	%fd6031, %fd3450, %fd6027;
	bra.uni 	$L__BB1_5792;
$L__BB1_5778:
	setp.eq.s16 	%p1903, %rs707, 2;
	@%p1903 bra 	$L__BB1_5777;
	neg.f64 	%fd5154, %fd3450;
	sub.f64 	%fd6031, %fd5154, %fd6027;
	bra.uni 	$L__BB1_5792;
$L__BB1_5780:
	sub.f64 	%fd6031, %fd3412, %fd3450;
	bra.uni 	$L__BB1_5792;
$L__BB1_5781:
	sub.f64 	%fd6031, %fd3450, %fd3412;
	bra.uni 	$L__BB1_5792;
$L__BB1_5782:
	setp.eq.s16 	%p1900, %rs707, 6;
	@%p1900 bra 	$L__BB1_5781;
	neg.f64 	%fd5153, %fd3450;
	sub.f64 	%fd6031, %fd5153, %fd3412;
	bra.uni 	$L__BB1_5792;
$L__BB1_5784:
	sub.f64 	%fd6031, %fd3412, %fd6027;
	bra.uni 	$L__BB1_5792;
$L__BB1_5785:
	sub.f64 	%fd6031, %fd6027, %fd3412;
	bra.uni 	$L__BB1_5792;
$L__BB1_5786:
	setp.eq.s16 	%p1896, %rs707, 10;
	@%p1896 bra 	$L__BB1_5785;
	neg.f64 	%fd5152, %fd6027;
	sub.f64 	%fd6031, %fd5152, %fd3412;
	bra.uni 	$L__BB1_5792;
$L__BB1_5788:
	sub.f64 	%fd6031, %fd3412, %fd6027;
	bra.uni 	$L__BB1_5792;
$L__BB1_5789:
	sub.f64 	%fd6031, %fd6027, %fd3450;
	bra.uni 	$L__BB1_5792;
$L__BB1_5790:
	setp.eq.s16 	%p1893, %rs707, 14;
	@%p1893 bra 	$L__BB1_5789;
	neg.f64 	%fd5151, %fd6027;
	sub.f64 	%fd6031, %fd5151, %fd3412;
$L__BB1_5792:
	and.b16  	%rs708, %rs218, 15;
	setp.gt.s16 	%p1905, %rs708, 7;
	@%p1905 bra 	$L__BB1_5800;
	setp.gt.s16 	%p1913, %rs708, 3;
	@%p1913 bra 	$L__BB1_5797;
	setp.gt.s16 	%p1917, %rs708, 1;
	@%p1917 bra 	$L__BB1_5809;
	setp.eq.s16 	%p1919, %rs708, 0;
	@%p1919 bra 	$L__BB1_5796;
	bra.uni 	$L__BB1_5807;
$L__BB1_5796:
	add.f64 	%fd6032, %fd6027, %fd3450;
	bra.uni 	$L__BB1_5823;
$L__BB1_5797:
	setp.gt.s16 	%p1914, %rs708, 5;
	@%p1914 bra 	$L__BB1_5813;
	setp.eq.s16 	%p1916, %rs708, 4;
	@%p1916 bra 	$L__BB1_5799;
	bra.uni 	$L__BB1_5811;
$L__BB1_5799:
	add.f64 	%fd6032, %fd3450, %fd3432;
	bra.uni 	$L__BB1_5823;
$L__BB1_5800:
	setp.gt.s16 	%p1906, %rs708, 11;
	@%p1906 bra 	$L__BB1_5804;
	setp.gt.s16 	%p1910, %rs708, 9;
	@%p1910 bra 	$L__BB1_5817;
	setp.eq.s16 	%p1912, %rs708, 8;
	@%p1912 bra 	$L__BB1_5803;
	bra.uni 	$L__BB1_5815;
$L__BB1_5803:
	add.f64 	%fd6032, %fd6027, %fd3432;
	bra.uni 	$L__BB1_5823;
$L__BB1_5804:
	setp.gt.s16 	%p1907, %rs708, 13;
	@%p1907 bra 	$L__BB1_5821;
	setp.eq.s16 	%p1909, %rs708, 12;
	@%p1909 bra 	$L__BB1_5806;
	bra.uni 	$L__BB1_5819;
$L__BB1_5806:
	add.f64 	%fd6032, %fd6027, %fd3450;
	bra.uni 	$L__BB1_5823;
$L__BB1_5807:
	sub.f64 	%fd6032, %fd6027, %fd3450;
	bra.uni 	$L__BB1_5823;
$L__BB1_5808:
	sub.f64 	%fd6032, %fd3450, %fd6027;
	bra.uni 	$L__BB1_5823;
$L__BB1_5809:
	setp.eq.s16 	%p1918, %rs708, 2;
	@%p1918 bra 	$L__BB1_5808;
	neg.f64 	%fd5158, %fd3450;
	sub.f64 	%fd6032, %fd5158, %fd6027;
	bra.uni 	$L__BB1_5823;
$L__BB1_5811:
	sub.f64 	%fd6032, %fd3432, %fd3450;
	bra.uni 	$L__BB1_5823;
$L__BB1_5812:
	sub.f64 	%fd6032, %fd3450, %fd3432;
	bra.uni 	$L__BB1_5823;
$L__BB1_5813:
	setp.eq.s16 	%p1915, %rs708, 6;
	@%p1915 bra 	$L__BB1_5812;
	neg.f64 	%fd5157, %fd3450;
	sub.f64 	%fd6032, %fd5157, %fd3432;
	bra.uni 	$L__BB1_5823;
$L__BB1_5815:
	sub.f64 	%fd6032, %fd3432, %fd6027;
	bra.uni 	$L__BB1_5823;
$L__BB1_5816:
	sub.f64 	%fd6032, %fd6027, %fd3432;
	bra.uni 	$L__BB1_5823;
$L__BB1_5817:
	setp.eq.s16 	%p1911, %rs708, 10;
	@%p1911 bra 	$L__BB1_5816;
	neg.f64 	%fd5156, %fd6027;
	sub.f64 	%fd6032, %fd5156, %fd3432;
	bra.uni 	$L__BB1_5823;
$L__BB1_5819:
	sub.f64 	%fd6032, %fd3432, %fd6027;
	bra.uni 	$L__BB1_5823;
$L__BB1_5820:
	sub.f64 	%fd6032, %fd6027, %fd3450;
	bra.uni 	$L__BB1_5823;
$L__BB1_5821:
	setp.eq.s16 	%p1908, %rs708, 14;
	@%p1908 bra 	$L__BB1_5820;
	neg.f64 	%fd5155, %fd6027;
	sub.f64 	%fd6032, %fd5155, %fd3432;
$L__BB1_5823:
	add.f64 	%fd3485, %fd6027, 0dBFF0000000000000;
	and.b16  	%rs709, %rs215, 15;
	setp.gt.s16 	%p1920, %rs709, 7;
	@%p1920 bra 	$L__BB1_5831;
	setp.gt.s16 	%p1928, %rs709, 3;
	@%p1928 bra 	$L__BB1_5828;
	setp.gt.s16 	%p1932, %rs709, 1;
	@%p1932 bra 	$L__BB1_5840;
	setp.eq.s16 	%p1934, %rs709, 0;
	@%p1934 bra 	$L__BB1_5827;
	bra.uni 	$L__BB1_5838;
$L__BB1_5827:
	add.f64 	%fd6033, %fd3485, %fd3411;
	bra.uni 	$L__BB1_5854;
$L__BB1_5828:
	setp.gt.s16 	%p1929, %rs709, 5;
	@%p1929 bra 	$L__BB1_5844;
	setp.eq.s16 	%p1931, %rs709, 4;
	@%p1931 bra 	$L__BB1_5830;
	bra.uni 	$L__BB1_5842;
$L__BB1_5830:
	add.f64 	%fd6033, %fd3411, %fd3412;
	bra.uni 	$L__BB1_5854;
$L__BB1_5831:
	setp.gt.s16 	%p1921, %rs709, 11;
	@%p1921 bra 	$L__BB1_5835;
	setp.gt.s16 	%p1925, %rs709, 9;
	@%p1925 bra 	$L__BB1_5848;
	setp.eq.s16 	%p1927, %rs709, 8;
	@%p1927 bra 	$L__BB1_5834;
	bra.uni 	$L__BB1_5846;
$L__BB1_5834:
	add.f64 	%fd6033, %fd3485, %fd3412;
	bra.uni 	$L__BB1_5854;
$L__BB1_5835:
	setp.gt.s16 	%p1922, %rs709, 13;
	@%p1922 bra 	$L__BB1_5852;
	setp.eq.s16 	%p1924, %rs709, 12;
	@%p1924 bra 	$L__BB1_5837;
	bra.uni 	$L__BB1_5850;
$L__BB1_5837:
	add.f64 	%fd6033, %fd3485, %fd3411;
	bra.uni 	$L__BB1_5854;
$L__BB1_5838:
	sub.f64 	%fd6033, %fd3485, %fd3411;
	bra.uni 	$L__BB1_5854;
$L__BB1_5839:
	sub.f64 	%fd6033, %fd3411, %fd3485;
	bra.uni 	$L__BB1_5854;
$L__BB1_5840:
	setp.eq.s16 	%p1933, %rs709, 2;
	@%p1933 bra 	$L__BB1_5839;
	neg.f64 	%fd5162, %fd3411;
	sub.f64 	%fd6033, %fd5162, %fd3485;
	bra.uni 	$L__BB1_5854;
$L__BB1_5842:
	sub.f64 	%fd6033, %fd3412, %fd3411;
	bra.uni 	$L__BB1_5854;
$L__BB1_5843:
	sub.f64 	%fd6033, %fd3411, %fd3412;
	bra.uni 	$L__BB1_5854;
$L__BB1_5844:
	setp.eq.s16 	%p1930, %rs709, 6;
	@%p1930 bra 	$L__BB1_5843;
	neg.f64 	%fd5161, %fd3411;
	sub.f64 	%fd6033, %fd5161, %fd3412;
	bra.uni 	$L__BB1_5854;
$L__BB1_5846:
	sub.f64 	%fd6033, %fd3412, %fd3485;
	bra.uni 	$L__BB1_5854;
$L__BB1_5847:
	sub.f64 	%fd6033, %fd3485, %fd3412;
	bra.uni 	$L__BB1_5854;
$L__BB1_5848:
	setp.eq.s16 	%p1926, %rs709, 10;
	@%p1926 bra 	$L__BB1_5847;
	neg.f64 	%fd5160, %fd3485;
	sub.f64 	%fd6033, %fd5160, %fd3412;
	bra.uni 	$L__BB1_5854;
$L__BB1_5850:
	sub.f64 	%fd6033, %fd3412, %fd3485;
	bra.uni 	$L__BB1_5854;
$L__BB1_5851:
	sub.f64 	%fd6033, %fd3485, %fd3411;
	bra.uni 	$L__BB1_5854;
$L__BB1_5852:
	setp.eq.s16 	%p1923, %rs709, 14;
	@%p1923 bra 	$L__BB1_5851;
	neg.f64 	%fd5159, %fd3485;
	sub.f64 	%fd6033, %fd5159, %fd3412;
$L__BB1_5854:
	and.b16  	%rs710, %rs216, 15;
	setp.gt.s16 	%p1935, %rs710, 7;
	@%p1935 bra 	$L__BB1_5862;
	setp.gt.s16 	%p1943, %rs710, 3;
	@%p1943 bra 	$L__BB1_5859;
	setp.gt.s16 	%p1947, %rs710, 1;
	@%p1947 bra 	$L__BB1_5871;
	setp.eq.s16 	%p1949, %rs710, 0;
	@%p1949 bra 	$L__BB1_5858;
	bra.uni 	$L__BB1_5869;
$L__BB1_5858:
	add.f64 	%fd6034, %fd3485, %fd3411;
	bra.uni 	$L__BB1_5885;
$L__BB1_5859:
	setp.gt.s16 	%p1944, %rs710, 5;
	@%p1944 bra 	$L__BB1_5875;
	setp.eq.s16 	%p1946, %rs710, 4;
	@%p1946 bra 	$L__BB1_5861;
	bra.uni 	$L__BB1_5873;
$L__BB1_5861:
	add.f64 	%fd6034, %fd3411, %fd3432;
	bra.uni 	$L__BB1_5885;
$L__BB1_5862:
	setp.gt.s16 	%p1936, %rs710, 11;
	@%p1936 bra 	$L__BB1_5866;
	setp.gt.s16 	%p1940, %rs710, 9;
	@%p1940 bra 	$L__BB1_5879;
	setp.eq.s16 	%p1942, %rs710, 8;
	@%p1942 bra 	$L__BB1_5865;
	bra.uni 	$L__BB1_5877;
$L__BB1_5865:
	add.f64 	%fd6034, %fd3485, %fd3432;
	bra.uni 	$L__BB1_5885;
$L__BB1_5866:
	setp.gt.s16 	%p1937, %rs710, 13;
	@%p1937 bra 	$L__BB1_5883;
	setp.eq.s16 	%p1939, %rs710, 12;
	@%p1939 bra 	$L__BB1_5868;
	bra.uni 	$L__BB1_5881;
$L__BB1_5868:
	add.f64 	%fd6034, %fd3485, %fd3411;
	bra.uni 	$L__BB1_5885;
$L__BB1_5869:
	sub.f64 	%fd6034, %fd3485, %fd3411;
	bra.uni 	$L__BB1_5885;
$L__BB1_5870:
	sub.f64 	%fd6034, %fd3411, %fd3485;
	bra.uni 	$L__BB1_5885;
$L__BB1_5871:
	setp.eq.s16 	%p1948, %rs710, 2;
	@%p1948 bra 	$L__BB1_5870;
	neg.f64 	%fd5166, %fd3411;
	sub.f64 	%fd6034, %fd5166, %fd3485;
	bra.uni 	$L__BB1_5885;
$L__BB1_5873:
	sub.f64 	%fd6034, %fd3432, %fd3411;
	bra.uni 	$L__BB1_5885;
$L__BB1_5874:
	sub.f64 	%fd6034, %fd3411, %fd3432;
	bra.uni 	$L__BB1_5885;
$L__BB1_5875:
	setp.eq.s16 	%p1945, %rs710, 6;
	@%p1945 bra 	$L__BB1_5874;
	neg.f64 	%fd5165, %fd3411;
	sub.f64 	%fd6034, %fd5165, %fd3432;
	bra.uni 	$L__BB1_5885;
$L__BB1_5877:
	sub.f64 	%fd6034, %fd3432, %fd3485;
	bra.uni 	$L__BB1_5885;
$L__BB1_5878:
	sub.f64 	%fd6034, %fd3485, %fd3432;
	bra.uni 	$L__BB1_5885;
$L__BB1_5879:
	setp.eq.s16 	%p1941, %rs710, 10;
	@%p1941 bra 	$L__BB1_5878;
	neg.f64 	%fd5164, %fd3485;
	sub.f64 	%fd6034, %fd5164, %fd3432;
	bra.uni 	$L__BB1_5885;
$L__BB1_5881:
	sub.f64 	%fd6034, %fd3432, %fd3485;
	bra.uni 	$L__BB1_5885;
$L__BB1_5882:
	sub.f64 	%fd6034, %fd3485, %fd3411;
	bra.uni 	$L__BB1_5885;
$L__BB1_5883:
	setp.eq.s16 	%p1938, %rs710, 14;
	@%p1938 bra 	$L__BB1_5882;
	neg.f64 	%fd5163, %fd3485;
	sub.f64 	%fd6034, %fd5163, %fd3432;
$L__BB1_5885:
	and.b16  	%rs711, %rs219, 15;
	setp.gt.s16 	%p1950, %rs711, 7;
	@%p1950 bra 	$L__BB1_5893;
	setp.gt.s16 	%p1958, %rs711, 3;
	@%p1958 bra 	$L__BB1_5890;
	setp.gt.s16 	%p1962, %rs711, 1;
	@%p1962 bra 	$L__BB1_5902;
	setp.eq.s16 	%p1964, %rs711, 0;
	@%p1964 bra 	$L__BB1_5889;
	bra.uni 	$L__BB1_5900;
$L__BB1_5889:
	add.f64 	%fd6035, %fd3485, %fd3450;
	bra.uni 	$L__BB1_5916;
$L__BB1_5890:
	setp.gt.s16 	%p1959, %rs711, 5;
	@%p1959 bra 	$L__BB1_5906;
	setp.eq.s16 	%p1961, %rs711, 4;
	@%p1961 bra 	$L__BB1_5892;
	bra.uni 	$L__BB1_5904;
$L__BB1_5892:
	add.f64 	%fd6035, %fd3450, %fd3412;
	bra.uni 	$L__BB1_5916;
$L__BB1_5893:
	setp.gt.s16 	%p1951, %rs711, 11;
	@%p1951 bra 	$L__BB1_5897;
	setp.gt.s16 	%p1955, %rs711, 9;
	@%p1955 bra 	$L__BB1_5910;
	setp.eq.s16 	%p1957, %rs711, 8;
	@%p1957 bra 	$L__BB1_5896;
	bra.uni 	$L__BB1_5908;
$L__BB1_5896:
	add.f64 	%fd6035, %fd3485, %fd3412;
	bra.uni 	$L__BB1_5916;
$L__BB1_5897:
	setp.gt.s16 	%p1952, %rs711, 13;
	@%p1952 bra 	$L__BB1_5914;
	setp.eq.s16 	%p1954, %rs711, 12;
	@%p1954 bra 	$L__BB1_5899;
	bra.uni 	$L__BB1_5912;
$L__BB1_5899:
	add.f64 	%fd6035, %fd3485, %fd3450;
	bra.uni 	$L__BB1_5916;
$L__BB1_5900:
	sub.f64 	%fd6035, %fd3485, %fd3450;
	bra.uni 	$L__BB1_5916;
$L__BB1_5901:
	sub.f64 	%fd6035, %fd3450, %fd3485;
	bra.uni 	$L__BB1_5916;
$L__BB1_5902:
	setp.eq.s16 	%p1963, %rs711, 2;
	@%p1963 bra 	$L__BB1_5901;
	neg.f64 	%fd5170, %fd3450;
	sub.f64 	%fd6035, %fd5170, %fd3485;
	bra.uni 	$L__BB1_5916;
$L__BB1_5904:
	sub.f64 	%fd6035, %fd3412, %fd3450;
	bra.uni 	$L__BB1_5916;
$L__BB1_5905:
	sub.f64 	%fd6035, %fd3450, %fd3412;
	bra.uni 	$L__BB1_5916;
$L__BB1_5906:
	setp.eq.s16 	%p1960, %rs711, 6;
	@%p1960 bra 	$L__BB1_5905;
	neg.f64 	%fd5169, %fd3450;
	sub.f64 	%fd6035, %fd5169, %fd3412;
	bra.uni 	$L__BB1_5916;
$L__BB1_5908:
	sub.f64 	%fd6035, %fd3412, %fd3485;
	bra.uni 	$L__BB1_5916;
$L__BB1_5909:
	sub.f64 	%fd6035, %fd3485, %fd3412;
	bra.uni 	$L__BB1_5916;
$L__BB1_5910:
	setp.eq.s16 	%p1956, %rs711, 10;
	@%p1956 bra 	$L__BB1_5909;
	neg.f64 	%fd5168, %fd3485;
	sub.f64 	%fd6035, %fd5168, %fd3412;
	bra.uni 	$L__BB1_5916;
$L__BB1_5912:
	sub.f64 	%fd6035, %fd3412, %fd3485;
	bra.uni 	$L__BB1_5916;
$L__BB1_5913:
	sub.f64 	%fd6035, %fd3485, %fd3450;
	bra.uni 	$L__BB1_5916;
$L__BB1_5914:
	setp.eq.s16 	%p1953, %rs711, 14;
	@%p1953 bra 	$L__BB1_5913;
	neg.f64 	%fd5167, %fd3485;
	sub.f64 	%fd6035, %fd5167, %fd3412;
$L__BB1_5916:
	and.b16  	%rs712, %rs220, 15;
	setp.gt.s16 	%p1965, %rs712, 7;
	@%p1965 bra 	$L__BB1_5924;
	setp.gt.s16 	%p1973, %rs712, 3;
	@%p1973 bra 	$L__BB1_5921;
	setp.gt.s16 	%p1977, %rs712, 1;
	@%p1977 bra 	$L__BB1_5933;
	setp.eq.s16 	%p1979, %rs712, 0;
	@%p1979 bra 	$L__BB1_5920;
	bra.uni 	$L__BB1_5931;
$L__BB1_5920:
	add.f64 	%fd6036, %fd3485, %fd3450;
	bra.uni 	$L__BB1_5947;
$L__BB1_5921:
	setp.gt.s16 	%p1974, %rs712, 5;
	@%p1974 bra 	$L__BB1_5937;
	setp.eq.s16 	%p1976, %rs712, 4;
	@%p1976 bra 	$L__BB1_5923;
	bra.uni 	$L__BB1_5935;
$L__BB1_5923:
	add.f64 	%fd6036, %fd3450, %fd3432;
	bra.uni 	$L__BB1_5947;
$L__BB1_5924:
	setp.gt.s16 	%p1966, %rs712, 11;
	@%p1966 bra 	$L__BB1_5928;
	setp.gt.s16 	%p1970, %rs712, 9;
	@%p1970 bra 	$L__BB1_5941;
	setp.eq.s16 	%p1972, %rs712, 8;
	@%p1972 bra 	$L__BB1_5927;
	bra.uni 	$L__BB1_5939;
$L__BB1_5927:
	add.f64 	%fd6036, %fd3485, %fd3432;
	bra.uni 	$L__BB1_5947;
$L__BB1_5928:
	setp.gt.s16 	%p1967, %rs712, 13;
	@%p1967 bra 	$L__BB1_5945;
	setp.eq.s16 	%p1969, %rs712, 12;
	@%p1969 bra 	$L__BB1_5930;
	bra.uni 	$L__BB1_5943;
$L__BB1_5930:
	add.f64 	%fd6036, %fd3485, %fd3450;
	bra.uni 	$L__BB1_5947;
$L__BB1_5931:
	sub.f64 	%fd6036, %fd3485, %fd3450;
	bra.uni 	$L__BB1_5947;
$L__BB1_5932:
	sub.f64 	%fd6036, %fd3450, %fd3485;
	bra.uni 	$L__BB1_5947;
$L__BB1_5933:
	setp.eq.s16 	%p1978, %rs712, 2;
	@%p1978 bra 	$L__BB1_5932;
	neg.f64 	%fd5174, %fd3450;
	sub.f64 	%fd6036, %fd5174, %fd3485;
	bra.uni 	$L__BB1_5947;
$L__BB1_5935:
	sub.f64 	%fd6036, %fd3432, %fd3450;
	bra.uni 	$L__BB1_5947;
$L__BB1_5936:
	sub.f64 	%fd6036, %fd3450, %fd3432;
	bra.uni 	$L__BB1_5947;
$L__BB1_5937:
	setp.eq.s16 	%p1975, %rs712, 6;
	@%p1975 bra 	$L__BB1_5936;
	neg.f64 	%fd5173, %fd3450;
	sub.f64 	%fd6036, %fd5173, %fd3432;
	bra.uni 	$L__BB1_5947;
$L__BB1_5939:
	sub.f64 	%fd6036, %fd3432, %fd3485;
	bra.uni 	$L__BB1_5947;
$L__BB1_5940:
	sub.f64 	%fd6036, %fd3485, %fd3432;
	bra.uni 	$L__BB1_5947;
$L__BB1_5941:
	setp.eq.s16 	%p1971, %rs712, 10;
	@%p1971 bra 	$L__BB1_5940;
	neg.f64 	%fd5172, %fd3485;
	sub.f64 	%fd6036, %fd5172, %fd3432;
	bra.uni 	$L__BB1_5947;
$L__BB1_5943:
	sub.f64 	%fd6036, %fd3432, %fd3485;
	bra.uni 	$L__BB1_5947;
$L__BB1_5944:
	sub.f64 	%fd6036, %fd3485, %fd3450;
	bra.uni 	$L__BB1_5947;
$L__BB1_5945:
	setp.eq.s16 	%p1968, %rs712, 14;
	@%p1968 bra 	$L__BB1_5944;
	neg.f64 	%fd5171, %fd3485;
	sub.f64 	%fd6036, %fd5171, %fd3432;
$L__BB1_5947:
	mul.f64 	%fd5175, %fd3411, %fd3411;
	mul.f64 	%fd5176, %fd3411, %fd5175;
	mul.f64 	%fd5177, %fd5176, %fd3413;
	sub.f64 	%fd5178, %fd6031, %fd6029;
	fma.rn.f64 	%fd5179, %fd5177, %fd5178, %fd6029;
	sub.f64 	%fd5180, %fd6035, %fd6033;
	fma.rn.f64 	%fd5181, %fd5177, %fd5180, %fd6033;
	sub.f64 	%fd5182, %fd6032, %fd6030;
	fma.rn.f64 	%fd5183, %fd5177, %fd5182, %fd6030;
	sub.f64 	%fd5184, %fd6036, %fd6034;
	fma.rn.f64 	%fd5185, %fd5177, %fd5184, %fd6034;
	sub.f64 	%fd5186, %fd5181, %fd5179;
	fma.rn.f64 	%fd5187, %fd6028, %fd5186, %fd5179;
	sub.f64 	%fd5188, %fd5185, %fd5183;
	fma.rn.f64 	%fd5189, %fd6028, %fd5188, %fd5183;
	sub.f64 	%fd5190, %fd5189, %fd5187;
	mul.f64 	%fd5191, %fd3412, %fd3412;
	mul.f64 	%fd5192, %fd3412, %fd5191;
	mul.f64 	%fd5193, %fd5192, %fd3414;
	fma.rn.f64 	%fd5194, %fd5193, %fd5190, %fd5187;
	ld.f64 	%fd5195, [%rd763+288];
	fma.rn.f64 	%fd6037, %fd5195, %fd5194, %fd6037;
	add.s32 	%r5719, %r5719, 1;
	setp.lt.s32 	%p1980, %r5719, %r284;
	@%p1980 bra 	$L__BB1_5696;
$L__BB1_5948:
	add.f64 	%fd5196, %fd6025, %fd6037;
	ld.local.f64 	%fd5197, [%rd1+72];
	mul.f64 	%fd5198, %fd5196, %fd5197;
	cvt.rn.f32.f64 	%f7, %fd5198;
	mul.f32 	%f8, %f6, 0f461C4000;
	cvt.rzi.s64.f32 	%rd764, %f8;
	mul.f32 	%f9, %f7, 0f461C4000;
	cvt.rzi.s64.f32 	%rd765, %f9;
	mul.f32 	%f10, %f3, 0f461C4000;
	cvt.rzi.s64.f32 	%rd766, %f10;
	mul.f32 	%f11, %f4, 0f461C4000;
	cvt.rzi.s64.f32 	%rd767, %f11;
	mul.f32 	%f12, %f5, 0f461C4000;
	cvt.rzi.s64.f32 	%rd768, %f12;
	ld.local.u32 	%r5435, [%rd1+24620];
	add.s32 	%r5436, %r5435, -27;
	setp.lt.u32 	%p1981, %r5436, -5;
	mov.b32 	%r5722, -1;
	@%p1981 bra 	$L__BB1_5972;
	mov.b32 	%r5438, 0;
	st.local.v2.u32 	[%rd697], {%r5438, %r5438};
	mov.b32 	%r5721, -1;
	mov.b64 	%rd5519, -1;
	mov.b64 	%rd5530, 1;
$L__BB1_5950:
	add.s64 	%rd771, %rd5530, -1;
	st.local.u64 	[%rd697+1024], %rd771;
	shl.b64 	%rd4539, %rd5530, 3;
	add.s64 	%rd772, %rd697, %rd4539;
	ld.local.v2.u32 	{%r288, %r289}, [%rd772+-8];
	mul.wide.s32 	%rd4540, %r289, 8;
	mov.u64 	%rd4541, btree20_nodes;
	add.s64 	%rd4542, %rd4541, %rd4540;
	ld.global.nc.u64 	%rd773, [%rd4542];
	setp.lt.u64 	%p1982, %rd773, -72057594037927936;
	@%p1982 bra 	$L__BB1_5952;
	cvt.u32.u64 	%r5439, %rd773;
	shl.b32 	%r5440, %r5439, 3;
	cvt.u64.u32 	%rd4543, %r5440;
	and.b64  	%rd4544, %rd4543, 2040;
	mov.u64 	%rd4545, btree20_param;
	add.s64 	%rd4546, %rd4545, %rd4544;
	ld.global.nc.u32 	%r5441, [%rd4546+4];
	cvt.s64.s32 	%rd4547, %r5441;
	sub.s64 	%rd4548, %rd764, %rd4547;
	ld.global.nc.u32 	%r5442, [%rd4546];
	cvt.s64.s32 	%rd4549, %r5442;
	sub.s64 	%rd4550, %rd4549, %rd764;
	setp.gt.s64 	%p1983, %rd4548, 0;
	max.s64 	%rd4551, %rd4550, 0;
	selp.b64 	%rd4552, %rd4548, %rd4551, %p1983;
	mul.lo.s64 	%rd4553, %rd4552, %rd4552;
	shr.u32 	%r5443, %r5439, 5;
	cvt.u64.u32 	%rd4554, %r5443;
	and.b64  	%rd4555, %rd4554, 2040;
	add.s64 	%rd4556, %rd4545, %rd4555;
	ld.global.nc.u32 	%r5444, [%rd4556+4];
	cvt.s64.s32 	%rd4557, %r5444;
	sub.s64 	%rd4558, %rd765, %rd4557;
	ld.global.nc.u32 	%r5445, [%rd4556];
	cvt.s64.s32 	%rd4559, %r5445;
	sub.s64 	%rd4560, %rd4559, %rd765;
	setp.gt.s64 	%p1984, %rd4558, 0;
	max.s64 	%rd4561, %rd4560, 0;
	selp.b64 	%rd4562, %rd4558, %rd4561, %p1984;
	mad.lo.s64 	%rd4563, %rd4562, %rd4562, %rd4553;
	shr.u32 	%r5446, %r5439, 13;
	cvt.u64.u32 	%rd4564, %r5446;
	and.b64  	%rd4565, %rd4564, 2040;
	add.s64 	%rd4566, %rd4545, %rd4565;
	ld.global.nc.u32 	%r5447, [%rd4566+4];
	cvt.s64.s32 	%rd4567, %r5447;
	sub.s64 	%rd4568, %rd766, %rd4567;
	ld.global.nc.u32 	%r5448, [%rd4566];
	cvt.s64.s32 	%rd4569, %r5448;
	sub.s64 	%rd4570, %rd4569, %rd766;
	setp.gt.s64 	%p1985, %rd4568, 0;
	max.s64 	%rd4571, %rd4570, 0;
	selp.b64 	%rd4572, %rd4568, %rd4571, %p1985;
	mad.lo.s64 	%rd4573, %rd4572, %rd4572, %rd4563;
	shr.u32 	%r5449, %r5439, 21;
	cvt.u64.u32 	%rd4574, %r5449;
	and.b64  	%rd4575, %rd4574, 2040;
	add.s64 	%rd4576, %rd4545, %rd4575;
	ld.global.nc.u32 	%r5450, [%rd4576+4];
	cvt.s64.s32 	%rd4577, %r5450;
	sub.s64 	%rd4578, %rd767, %rd4577;
	ld.global.nc.u32 	%r5451, [%rd4576];
	cvt.s64.s32 	%rd4579, %r5451;
	sub.s64 	%rd4580, %rd4579, %rd767;
	setp.gt.s64 	%p1986, %rd4578, 0;
	max.s64 	%rd4581, %rd4580, 0;
	selp.b64 	%rd4582, %rd4578, %rd4581, %p1986;
	mad.lo.s64 	%rd4583, %rd4582, %rd4582, %rd4573;
	shr.u64 	%rd4584, %rd773, 29;
	and.b64  	%rd4585, %rd4584, 2040;
	add.s64 	%rd4586, %rd4545, %rd4585;
	ld.global.nc.u32 	%r5452, [%rd4586+4];
	cvt.s64.s32 	%rd4587, %r5452;
	setp.lt.s64 	%p1987, %rd4587, 0;
	neg.s64 	%rd4588, %rd4587;
	ld.global.nc.u32 	%r5453, [%rd4586];
	max.s32 	%r5454, %r5453, 0;
	cvt.u64.u32 	%rd4589, %r5454;
	selp.b64 	%rd4590, %rd4588, %rd4589, %p1987;
	mad.lo.s64 	%rd4591, %rd4590, %rd4590, %rd4583;
	shr.u64 	%rd4592, %rd773, 37;
	and.b64  	%rd4593, %rd4592, 2040;
	add.s64 	%rd4594, %rd4545, %rd4593;
	ld.global.nc.u32 	%r5455, [%rd4594+4];
	cvt.s64.s32 	%rd4595, %r5455;
	sub.s64 	%rd4596, %rd768, %rd4595;
	ld.global.nc.u32 	%r5456, [%rd4594];
	cvt.s64.s32 	%rd4597, %r5456;
	sub.s64 	%rd4598, %rd4597, %rd768;
	setp.gt.s64 	%p1988, %rd4596, 0;
	max.s64 	%rd4599, %rd4598, 0;
	selp.b64 	%rd4600, %rd4596, %rd4599, %p1988;
	mad.lo.s64 	%rd4601, %rd4600, %rd4600, %rd4591;
	setp.lt.u64 	%p1989, %rd4601, %rd5519;
	selp.b32 	%r5721, %r289, %r5721, %p1989;
	min.u64 	%rd5519, %rd4601, %rd5519;
$L__BB1_5952:
	mul.wide.s32 	%rd4602, %r288, 4;
	mov.u64 	%rd4603, btree20_steps;
	add.s64 	%rd4604, %rd4603, %rd4602;
	ld.global.nc.u32 	%r5457, [%rd4604];
	cvt.s64.s32 	%rd776, %r5457;
	setp.eq.s64 	%p1990, %rd776, 0;
	setp.gt.u64 	%p1991, %rd773, 2564799987787497471;
	or.pred  	%p1992, %p1990, %p1991;
	mov.u64 	%rd5530, %rd771;
	@%p1992 bra 	$L__BB1_5970;
	shr.u64 	%rd777, %rd773, 48;
	add.s32 	%r292, %r288, 1;
	shl.b64 	%rd4606, %rd777, 3;
	add.s64 	%rd4608, %rd4541, %rd4606;
	ld.global.nc.u64 	%rd4609, [%rd4608];
	cvt.u32.u64 	%r5458, %rd4609;
	shl.b32 	%r5459, %r5458, 3;
	cvt.u64.u32 	%rd4610, %r5459;
	and.b64  	%rd4611, %rd4610, 2040;
	mov.u64 	%rd4612, btree20_param;
	add.s64 	%rd4613, %rd4612, %rd4611;
	ld.global.nc.u32 	%r5460, [%rd4613+4];
	cvt.s64.s32 	%rd4614, %r5460;
	sub.s64 	%rd4615, %rd764, %rd4614;
	ld.global.nc.u32 	%r5461, [%rd4613];
	cvt.s64.s32 	%rd4616, %r5461;
	sub.s64 	%rd4617, %rd4616, %rd764;
	setp.gt.s64 	%p1993, %rd4615, 0;
	max.s64 	%rd4618, %rd4617, 0;
	selp.b64 	%rd4619, %rd4615, %rd4618, %p1993;
	mul.lo.s64 	%rd4620, %rd4619, %rd4619;
	shr.u32 	%r5462, %r5458, 5;
	cvt.u64.u32 	%rd4621, %r5462;
	and.b64  	%rd4622, %rd4621, 2040;
	add.s64 	%rd4623, %rd4612, %rd4622;
	ld.global.nc.u32 	%r5463, [%rd4623+4];
	cvt.s64.s32 	%rd4624, %r5463;
	sub.s64 	%rd4625, %rd765, %rd4624;
	ld.global.nc.u32 	%r5464, [%rd4623];
	cvt.s64.s32 	%rd4626, %r5464;
	sub.s64 	%rd4627, %rd4626, %rd765;
	setp.gt.s64 	%p1994, %rd4625, 0;
	max.s64 	%rd4628, %rd4627, 0;
	selp.b64 	%rd4629, %rd4625, %rd4628, %p1994;
	mad.lo.s64 	%rd4630, %rd4629, %rd4629, %rd4620;
	shr.u32 	%r5465, %r5458, 13;
	cvt.u64.u32 	%rd4631, %r5465;
	and.b64  	%rd4632, %rd4631, 2040;
	add.s64 	%rd4633, %rd4612, %rd4632;
	ld.global.nc.u32 	%r5466, [%rd4633+4];
	cvt.s64.s32 	%rd4634, %r5466;
	sub.s64 	%rd4635, %rd766, %rd4634;
	ld.global.nc.u32 	%r5467, [%rd4633];
	cvt.s64.s32 	%rd4636, %r5467;
	sub.s64 	%rd4637, %rd4636, %rd766;
	setp.gt.s64 	%p1995, %rd4635, 0;
	max.s64 	%rd4638, %rd4637, 0;
	selp.b64 	%rd4639, %rd4635, %rd4638, %p1995;
	mad.lo.s64 	%rd4640, %rd4639, %rd4639, %rd4630;
	shr.u32 	%r5468, %r5458, 21;
	cvt.u64.u32 	%rd4641, %r5468;
	and.b64  	%rd4642, %rd4641, 2040;
	add.s64 	%rd4643, %rd4612, %rd4642;
	ld.global.nc.u32 	%r5469, [%rd4643+4];
	cvt.s64.s32 	%rd4644, %r5469;
	sub.s64 	%rd4645, %rd767, %rd4644;
	ld.global.nc.u32 	%r5470, [%rd4643];
	cvt.s64.s32 	%rd4646, %r5470;
	sub.s64 	%rd4647, %rd4646, %rd767;
	setp.gt.s64 	%p1996, %rd4645, 0;
	max.s64 	%rd4648, %rd4647, 0;
	selp.b64 	%rd4649, %rd4645, %rd4648, %p1996;
	mad.lo.s64 	%rd4650, %rd4649, %rd4649, %rd4640;
	shr.u64 	%rd4651, %rd4609, 29;
	and.b64  	%rd4652, %rd4651, 2040;
	add.s64 	%rd4653, %rd4612, %rd4652;
	ld.global.nc.u32 	%r5471, [%rd4653+4];
	cvt.s64.s32 	%rd4654, %r5471;
	setp.lt.s64 	%p1997, %rd4654, 0;
	neg.s64 	%rd4655, %rd4654;
	ld.global.nc.u32 	%r5472, [%rd4653];
	max.s32 	%r5473, %r5472, 0;
	cvt.u64.u32 	%rd4656, %r5473;
	selp.b64 	%rd4657, %rd4655, %rd4656, %p1997;
	mad.lo.s64 	%rd4658, %rd4657, %rd4657, %rd4650;
	shr.u64 	%rd4659, %rd4609, 37;
	and.b64  	%rd4660, %rd4659, 2040;
	add.s64 	%rd4661, %rd4612, %rd4660;
	ld.global.nc.u32 	%r5474, [%rd4661+4];
	cvt.s64.s32 	%rd4662, %r5474;
	sub.s64 	%rd4663, %rd768, %rd4662;
	ld.global.nc.u32 	%r5475, [%rd4661];
	cvt.s64.s32 	%rd4664, %r5475;
	sub.s64 	%rd4665, %rd4664, %rd768;
	setp.gt.s64 	%p1998, %rd4663, 0;
	max.s64 	%rd4666, %rd4665, 0;
	selp.b64 	%rd4667, %rd4663, %rd4666, %p1998;
	mad.lo.s64 	%rd778, %rd4667, %rd4667, %rd4658;
	setp.gt.u64 	%p1999, %rd778, %rd5519;
	mov.b64 	%rd5523, -1;
	mov.u64 	%rd5530, %rd771;
	@%p1999 bra 	$L__BB1_5955;
	cvt.u32.u64 	%r5476, %rd777;
	st.local.v2.u32 	[%rd772+-8], {%r292, %r5476};
	ld.local.u64 	%rd4668, [%rd697+1024];
	add.s64 	%rd5530, %rd4668, 1;
	st.local.u64 	[%rd697+1024], %rd5530;
	mov.u64 	%rd5523, %rd778;
$L__BB1_5955:
	add.s64 	%rd782, %rd777, %rd776;
	setp.gt.u64 	%p2000, %rd782, 9111;
	@%p2000 bra 	$L__BB1_5970;
	shl.b64 	%rd4669, %rd782, 3;
	add.s64 	%rd4671, %rd4541, %rd4669;
	ld.global.nc.u64 	%rd4672, [%rd4671];
	cvt.u32.u64 	%r5477, %rd4672;
	shl.b32 	%r5478, %r5477, 3;
	cvt.u64.u32 	%rd4673, %r5478;
	and.b64  	%rd4674, %rd4673, 2040;
	add.s64 	%rd4676, %rd4612, %rd4674;
	ld.global.nc.u32 	%r5479, [%rd4676+4];
	cvt.s64.s32 	%rd4677, %r5479;
	sub.s64 	%rd4678, %rd764, %rd4677;
	ld.global.nc.u32 	%r5480, [%rd4676];
	cvt.s64.s32 	%rd4679, %r5480;
	sub.s64 	%rd4680, %rd4679, %rd764;
	setp.gt.s64 	%p2001, %rd4678, 0;
	max.s64 	%rd4681, %rd4680, 0;
	selp.b64 	%rd4682, %rd4678, %rd4681, %p2001;
	mul.lo.s64 	%rd4683, %rd4682, %rd4682;
	shr.u32 	%r5481, %r5477, 5;
	cvt.u64.u32 	%rd4684, %r5481;
	and.b64  	%rd4685, %rd4684, 2040;
	add.s64 	%rd4686, %rd4612, %rd4685;
	ld.global.nc.u32 	%r5482, [%rd4686+4];
	cvt.s64.s32 	%rd4687, %r5482;
	sub.s64 	%rd4688, %rd765, %rd4687;
	ld.global.nc.u32 	%r5483, [%rd4686];
	cvt.s64.s32 	%rd4689, %r5483;
	sub.s64 	%rd4690, %rd4689, %rd765;
	setp.gt.s64 	%p2002, %rd4688, 0;
	max.s64 	%rd4691, %rd4690, 0;
	selp.b64 	%rd4692, %rd4688, %rd4691, %p2002;
	mad.lo.s64 	%rd4693, %rd4692, %rd4692, %rd4683;
	shr.u32 	%r5484, %r5477, 13;
	cvt.u64.u32 	%rd4694, %r5484;
	and.b64  	%rd4695, %rd4694, 2040;
	add.s64 	%rd4696, %rd4612, %rd4695;
	ld.global.nc.u32 	%r5485, [%rd4696+4];
	cvt.s64.s32 	%rd4697, %r5485;
	sub.s64 	%rd4698, %rd766, %rd4697;
	ld.global.nc.u32 	%r5486, [%rd4696];
	cvt.s64.s32 	%rd4699, %r5486;
	sub.s64 	%rd4700, %rd4699, %rd766;
	setp.gt.s64 	%p2003, %rd4698, 0;
	max.s64 	%rd4701, %rd4700, 0;
	selp.b64 	%rd4702, %rd4698, %rd4701, %p2003;
	mad.lo.s64 	%rd4703, %rd4702, %rd4702, %rd4693;
	shr.u32 	%r5487, %r5477, 21;
	cvt.u64.u32 	%rd4704, %r5487;
	and.b64  	%rd4705, %rd4704, 2040;
	add.s64 	%rd4706, %rd4612, %rd4705;
	ld.global.nc.u32 	%r5488, [%rd4706+4];
	cvt.s64.s32 	%rd4707, %r5488;
	sub.s64 	%rd4708, %rd767, %rd4707;
	ld.global.nc.u32 	%r5489, [%rd4706];
	cvt.s64.s32 	%rd4709, %r5489;
	sub.s64 	%rd4710, %rd4709, %rd767;
	setp.gt.s64 	%p2004, %rd4708, 0;
	max.s64 	%rd4711, %rd4710, 0;
	selp.b64 	%rd4712, %rd4708, %rd4711, %p2004;
	mad.lo.s64 	%rd4713, %rd4712, %rd4712, %rd4703;
	shr.u64 	%rd4714, %rd4672, 29;
	and.b64  	%rd4715, %rd4714, 2040;
	add.s64 	%rd4716, %rd4612, %rd4715;
	ld.global.nc.u32 	%r5490, [%rd4716+4];
	cvt.s64.s32 	%rd4717, %r5490;
	setp.lt.s64 	%p2005, %rd4717, 0;
	neg.s64 	%rd4718, %rd4717;
	ld.global.nc.u32 	%r5491, [%rd4716];
	max.s32 	%r5492, %r5491, 0;
	cvt.u64.u32 	%rd4719, %r5492;
	selp.b64 	%rd4720, %rd4718, %rd4719, %p2005;
	mad.lo.s64 	%rd4721, %rd4720, %rd4720, %rd4713;
	shr.u64 	%rd4722, %rd4672, 37;
	and.b64  	%rd4723, %rd4722, 2040;
	add.s64 	%rd4724, %rd4612, %rd4723;
	ld.global.nc.u32 	%r5493, [%rd4724+4];
	cvt.s64.s32 	%rd4725, %r5493;
	sub.s64 	%rd4726, %rd768, %rd4725;
	ld.global.nc.u32 	%r5494, [%rd4724];
	cvt.s64.s32 	%rd4727, %r5494;
	sub.s64 	%rd4728, %rd4727, %rd768;
	setp.gt.s64 	%p2006, %rd4726, 0;
	max.s64 	%rd4729, %rd4728, 0;
	selp.b64 	%rd4730, %rd4726, %rd4729, %p2006;
	mad.lo.s64 	%rd4731, %rd4730, %rd4730, %rd4721;
	min.u64 	%rd4732, %rd5523, %rd5519;
	setp.lt.u64 	%p2007, %rd4732, %rd4731;
	@%p2007 bra 	$L__BB1_5958;
	cvt.u32.u64 	%r5495, %rd782;
	shl.b64 	%rd4733, %rd5530, 3;
	add.s64 	%rd4734, %rd697, %rd4733;
	st.local.v2.u32 	[%rd4734], {%r292, %r5495};
	ld.local.u64 	%rd4735, [%rd697+1024];
	add.s64 	%rd5530, %rd4735, 1;
	st.local.u64 	[%rd697+1024], %rd5530;
	mov.u64 	%rd5523, %rd4731;
$L__BB1_5958:
	add.s64 	%rd787, %rd782, %rd776;
	setp.gt.u64 	%p2008, %rd787, 9111;
	@%p2008 bra 	$L__BB1_5970;
	shl.b64 	%rd4736, %rd787, 3;
	add.s64 	%rd4738, %rd4541, %rd4736;
	ld.global.nc.u64 	%rd4739, [%rd4738];
	cvt.u32.u64 	%r5496, %rd4739;
	shl.b32 	%r5497, %r5496, 3;
	cvt.u64.u32 	%rd4740, %r5497;
	and.b64  	%rd4741, %rd4740, 2040;
	add.s64 	%rd4743, %rd4612, %rd4741;
	ld.global.nc.u32 	%r5498, [%rd4743+4];
	cvt.s64.s32 	%rd4744, %r5498;
	sub.s64 	%rd4745, %rd764, %rd4744;
	ld.global.nc.u32 	%r5499, [%rd4743];
	cvt.s64.s32 	%rd4746, %r5499;
	sub.s64 	%rd4747, %rd4746, %rd764;
	setp.gt.s64 	%p2009, %rd4745, 0;
	max.s64 	%rd4748, %rd4747, 0;
	selp.b64 	%rd4749, %rd4745, %rd4748, %p2009;
	mul.lo.s64 	%rd4750, %rd4749, %rd4749;
	shr.u32 	%r5500, %r5496, 5;
	cvt.u64.u32 	%rd4751, %r5500;
	and.b64  	%rd4752, %rd4751, 2040;
	add.s64 	%rd4753, %rd4612, %rd4752;
	ld.global.nc.u32 	%r5501, [%rd4753+4];
	cvt.s64.s32 	%rd4754, %r5501;
	sub.s64 	%rd4755, %rd765, %rd4754;
	ld.global.nc.u32 	%r5502, [%rd4753];
	cvt.s64.s32 	%rd4756, %r5502;
	sub.s64 	%rd4757, %rd4756, %rd765;
	setp.gt.s64 	%p2010, %rd4755, 0;
	max.s64 	%rd4758, %rd4757, 0;
	selp.b64 	%rd4759, %rd4755, %rd4758, %p2010;
	mad.lo.s64 	%rd4760, %rd4759, %rd4759, %rd4750;
	shr.u32 	%r5503, %r5496, 13;
	cvt.u64.u32 	%rd4761, %r5503;
	and.b64  	%rd4762, %rd4761, 2040;
	add.s64 	%rd4763, %rd4612, %rd4762;
	ld.global.nc.u32 	%r5504, [%rd4763+4];
	cvt.s64.s32 	%rd4764, %r5504;
	sub.s64 	%rd4765, %rd766, %rd4764;
	ld.global.nc.u32 	%r5505, [%rd4763];
	cvt.s64.s32 	%rd4766, %r5505;
	sub.s64 	%rd4767, %rd4766, %rd766;
	setp.gt.s64 	%p2011, %rd4765, 0;
	max.s64 	%rd4768, %rd4767, 0;
	selp.b64 	%rd4769, %rd4765, %rd4768, %p2011;
	mad.lo.s64 	%rd4770, %rd4769, %rd4769, %rd4760;
	shr.u32 	%r5506, %r5496, 21;
	cvt.u64.u32 	%rd4771, %r5506;
	and.b64  	%rd4772, %rd4771, 2040;
	add.s64 	%rd4773, %rd4612, %rd4772;
	ld.global.nc.u32 	%r5507, [%rd4773+4];
	cvt.s64.s32 	%rd4774, %r5507;
	sub.s64 	%rd4775, %rd767, %rd4774;
	ld.global.nc.u32 	%r5508, [%rd4773];
	cvt.s64.s32 	%rd4776, %r5508;
	sub.s64 	%rd4777, %rd4776, %rd767;
	setp.gt.s64 	%p2012, %rd4775, 0;
	max.s64 	%rd4778, %rd4777, 0;
	selp.b64 	%rd4779, %rd4775, %rd4778, %p2012;
	mad.lo.s64 	%rd4780, %rd4779, %rd4779, %rd4770;
	shr.u64 	%rd4781, %rd4739, 29;
	and.b64  	%rd4782, %rd4781, 2040;
	add.s64 	%rd4783, %rd4612, %rd4782;
	ld.global.nc.u32 	%r5509, [%rd4783+4];
	cvt.s64.s32 	%rd4784, %r5509;
	setp.lt.s64 	%p2013, %rd4784, 0;
	neg.s64 	%rd4785, %rd4784;
	ld.global.nc.u32 	%r5510, [%rd4783];
	max.s32 	%r5511, %r5510, 0;
	cvt.u64.u32 	%rd4786, %r5511;
	selp.b64 	%rd4787, %rd4785, %rd4786, %p2013;
	mad.lo.s64 	%rd4788, %rd4787, %rd4787, %rd4780;
	shr.u64 	%rd4789, %rd4739, 37;
	and.b64  	%rd4790, %rd4789, 2040;
	add.s64 	%rd4791, %rd4612, %rd4790;
	ld.global.nc.u32 	%r5512, [%rd4791+4];
	cvt.s64.s32 	%rd4792, %r5512;
	sub.s64 	%rd4793, %rd768, %rd4792;
	ld.global.nc.u32 	%r5513, [%rd4791];
	cvt.s64.s32 	%rd4794, %r5513;
	sub.s64 	%rd4795, %rd4794, %rd768;
	setp.gt.s64 	%p2014, %rd4793, 0;
	max.s64 	%rd4796, %rd4795, 0;
	selp.b64 	%rd4797, %rd4793, %rd4796, %p2014;
	mad.lo.s64 	%rd4798, %rd4797, %rd4797, %rd4788;
	min.u64 	%rd4799, %rd5523, %rd5519;
	setp.lt.u64 	%p2015, %rd4799, %rd4798;
	@%p2015 bra 	$L__BB1_5961;
	cvt.u32.u64 	%r5514, %rd787;
	shl.b64 	%rd4800, %rd5530, 3;
	add.s64 	%rd4801, %rd697, %rd4800;
	st.local.v2.u32 	[%rd4801], {%r292, %r5514};
	ld.local.u64 	%rd4802, [%rd697+1024];
	add.s64 	%rd5530, %rd4802, 1;
	st.local.u64 	[%rd697+1024], %rd5530;
	mov.u64 	%rd5523, %rd4798;
$L__BB1_5961:
	add.s64 	%rd792, %rd787, %rd776;
	setp.gt.u64 	%p2016, %rd792, 9111;
	@%p2016 bra 	$L__BB1_5970;
	shl.b64 	%rd4803, %rd792, 3;
	add.s64 	%rd4805, %rd4541, %rd4803;
	ld.global.nc.u64 	%rd4806, [%rd4805];
	cvt.u32.u64 	%r5515, %rd4806;
	shl.b32 	%r5516, %r5515, 3;
	cvt.u64.u32 	%rd4807, %r5516;
	and.b64  	%rd4808, %rd4807, 2040;
	add.s64 	%rd4810, %rd4612, %rd4808;
	ld.global.nc.u32 	%r5517, [%rd4810+4];
	cvt.s64.s32 	%rd4811, %r5517;
	sub.s64 	%rd4812, %rd764, %rd4811;
	ld.global.nc.u32 	%r5518, [%rd4810];
	cvt.s64.s32 	%rd4813, %r5518;
	sub.s64 	%rd4814, %rd4813, %rd764;
	setp.gt.s64 	%p2017, %rd4812, 0;
	max.s64 	%rd4815, %rd4814, 0;
	selp.b64 	%rd4816, %rd4812, %rd4815, %p2017;
	mul.lo.s64 	%rd4817, %rd4816, %rd4816;
	shr.u32 	%r5519, %r5515, 5;
	cvt.u64.u32 	%rd4818, %r5519;
	and.b64  	%rd4819, %rd4818, 2040;
	add.s64 	%rd4820, %rd4612, %rd4819;
	ld.global.nc.u32 	%r5520, [%rd4820+4];
	cvt.s64.s32 	%rd4821, %r5520;
	sub.s64 	%rd4822, %rd765, %rd4821;
	ld.global.nc.u32 	%r5521, [%rd4820];
	cvt.s64.s32 	%rd4823, %r5521;
	sub.s64 	%rd4824, %rd4823, %rd765;
	setp.gt.s64 	%p2018, %rd4822, 0;
	max.s64 	%rd4825, %rd4824, 0;
	selp.b64 	%rd4826, %rd4822, %rd4825, %p2018;
	mad.lo.s64 	%rd4827, %rd4826, %rd4826, %rd4817;
	shr.u32 	%r5522, %r5515, 13;
	cvt.u64.u32 	%rd4828, %r5522;
	and.b64  	%rd4829, %rd4828, 2040;
	add.s64 	%rd4830, %rd4612, %rd4829;
	ld.global.nc.u32 	%r5523, [%rd4830+4];
	cvt.s64.s32 	%rd4831, %r5523;
	sub.s64 	%rd4832, %rd766, %rd4831;
	ld.global.nc.u32 	%r5524, [%rd4830];
	cvt.s64.s32 	%rd4833, %r5524;
	sub.s64 	%rd4834, %rd4833, %rd766;
	setp.gt.s64 	%p2019, %rd4832, 0;
	max.s64 	%rd4835, %rd4834, 0;
	selp.b64 	%rd4836, %rd4832, %rd4835, %p2019;
	mad.lo.s64 	%rd4837, %rd4836, %rd4836, %rd4827;
	shr.u32 	%r5525, %r5515, 21;
	cvt.u64.u32 	%rd4838, %r5525;
	and.b64  	%rd4839, %rd4838, 2040;
	add.s64 	%rd4840, %rd4612, %rd4839;
	ld.global.nc.u32 	%r5526, [%rd4840+4];
	cvt.s64.s32 	%rd4841, %r5526;
	sub.s64 	%rd4842, %rd767, %rd4841;
	ld.global.nc.u32 	%r5527, [%rd4840];
	cvt.s64.s32 	%rd4843, %r5527;
	sub.s64 	%rd4844, %rd4843, %rd767;
	setp.gt.s64 	%p2020, %rd4842, 0;
	max.s64 	%rd4845, %rd4844, 0;
	selp.b64 	%rd4846, %rd4842, %rd4845, %p2020;
	mad.lo.s64 	%rd4847, %rd4846, %rd4846, %rd4837;
	shr.u64 	%rd4848, %rd4806, 29;
	and.b64  	%rd4849, %rd4848, 2040;
	add.s64 	%rd4850, %rd4612, %rd4849;
	ld.global.nc.u32 	%r5528, [%rd4850+4];
	cvt.s64.s32 	%rd4851, %r5528;
	setp.lt.s64 	%p2021, %rd4851, 0;
	neg.s64 	%rd4852, %rd4851;
	ld.global.nc.u32 	%r5529, [%rd4850];
	max.s32 	%r5530, %r5529, 0;
	cvt.u64.u32 	%rd4853, %r5530;
	selp.b64 	%rd4854, %rd4852, %rd4853, %p2021;
	mad.lo.s64 	%rd4855, %rd4854, %rd4854, %rd4847;
	shr.u64 	%rd4856, %rd4806, 37;
	and.b64  	%rd4857, %rd4856, 2040;
	add.s64 	%rd4858, %rd4612, %rd4857;
	ld.global.nc.u32 	%r5531, [%rd4858+4];
	cvt.s64.s32 	%rd4859, %r5531;
	sub.s64 	%rd4860, %rd768, %rd4859;
	ld.global.nc.u32 	%r5532, [%rd4858];
	cvt.s64.s32 	%rd4861, %r5532;
	sub.s64 	%rd4862, %rd4861, %rd768;
	setp.gt.s64 	%p2022, %rd4860, 0;
	max.s64 	%rd4863, %rd4862, 0;
	selp.b64 	%rd4864, %rd4860, %rd4863, %p2022;
	mad.lo.s64 	%rd4865, %rd4864, %rd4864, %rd4855;
	min.u64 	%rd4866, %rd5523, %rd5519;
	setp.lt.u64 	%p2023, %rd4866, %rd4865;
	@%p2023 bra 	$L__BB1_5964;
	cvt.u32.u64 	%r5533, %rd792;
	shl.b64 	%rd4867, %rd5530, 3;
	add.s64 	%rd4868, %rd697, %rd4867;
	st.local.v2.u32 	[%rd4868], {%r292, %r5533};
	ld.local.u64 	%rd4869, [%rd697+1024];
	add.s64 	%rd5530, %rd4869, 1;
	st.local.u64 	[%rd697+1024], %rd5530;
	mov.u64 	%rd5523, %rd4865;
$L__BB1_5964:
	add.s64 	%rd797, %rd792, %rd776;
	setp.gt.u64 	%p2024, %rd797, 9111;
	@%p2024 bra 	$L__BB1_5970;
	shl.b64 	%rd4870, %rd797, 3;
	add.s64 	%rd4872, %rd4541, %rd4870;
	ld.global.nc.u64 	%rd4873, [%rd4872];
	cvt.u32.u64 	%r5534, %rd4873;
	shl.b32 	%r5535, %r5534, 3;
	cvt.u64.u32 	%rd4874, %r5535;
	and.b64  	%rd4875, %rd4874, 2040;
	add.s64 	%rd4877, %rd4612, %rd4875;
	ld.global.nc.u32 	%r5536, [%rd4877+4];
	cvt.s64.s32 	%rd4878, %r5536;
	sub.s64 	%rd4879, %rd764, %rd4878;
	ld.global.nc.u32 	%r5537, [%rd4877];
	cvt.s64.s32 	%rd4880, %r5537;
	sub.s64 	%rd4881, %rd4880, %rd764;
	setp.gt.s64 	%p2025, %rd4879, 0;
	max.s64 	%rd4882, %rd4881, 0;
	selp.b64 	%rd4883, %rd4879, %rd4882, %p2025;
	mul.lo.s64 	%rd4884, %rd4883, %rd4883;
	shr.u32 	%r5538, %r5534, 5;
	cvt.u64.u32 	%rd4885, %r5538;
	and.b64  	%rd4886, %rd4885, 2040;
	add.s64 	%rd4887, %rd4612, %rd4886;
	ld.global.nc.u32 	%r5539, [%rd4887+4];
	cvt.s64.s32 	%rd4888, %r5539;
	sub.s64 	%rd4889, %rd765, %rd4888;
	ld.global.nc.u32 	%r5540, [%rd4887];
	cvt.s64.s32 	%rd4890, %r5540;
	sub.s64 	%rd4891, %rd4890, %rd765;
	setp.gt.s64 	%p2026, %rd4889, 0;
	max.s64 	%rd4892, %rd4891, 0;
	selp.b64 	%rd4893, %rd4889, %rd4892, %p2026;
	mad.lo.s64 	%rd4894, %rd4893, %rd4893, %rd4884;
	shr.u32 	%r5541, %r5534, 13;
	cvt.u64.u32 	%rd4895, %r5541;
	and.b64  	%rd4896, %rd4895, 2040;
	add.s64 	%rd4897, %rd4612, %rd4896;
	ld.global.nc.u32 	%r5542, [%rd4897+4];
	cvt.s64.s32 	%rd4898, %r5542;
	sub.s64 	%rd4899, %rd766, %rd4898;
	ld.global.nc.u32 	%r5543, [%rd4897];
	cvt.s64.s32 	%rd4900, %r5543;
	sub.s64 	%rd4901, %rd4900, %rd766;
	setp.gt.s64 	%p2027, %rd4899, 0;
	max.s64 	%rd4902, %rd4901, 0;
	selp.b64 	%rd4903, %rd4899, %rd4902, %p2027;
	mad.lo.s64 	%rd4904, %rd4903, %rd4903, %rd4894;
	shr.u32 	%r5544, %r5534, 21;
	cvt.u64.u32 	%rd4905, %r5544;
	and.b64  	%rd4906, %rd4905, 2040;
	add.s64 	%rd4907, %rd4612, %rd4906;
	ld.global.nc.u32 	%r5545, [%rd4907+4];
	cvt.s64.s32 	%rd4908, %r5545;
	sub.s64 	%rd4909, %rd767, %rd4908;
	ld.global.nc.u32 	%r5546, [%rd4907];
	cvt.s64.s32 	%rd4910, %r5546;
	sub.s64 	%rd4911, %rd4910, %rd767;
	setp.gt.s64 	%p2028, %rd4909, 0;
	max.s64 	%rd4912, %rd4911, 0;
	selp.b64 	%rd4913, %rd4909, %rd4912, %p2028;
	mad.lo.s64 	%rd4914, %rd4913, %rd4913, %rd4904;
	shr.u64 	%rd4915, %rd4873, 29;
	and.b64  	%rd4916, %rd4915, 2040;
	add.s64 	%rd4917, %rd4612, %rd4916;
	ld.global.nc.u32 	%r5547, [%rd4917+4];
	cvt.s64.s32 	%rd4918, %r5547;
	setp.lt.s64 	%p2029, %rd4918, 0;
	neg.s64 	%rd4919, %rd4918;
	ld.global.nc.u32 	%r5548, [%rd4917];
	max.s32 	%r5549, %r5548, 0;
	cvt.u64.u32 	%rd4920, %r5549;
	selp.b64 	%rd4921, %rd4919, %rd4920, %p2029;
	mad.lo.s64 	%rd4922, %rd4921, %rd4921, %rd4914;
	shr.u64 	%rd4923, %rd4873, 37;
	and.b64  	%rd4924, %rd4923, 2040;
	add.s64 	%rd4925, %rd4612, %rd4924;
	ld.global.nc.u32 	%r5550, [%rd4925+4];
	cvt.s64.s32 	%rd4926, %r5550;
	sub.s64 	%rd4927, %rd768, %rd4926;
	ld.global.nc.u32 	%r5551, [%rd4925];
	cvt.s64.s32 	%rd4928, %r5551;
	sub.s64 	%rd4929, %rd4928, %rd768;
	setp.gt.s64 	%p2030, %rd4927, 0;
	max.s64 	%rd4930, %rd4929, 0;
	selp.b64 	%rd4931, %rd4927, %rd4930, %p2030;
	mad.lo.s64 	%rd4932, %rd4931, %rd4931, %rd4922;
	min.u64 	%rd4933, %rd5523, %rd5519;
	setp.lt.u64 	%p2031, %rd4933, %rd4932;
	@%p2031 bra 	$L__BB1_5967;
	cvt.u32.u64 	%r5552, %rd797;
	shl.b64 	%rd4934, %rd5530, 3;
	add.s64 	%rd4935, %rd697, %rd4934;
	st.local.v2.u32 	[%rd4935], {%r292, %r5552};
	ld.local.u64 	%rd4936, [%rd697+1024];
	add.s64 	%rd5530, %rd4936, 1;
	st.local.u64 	[%rd697+1024], %rd5530;
	mov.u64 	%rd5523, %rd4932;
$L__BB1_5967:
	add.s64 	%rd802, %rd797, %rd776;
	setp.gt.u64 	%p2032, %rd802, 9111;
	@%p2032 bra 	$L__BB1_5970;
	shl.b64 	%rd4937, %rd802, 3;
	add.s64 	%rd4939, %rd4541, %rd4937;
	ld.global.nc.u64 	%rd4940, [%rd4939];
	cvt.u32.u64 	%r5553, %rd4940;
	shl.b32 	%r5554, %r5553, 3;
	cvt.u64.u32 	%rd4941, %r5554;
	and.b64  	%rd4942, %rd4941, 2040;
	add.s64 	%rd4944, %rd4612, %rd4942;
	ld.global.nc.u32 	%r5555, [%rd4944+4];
	cvt.s64.s32 	%rd4945, %r5555;
	sub.s64 	%rd4946, %rd764, %rd4945;
	ld.global.nc.u32 	%r5556, [%rd4944];
	cvt.s64.s32 	%rd4947, %r5556;
	sub.s64 	%rd4948, %rd4947, %rd764;
	setp.gt.s64 	%p2033, %rd4946, 0;
	max.s64 	%rd4949, %rd4948, 0;
	selp.b64 	%rd4950, %rd4946, %rd4949, %p2033;
	mul.lo.s64 	%rd4951, %rd4950, %rd4950;
	shr.u32 	%r5557, %r5553, 5;
	cvt.u64.u32 	%rd4952, %r5557;
	and.b64  	%rd4953, %rd4952, 2040;
	add.s64 	%rd4954, %rd4612, %rd4953;
	ld.global.nc.u32 	%r5558, [%rd4954+4];
	cvt.s64.s32 	%rd4955, %r5558;
	sub.s64 	%rd4956, %rd765, %rd4955;
	ld.global.nc.u32 	%r5559, [%rd4954];
	cvt.s64.s32 	%rd4957, %r5559;
	sub.s64 	%rd4958, %rd4957, %rd765;
	setp.gt.s64 	%p2034, %rd4956, 0;
	max.s64 	%rd4959, %rd4958, 0;
	selp.b64 	%rd4960, %rd4956, %rd4959, %p2034;
	mad.lo.s64 	%rd4961, %rd4960, %rd4960, %rd4951;
	shr.u32 	%r5560, %r5553, 13;
	cvt.u64.u32 	%rd4962, %r5560;
	and.b64  	%rd4963, %rd4962, 2040;
	add.s64 	%rd4964, %rd4612, %rd4963;
	ld.global.nc.u32 	%r5561, [%rd4964+4];
	cvt.s64.s32 	%rd4965, %r5561;
	sub.s64 	%rd4966, %rd766, %rd4965;
	ld.global.nc.u32 	%r5562, [%rd4964];
	cvt.s64.s32 	%rd4967, %r5562;
	sub.s64 	%rd4968, %rd4967, %rd766;
	setp.gt.s64 	%p2035, %rd4966, 0;
	max.s64 	%rd4969, %rd4968, 0;
	selp.b64 	%rd4970, %rd4966, %rd4969, %p2035;
	mad.lo.s64 	%rd4971, %rd4970, %rd4970, %rd4961;
	shr.u32 	%r5563, %r5553, 21;
	cvt.u64.u32 	%rd4972, %r5563;
	and.b64  	%rd4973, %rd4972, 2040;
	add.s64 	%rd4974, %rd4612, %rd4973;
	ld.global.nc.u32 	%r5564, [%rd4974+4];
	cvt.s64.s32 	%rd4975, %r5564;
	sub.s64 	%rd4976, %rd767, %rd4975;
	ld.global.nc.u32 	%r5565, [%rd4974];
	cvt.s64.s32 	%rd4977, %r5565;
	sub.s64 	%rd4978, %rd4977, %rd767;
	setp.gt.s64 	%p2036, %rd4976, 0;
	max.s64 	%rd4979, %rd4978, 0;
	selp.b64 	%rd4980, %rd4976, %rd4979, %p2036;
	mad.lo.s64 	%rd4981, %rd4980, %rd4980, %rd4971;
	shr.u64 	%rd4982, %rd4940, 29;
	and.b64  	%rd4983, %rd4982, 2040;
	add.s64 	%rd4984, %rd4612, %rd4983;
	ld.global.nc.u32 	%r5566, [%rd4984+4];
	cvt.s64.s32 	%rd4985, %r5566;
	setp.lt.s64 	%p2037, %rd4985, 0;
	neg.s64 	%rd4986, %rd4985;
	ld.global.nc.u32 	%r5567, [%rd4984];
	max.s32 	%r5568, %r5567, 0;
	cvt.u64.u32 	%rd4987, %r5568;
	selp.b64 	%rd4988, %rd4986, %rd4987, %p2037;
	mad.lo.s64 	%rd4989, %rd4988, %rd4988, %rd4981;
	shr.u64 	%rd4990, %rd4940, 37;
	and.b64  	%rd4991, %rd4990, 2040;
	add.s64 	%rd4992, %rd4612, %rd4991;
	ld.global.nc.u32 	%r5569, [%rd4992+4];
	cvt.s64.s32 	%rd4993, %r5569;
	sub.s64 	%rd4994, %rd768, %rd4993;
	ld.global.nc.u32 	%r5570, [%rd4992];
	cvt.s64.s32 	%rd4995, %r5570;
	sub.s64 	%rd4996, %rd4995, %rd768;
	setp.gt.s64 	%p2038, %rd4994, 0;
	max.s64 	%rd4997, %rd4996, 0;
	selp.b64 	%rd4998, %rd4994, %rd4997, %p2038;
	mad.lo.s64 	%rd4999, %rd4998, %rd4998, %rd4989;
	min.u64 	%rd5001, %rd5523, %rd5519;
	setp.lt.u64 	%p2039, %rd5001, %rd4999;
	@%p2039 bra 	$L__BB1_5970;
	cvt.u32.u64 	%r5571, %rd802;
	shl.b64 	%rd5002, %rd5530, 3;
	add.s64 	%rd5003, %rd697, %rd5002;
	st.local.v2.u32 	[%rd5003], {%r292, %r5571};
	ld.local.u64 	%rd5004, [%rd697+1024];
	add.s64 	%rd5530, %rd5004, 1;
	st.local.u64 	[%rd697+1024], %rd5530;
$L__BB1_5970:
	setp.ne.s64 	%p2040, %rd5530, 0;
	setp.ne.s64 	%p2041, %rd5519, 0;
	and.pred  	%p2042, %p2040, %p2041;
	@%p2042 bra 	$L__BB1_5950;
	mul.wide.s32 	%rd5005, %r5721, 8;
	add.s64 	%rd5007, %rd4541, %rd5005;
	ld.global.nc.u8 	%rs713, [%rd5007+6];
	cvt.u32.u8 	%r5722, %rs713;
$L__BB1_5972:
	ld.local.u32 	%r295, [%rd708];
	setp.eq.s32 	%p3028, %r5722, %r295;
	@%p3028 bra 	$L__BB1_5978;
	setp.eq.s32 	%p3029, %r5722, 177;
	setp.eq.s32 	%p3030, %r295, 1;
	and.pred  	%p3031, %p3029, %p3030;
	@%p3031 bra 	$L__BB1_5978;
	add.s64 	%rd805, %rd5511, 1;
	setp.gt.u64 	%p3032, %rd5511, 3;
	mov.u64 	%rd5511, %rd805;
	@%p3032 bra 	$L__BB1_5975;
	bra.uni 	$L__BB1_306;
$L__BB1_5975:
	add.s32 	%r296, %r5695, 1;
	setp.lt.s32 	%p3033, %r5695, 5;
	mov.u32 	%r5695, %r296;
	@%p3033 bra 	$L__BB1_305;
	add.s32 	%r297, %r5694, 1;
	setp.lt.s32 	%p3034, %r5694, 5;
	mov.u32 	%r5694, %r297;
	@%p3034 bra 	$L__BB1_304;
	add.u64 	%rd5183, %SP, 25680;
	add.u64 	%rd5184, %SPL, 25680;
	st.local.u64 	[%rd5184], %rd695;
	mov.b32 	%r5614, 0;
	st.local.u32 	[%rd5184+8], %r5614;
	mov.u64 	%rd5185, $str$6;
	cvta.global.u64 	%rd5186, %rd5185;
	{ // callseq 7, 0
	.param .b64 param0;
	st.param.b64 	[param0], %rd5186;
	.param .b64 param1;
	st.param.b64 	[param1], %rd5183;
	.param .b32 retval0;
	call.uni (retval0), 
	vprintf, 
	(
	param0, 
	param1
	);
	ld.param.b32 	%r5615, [retval0];
	} // callseq 7
$L__BB1_5978:
	ret;

}


// ===== COMPILED SASS (sm_100) =====

	.target	sm_100

	.elftype	@"ET_EXEC"


//--------------------- .note.nv.tkinfo           --------------------------
	.section	.note.nv.tkinfo,"",@"SHT_NOTE"
	.sectionflags	@"SHF_NOTE_NV_TKINFO"
	.tkinfo
        /*0018*/ 	.word	0x00000002
        /*0030*/ 	.string	""
        /*0030*/ 	.string	"ptxas"
        /*0030*/ 	.string	"Cuda compilation tools, release 13.0, V13.0.88"
        /*0030*/ 	.string	"Build cuda_13.0.r13.0/compiler.36424714_0"
        /*0030*/ 	.string	"-arch sm_100 -m 64 "



//--------------------- .note.nv.cuinfo           --------------------------
	.section	.note.nv.cuinfo,"",@"SHT_NOTE"
	.sectionflags	@"SHF_NOTE_NV_CUINFO"
        /*0018*/ 	.short	0x0002
        /*001a*/ 	.short	0x0064
        /*001c*/ 	.short	0x0082
	.zero		2


//--------------------- .nv.info                  --------------------------
	.section	.nv.info,"",@"SHT_CUDA_INFO"
	.align	4


	//----- nvinfo : EIATTR_REGCOUNT
	.align		4
        /*0000*/ 	.byte	0x04, 0x2f
        /*0002*/ 	.short	(.L_11 - .L_10)
	.align		4
.L_10:
        /*0004*/ 	.word	index@(_Z6kernelm)
        /*0008*/ 	.word	0x000000ff


	//----- nvinfo : EIATTR_FRAME_SIZE
	.align		4
.L_11:
        /*000c*/ 	.byte	0x04, 0x11
        /*000e*/ 	.short	(.L_13 - .L_12)
	.align		4
.L_12:
        /*0010*/ 	.word	index@($__internal_0_$__cuda_sm3x_div_rn_noftz_f32_slowpath)
        /*0014*/ 	.word	0x00006a20


	//----- nvinfo : EIATTR_FRAME_SIZE
	.align		4
.L_13:
        /*0018*/ 	.byte	0x04, 0x11
        /*001a*/ 	.short	(.L_15 - .L_14)
	.align		4
.L_14:
        /*001c*/ 	.word	index@($_Z6kernelm$_Z9getSplinePK6SplinePKf)
        /*0020*/ 	.word	0x00006a20


	//----- nvinfo : EIATTR_FRAME_SIZE
	.align		4
.L_15:
        /*0024*/ 	.byte	0x04, 0x11
        /*0026*/ 	.short	(.L_17 - .L_16)
	.align		4
.L_16:
        /*0028*/ 	.word	index@(_Z6kernelm)
        /*002c*/ 	.word	0x00006a20


	//----- nvinfo : EIATTR_MIN_STACK_SIZE
	.align		4
.L_17:
        /*0030*/ 	.byte	0x04, 0x12
        /*0032*/ 	.short	(.L_19 - .L_18)
	.align		4
.L_18:
        /*0034*/ 	.word	index@(_Z6kernelm)
        /*0038*/ 	.word	0x00006a20
.L_19:


//--------------------- .nv.compat                --------------------------
	.section	.nv.compat,"",@"SHT_CUDA_COMPAT_INFO"
	.align	4
        /*0000*/ 	.byte	0x02, 0x09, 0x00, 0x00, 0x02, 0x02, 0x01, 0x00, 0x02, 0x05, 0x05, 0x00, 0x03, 0x07, 0x01, 0x01
        /*0010*/ 	.byte	0x02, 0x03, 0x00, 0x00, 0x02, 0x06, 0x01, 0x00, 0x04, 0x0b, 0x08, 0x00, 0x01, 0x00, 0x00, 0x00
        /*0020*/ 	.byte	0x00, 0x00, 0x00, 0x00


//--------------------- .nv.info._Z6kernelm       --------------------------
	.section	.nv.info._Z6kernelm,"",@"SHT_CUDA_INFO"
	.sectionflags	@""
	.align	4


	//----- nvinfo : EIATTR_CUDA_API_VERSION
	.align		4
        /*0000*/ 	.byte	0x04, 0x37
        /*0002*/ 	.short	(.L_21 - .L_20)
.L_20:
        /*0004*/ 	.word	0x00000082


	//----- nvinfo : EIATTR_KPARAM_INFO
	.align		4
.L_21:
        /*0008*/ 	.byte	0x04, 0x17
        /*000a*/ 	.short	(.L_23 - .L_22)
.L_22:
        /*000c*/ 	.word	0x00000000
        /*0010*/ 	.short	0x0000
        /*0012*/ 	.short	0x0000
        /*0014*/ 	.byte	0x00, 0xf0, 0x21, 0x00


	//----- nvinfo : EIATTR_SPARSE_MMA_MASK
	.align		4
.L_23:
        /*0018*/ 	.byte	0x03, 0x50
        /*001a*/ 	.short	0x0000


	//----- nvinfo : EIATTR_MAXREG_COUNT
	.align		4
        /*001c*/ 	.byte	0x03, 0x1b
        /*001e*/ 	.short	0x00ff


	//----- nvinfo : EIATTR_EXTERNS
	.align		4
        /*0020*/ 	.byte	0x04, 0x0f
        /*0022*/ 	.short	(.L_25 - .L_24)


	//   ....[0]....
	.align		4
.L_24:
        /*0024*/ 	.word	index@(vprintf)


	//----- nvinfo : EIATTR_ANNOTATIONS
	.align		4
.L_25:
        /*0028*/ 	.byte	0x04, 0x55
        /*002a*/ 	.short	(.L_27 - .L_26)


	//   ....[0]....
.L_26:
        /*002c*/ 	.word	0x00000001
        /* <DEDUP_REMOVED lines=404> */
        /*1970*/ 	.byte	0x20, 0xbe, 0x06, 0x00, 0x01, 0x00, 0x00, 0x00, 0x30, 0xbe, 0x06, 0x00


	//----- nvinfo : EIATTR_MERCURY_ISA_VERSION
	.align		4
.L_27:
        /*197c*/ 	.byte	0x03, 0x5f
        /*197e*/ 	.short	0x0101


	//----- nvinfo : EIATTR_INT_WARP_WIDE_INSTR_OFFSETS
	.align		4
        /*1980*/ 	.byte	0x04, 0x31
        /*1982*/ 	.short	(.L_29 - .L_28)


	//   ....[0]....
.L_28:
        /*1984*/ 	.word	0x00000020


	//----- nvinfo : EIATTR_VRC_CTA_INIT_COUNT
	.align		4
.L_29:
        /*1988*/ 	.byte	0x02, 0x4a
	.zero		1
	.zero		1


	//----- nvinfo : EIATTR_SYSCALL_OFFSETS
	.align		4
        /*198c*/ 	.byte	0x04, 0x46
        /*198e*/ 	.short	(.L_31 - .L_30)


	//   ....[0]....
.L_30:
        /*1990*/ 	.word	0x0006c670


	//   ....[1]....
        /*1994*/ 	.word	0x00079bd0


	//   ....[2]....
        /*1998*/ 	.word	0x0009d360


	//   ....[3]....
        /*199c*/ 	.word	0x0009d670


	//----- nvinfo : EIATTR_EXIT_INSTR_OFFSETS
	.align		4
.L_31:
        /*19a0*/ 	.byte	0x04, 0x1c
        /*19a2*/ 	.short	(.L_33 - .L_32)


	//   ....[0]....
.L_32:
        /*19a4*/ 	.word	0x0009d1d0


	//   ....[1]....
        /*19a8*/ 	.word	0x0009d200


	//   ....[2]....
        /*19ac*/ 	.word	0x0009d370


	//----- nvinfo : EIATTR_INDIRECT_BRANCH_TARGETS
	.align		4
.L_33:
        /*19b0*/ 	.byte	0x04, 0x34
        /*19b2*/ 	.short	(.L_35 - .L_34)


	//   ....[0]....
.L_34:
        /*19b4*/ 	.word	.L_x_1914@srel
        /*19b8*/ 	.short	0x0
        /*19ba*/ 	.short	0x0
        /*19bc*/ 	.word	0x3
        /*19c0*/ 	.word	.L_x_1915@srel
        /*19c4*/ 	.word	.L_x_1916@srel
        /*19c8*/ 	.word	.L_x_1917@srel


	//   ....[1]....
        /*19cc*/ 	.word	.L_x_1918@srel
        /*19d0*/ 	.short	0x0
        /*19d2*/ 	.short	0x0
        /*19d4*/ 	.word	0x4
        /*19d8*/ 	.word	.L_x_1919@srel
        /*19dc*/ 	.word	.L_x_1920@srel
        /*19e0*/ 	.word	.L_x_1921@srel
        /*19e4*/ 	.word	.L_x_1920@srel


	//   ....[2]....
        /*19e8*/ 	.word	.L_x_1923@srel
        /*19ec*/ 	.short	0x0
        /*19ee*/ 	.short	0x0
        /*19f0*/ 	.word	0x3
        /*19f4*/ 	.word	.L_x_1924@srel
        /*19f8*/ 	.word	.L_x_1925@srel
        /*19fc*/ 	.word	.L_x_1926@srel


	//----- nvinfo : EIATTR_CRS_STACK_SIZE
	.align		4
.L_35:
        /*1a00*/ 	.byte	0x04, 0x1e
        /*1a02*/ 	.short	(.L_37 - .L_36)
.L_36:
        /*1a04*/ 	.word	0x00000000


	//----- nvinfo : EIATTR_CBANK_PARAM_SIZE
	.align		4
.L_37:
        /*1a08*/ 	.byte	0x03, 0x19
        /*1a0a*/ 	.short	0x0008


	//----- nvinfo : EIATTR_PARAM_CBANK
	.align		4
        /*1a0c*/ 	.byte	0x04, 0x0a
        /*1a0e*/ 	.short	(.L_39 - .L_38)
	.align		4
.L_38:
        /*1a10*/ 	.word	index@(.nv.constant0._Z6kernelm)
        /*1a14*/ 	.short	0x0380
        /*1a16*/ 	.short	0x0008


	//----- nvinfo : EIATTR_SW_WAR
	.align		4
.L_39:
        /*1a18*/ 	.byte	0x04, 0x36
        /*1a1a*/ 	.short	(.L_41 - .L_40)
.L_40:
        /*1a1c*/ 	.word	0x00000008
.L_41:


//--------------------- .nv.callgraph             --------------------------
	.section	.nv.callgraph,"",@"SHT_CUDA_CALLGRAPH"
	.align	4
	.sectionentsize	8
	.align		4
        /*0000*/ 	.word	0x00000000
	.align		4
        /*0004*/ 	.word	0xffffffff
	.align		4
        /*0008*/ 	.word	index@(_Z6kernelm)
	.align		4
        /*000c*/ 	.word	index@(vprintf)
	.align		4
        /*0010*/ 	.word	0x00000000
	.align		4
        /*0014*/ 	.word	0xfffffffe
	.align		4
        /*0018*/ 	.word	0x00000000
	.align		4
        /*001c*/ 	.word	0xfffffffd
	.align		4
        /*0020*/ 	.word	0x00000000
	.align		4
        /*0024*/ 	.word	0xfffffffc


//--------------------- .nv.constant4             --------------------------
	.section	.nv.constant4,"a",@progbits
	.align	8
	.align		8
.nv.constant4:
        /*0000*/ 	.dword	vprintf
	.align		8
        /*0008*/ 	.dword	btree20_steps
	.align		8
        /*0010*/ 	.dword	btree20_param
	.align		8
        /*0018*/ 	.dword	btree20_nodes
	.align		8
        /*0020*/ 	.dword	g_btree
	.align		8
        /*0028*/ 	.dword	best
	.align		8
        /*0030*/ 	.dword	checked
	.align		8
        /*0038*/ 	.dword	$str
	.align		8
        /*0040*/ 	.dword	$str$1
	.align		8
        /*0048*/ 	.dword	$str$3
	.align		8
        /*0050*/ 	.dword	$str$6


//--------------------- .nv.constant2._Z6kernelm  --------------------------
	.section	.nv.constant2._Z6kernelm,"a",@progbits
	.sectionflags	@""
	.align	4
.nv.constant2._Z6kernelm:
        /*0000*/ 	.byte	0x30, 0x43, 0x02, 0x00, 0xf0, 0xa5, 0x01, 0x00, 0x70, 0xe0, 0x02, 0x00, 0x60, 0xe6, 0x05, 0x00
        /*0010*/ 	.byte	0x80, 0x9d, 0x05, 0x00, 0xd0, 0x7c, 0x06, 0x00, 0x80, 0x9d, 0x05, 0x00, 0x70, 0xd5, 0x06, 0x00
        /*0020*/ 	.byte	0xd0, 0xd2, 0x06, 0x00, 0xe0, 0xd0, 0x06, 0x00


//--------------------- .text._Z6kernelm          --------------------------
	.section	.text._Z6kernelm,"ax",@progbits
	.align	128
        .global         _Z6kernelm
        .type           _Z6kernelm,@function
        .size           _Z6kernelm,(.L_x_1928 - _Z6kernelm)
        .other          _Z6kernelm,@"STO_CUDA_ENTRY STV_DEFAULT"
_Z6kernelm:
.text._Z6kernelm:
[----:B------:R-:W0:Y:S01]  /*0000*/  LDC R1, c[0x0][0x37c] ;  /* 0x0000df00ff017b82 */ /* 0x000e220000000800 */
[----:B------:R-:W1:Y:S01]  /*0010*/  S2R R0, SR_LANEID ;  /* 0x0000000000007919 */ /* 0x000e620000000000 */
[----:B------:R-:W-:-:S06]  /*0020*/  VOTEU.ANY UR4, UPT, PT ;  /* 0x0000000000047886 */ /* 0x000fcc00038e0100 */
[----:B------:R-:W2:Y:S01]  /*0030*/  LDC.64 R4, c[0x4][0x30] ;  /* 0x01000c00ff047b82 */ /* 0x000ea20000000a00 */
[----:B------:R-:W-:Y:S01]  /*0040*/  UFLO.U32 UR5, UR4 ;  /* 0x00000004000572bd */ /* 0x000fe200080e0000 */
[----:B0-----:R-:W-:Y:S01]  /*0050*/  VIADD R1, R1, 0xffff95e0 ;  /* 0xffff95e001017836 */ /* 0x001fe20000000000 */
[----:B------:R-:W-:Y:S01]  /*0060*/  UPOPC UR6, UR4 ;  /* 0x00000004000672bf */ /* 0x000fe20008000000 */
[----:B------:R-:W0:Y:S01]  /*0070*/  S2R R23, SR_CTAID.X ;  /* 0x0000000000177919 */ /* 0x000e220000002500 */
[----:B------:R-:W2:Y:S02]  /*0080*/  LDCU.64 UR36, c[0x0][0x358] ;  /* 0x00006b00ff2477ac */ /* 0x000ea40008000a00 */
[----:B------:R-:W-:Y:S01]  /*0090*/  UIMAD.WIDE.U32 UR6, UR6, 0x1, URZ ;  /* 0x00000001060678a5 */ /* 0x000fe2000f8e00ff */
[----:B------:R-:W-:-:S03]  /*00a0*/  UMOV UR4, URZ ;  /* 0x000000ff00047c82 */ /* 0x000fc60008000000 */
[----:B------:R-:W-:Y:S02]  /*00b0*/  UIADD3 UR4, UPT, UPT, UR7, UR4, URZ ;  /* 0x0000000407047290 */ /* 0x000fe4000fffe0ff */
[----:B------:R-:W-:Y:S01]  /*00c0*/  IMAD.U32 R7, RZ, RZ, UR7 ;  /* 0x00000007ff077e24 */ /* 0x000fe2000f8e00ff */
[----:B------:R-:W3:Y:S01]  /*00d0*/  LDCU UR40, c[0x0][0x2fc] ;  /* 0x00005f80ff2877ac */ /* 0x000ee20008000800 */
[----:B------:R-:W-:Y:S02]  /*00e0*/  IMAD.U32 R6, RZ, RZ, UR6 ;  /* 0x00000006ff067e24 */ /* 0x000fe4000f8e00ff */
[----:B------:R-:W-:Y:S01]  /*00f0*/  IMAD.U32 R7, RZ, RZ, UR4 ;  /* 0x00000004ff077e24 */ /* 0x000fe2000f8e00ff */
[----:B------:R-:W4:Y:S01]  /*0100*/  LDCU.64 UR6, c[0x0][0x380] ;  /* 0x00007000ff0677ac */ /* 0x000f220008000a00 */
[----:B-1----:R-:W-:Y:S02]  /*0110*/  ISETP.EQ.U32.AND P0, PT, R0, UR5, PT ;  /* 0x0000000500007c0c */ /* 0x002fe4000bf02070 */
[----:B------:R-:W0:Y:S01]  /*0120*/  S2R R0, SR_TID.X ;  /* 0x0000000000007919 */ /* 0x000e220000002100 */
[----:B------:R-:W0:Y:S01]  /*0130*/  LDCU UR4, c[0x0][0x360] ;  /* 0x00006c00ff0477ac */ /* 0x000e220008000800 */
[----:B------:R-:W-:Y:S01]  /*0140*/  STL [R1+0x428], RZ ;  /* 0x000428ff01007387 */ /* 0x000fe20000100800 */
[----:B------:R-:W1:Y:S03]  /*0150*/  LDCU UR38, c[0x0][0x2f8] ;  /* 0x00005f00ff2677ac */ /* 0x000e660008000800 */
[----:B------:R-:W-:Y:S04]  /*0160*/  STL.128 [R1+0x430], RZ ;  /* 0x000430ff01007387 */ /* 0x000fe80000100c00 */
[----:B------:R-:W-:Y:S04]  /*0170*/  STL.64 [R1+0x3eb8], RZ ;  /* 0x003eb8ff01007387 */ /* 0x000fe80000100a00 */
[----:B------:R-:W-:Y:S01]  /*0180*/  STL.64 [R1+0x3ec0], RZ ;  /* 0x003ec0ff01007387 */ /* 0x000fe20000100a00 */
[----:B------:R-:W-:-:S02]  /*0190*/  R2UR UR39, R1 ;  /* 0x00000000012772ca */ /* 0x000fc400000e0000 */
[----:B------:R-:W-:Y:S01]  /*01a0*/  R2UR UR8, R1 ;  /* 0x00000000010872ca */ /* 0x000fe200000e0000 */
[----:B------:R-:W-:Y:S01]  /*01b0*/  IMAD.MOV.U32 R2, RZ, RZ, 0x19 ;  /* 0x00000019ff027424 */ /* 0x000fe200078e00ff */
[----:B--2---:R-:W-:Y:S01]  /*01c0*/  @P0 REDG.E.ADD.64.STRONG.GPU desc[UR36][R4.64], R6 ;  /* 0x000000060400098e */ /* 0x004fe2000c12e524 */
[----:B------:R-:W-:-:S05]  /*01d0*/  IMAD.MOV.U32 R3, RZ, RZ, 0x3e8 ;  /* 0x000003e8ff037424 */ /* 0x000fca00078e00ff */
[----:B------:R2:W-:Y:S03]  /*01e0*/  STL.64 [R1+0x420], R2 ;  /* 0x0004200201007387 */ /* 0x0005e60000100a00 */
[----:B-1----:R-:W-:Y:S01]  /*01f0*/  UIADD3 UR38, UP0, UPT, UR39, UR38, URZ ;  /* 0x0000002627267290 */ /* 0x002fe2000ff1e0ff */
[----:B0-----:R-:W-:Y:S01]  /*0200*/  IMAD R23, R23, UR4, R0 ;  /* 0x0000000417177c24 */ /* 0x001fe2000f8e0200 */
[----:B------:R-:W-:Y:S01]  /*0210*/  UIADD3 UR39, UPT, UPT, UR39, 0x420, URZ ;  /* 0x0000042027277890 */ /* 0x000fe2000fffe0ff */
[----:B------:R-:W-:Y:S01]  /*0220*/  IMAD.MOV.U32 R0, RZ, RZ, 0x2 ;  /* 0x00000002ff007424 */ /* 0x000fe200078e00ff */
[----:B---3--:R-:W-:Y:S02]  /*0230*/  UIADD3.X UR40, UPT, UPT, URZ, UR40, URZ, UP0, !UPT ;  /* 0x00000028ff287290 */ /* 0x008fe400087fe4ff */
[----:B----4-:R-:W-:Y:S01]  /*0240*/  IADD3 R23, P0, PT, R23, UR6, RZ ;  /* 0x0000000617177c10 */ /* 0x010fe2000ff1e0ff */
[----:B--2---:R-:W-:-:S03]  /*0250*/  IMAD.MOV.U32 R2, RZ, RZ, RZ ;  /* 0x000000ffff027224 */ /* 0x004fc600078e00ff */
[----:B------:R-:W-:-:S09]  /*0260*/  IADD3.X R22, PT, PT, RZ, UR7, RZ, P0, !PT ;  /* 0x00000007ff167c10 */ /* 0x000fd200087fe4ff */
.L_x_0:
[C---:B0-----:R-:W-:Y:S01]  /*0270*/  IMAD.U32 R3, R0.reuse, 0x8, R1 ;  /* 0x0000000800037824 */ /* 0x041fe200078e0001 */
[----:B------:R-:W-:-:S04]  /*0280*/  IADD3 R0, P0, PT, R0, 0x50, RZ ;  /* 0x0000005000007810 */ /* 0x000fc80007f1e0ff */
[----:B------:R0:W-:Y:S01]  /*0290*/  STL.64 [R3+0x3eb8], RZ ;  /* 0x003eb8ff03007387 */ /* 0x0001e20000100a00 */
[----:B------:R-:W-:Y:S01]  /*02a0*/  IMAD.X R2, RZ, RZ, R2, P0 ;  /* 0x000000ffff027224 */ /* 0x000fe200000e0602 */
[----:B------:R-:W-:Y:S02]  /*02b0*/  ISETP.GE.U32.AND P0, PT, R0, 0x4b2, PT ;  /* 0x000004b20000780c */ /* 0x000fe40003f06070 */
[----:B------:R0:W-:Y:S02]  /*02c0*/  STL.128 [R3+0x3ec0], RZ ;  /* 0x003ec0ff03007387 */ /* 0x0001e40000100c00 */
[----:B------:R-:W-:Y:S02]  /*02d0*/  ISETP.GE.U32.AND.EX P0, PT, R2, RZ, PT, P0 ;  /* 0x000000ff0200720c */ /* 0x000fe40003f06100 */
[----:B------:R0:W-:Y:S04]  /*02e0*/  STL.128 [R3+0x3ed0], RZ ;  /* 0x003ed0ff03007387 */ /* 0x0001e80000100c00 */
        /* <DEDUP_REMOVED lines=37> */
[----:B------:R0:W-:Y:S01]  /*0540*/  STL.64 [R3+0x4130], RZ ;  /* 0x004130ff03007387 */ /* 0x0001e20000100a00 */
[----:B------:R-:W-:Y:S05]  /*0550*/  @!P0 BRA `(.L_x_0) ;  /* 0xfffffffc00448947 */ /* 0x000fea000383ffff */
[----:B0-----:R-:W-:Y:S02]  /*0560*/  IMAD.MOV.U32 R3, RZ, RZ, 0x3f30a3d8 ;  /* 0x3f30a3d8ff037424 */ /* 0x001fe400078e00ff */
[----:B------:R-:W-:Y:S02]  /*0570*/  HFMA2 R5, -RZ, RZ, -1.4814453125, 0.0009479522705078125 ;  /* 0xbded13c4ff057431 */ /* 0x000fe400000001ff */
[----:B------:R-:W-:Y:S01]  /*0580*/  IMAD.MOV.U32 R2, RZ, RZ, 0x1 ;  /* 0x00000001ff027424 */ /* 0x000fe200078e00ff */
[----:B------:R-:W-:Y:S01]  /*0590*/  MOV R11, 0xbe638866 ;  /* 0xbe638866000b7802 */ /* 0x000fe20000000f00 */
[----:B------:R-:W-:Y:S01]  /*05a0*/  IMAD.MOV.U32 R4, RZ, RZ, 0x1 ;  /* 0x00000001ff047424 */ /* 0x000fe200078e00ff */
[----:B------:R-:W-:Y:S01]  /*05b0*/  UIADD3 UR22, UP5, UPT, UR38, 0x5f90, URZ ;  /* 0x00005f9026167890 */ /* 0x000fe2000ffbe0ff */
[----:B------:R-:W-:Y:S01]  /*05c0*/  IMAD.MOV.U32 R7, RZ, RZ, 0x3f23d70c ;  /* 0x3f23d70cff077424 */ /* 0x000fe200078e00ff */
[----:B------:R0:W-:Y:S01]  /*05d0*/  STL.64 [R1+0x5f90], R2 ;  /* 0x005f900201007387 */ /* 0x0001e20000100a00 */
[----:B------:R-:W-:Y:S01]  /*05e0*/  IMAD.MOV.U32 R6, RZ, RZ, 0x1 ;  /* 0x00000001ff067424 */ /* 0x000fe200078e00ff */
[----:B------:R-:W-:Y:S01]  /*05f0*/  UIADD3 UR23, UP3, UPT, UR38, 0x3f80, URZ ;  /* 0x00003f8026177890 */ /* 0x000fe2000ff7e0ff */
[----:B------:R-:W-:Y:S01]  /*0600*/  IMAD.MOV.U32 R9, RZ, RZ, -0x419c779a ;  /* 0xbe638866ff097424 */ /* 0x000fe200078e00ff */
[----:B------:R1:W-:Y:S01]  /*0610*/  STL.64 [R1+0x5f98], R4 ;  /* 0x005f980401007387 */ /* 0x0003e20000100a00 */
[----:B------:R-:W-:Y:S01]  /*0620*/  IMAD.MOV.U32 R8, RZ, RZ, 0x1 ;  /* 0x00000001ff087424 */ /* 0x000fe200078e00ff */
[----:B------:R-:W-:Y:S01]  /*0630*/  UIADD3 UR5, UP4, UPT, UR38, 0x5f88, URZ ;  /* 0x00005f8826057890 */ /* 0x000fe2000ff9e0ff */
[----:B------:R-:W-:Y:S01]  /*0640*/  IMAD.MOV.U32 R12, RZ, RZ, 0x1 ;  /* 0x00000001ff0c7424 */ /* 0x000fe200078e00ff */
[----:B------:R2:W-:Y:S01]  /*0650*/  STL.64 [R1+0x5fa0], R6 ;  /* 0x005fa00601007387 */ /* 0x0005e20000100a00 */
[----:B------:R-:W-:Y:S01]  /*0660*/  IMAD.MOV.U32 R13, RZ, RZ, RZ ;  /* 0x000000ffff0d7224 */ /* 0x000fe200078e00ff */
[----:B------:R-:W-:Y:S01]  /*0670*/  UIADD3.X UR33, UPT, UPT, URZ, UR40, URZ, UP5, !UPT ;  /* 0x00000028ff217290 */ /* 0x000fe2000affe4ff */
[----:B------:R-:W-:-:S02]  /*0680*/  IMAD.MOV.U32 R10, RZ, RZ, 0x1 ;  /* 0x00000001ff0a7424 */ /* 0x000fc400078e00ff */
[----:B0-----:R-:W-:Y:S01]  /*0690*/  HFMA2 R3, -RZ, RZ, 1.44921875, -19.25 ;  /* 0x3dccccd0ff037431 */ /* 0x001fe200000001ff */
[----:B------:R0:W-:Y:S01]  /*06a0*/  STL.64 [R1+0x5fa8], R8 ;  /* 0x005fa80801007387 */ /* 0x0001e20000100a00 */
[----:B------:R-:W-:Y:S01]  /*06b0*/  IMAD.MOV.U32 R18, RZ, RZ, 0x2 ;  /* 0x00000002ff127424 */ /* 0x000fe200078e00ff */
[----:B------:R-:W-:Y:S01]  /*06c0*/  UIADD3.X UR35, UPT, UPT, URZ, UR40, URZ, UP3, !UPT ;  /* 0x00000028ff237290 */ /* 0x000fe20009ffe4ff */
[----:B-1----:R-:W-:Y:S01]  /*06d0*/  IMAD.MOV.U32 R5, RZ, RZ, -0x41666666 ;  /* 0xbe99999aff057424 */ /* 0x002fe200078e00ff */
[----:B------:R1:W-:Y:S01]  /*06e0*/  STL.64 [R1+0x5fb8], R12 ;  /* 0x005fb80c01007387 */ /* 0x0003e20000100a00 */
[----:B------:R-:W-:Y:S01]  /*06f0*/  UIADD3.X UR34, UPT, UPT, URZ, UR40, URZ, UP4, !UPT ;  /* 0x00000028ff227290 */ /* 0x000fe2000a7fe4ff */
[----:B------:R-:W-:Y:S01]  /*0700*/  IMAD.MOV.U32 R0, RZ, RZ, 0x3dcccccd ;  /* 0x3dcccccdff007424 */ /* 0x000fe200078e00ff */
[----:B------:R-:W-:Y:S01]  /*0710*/  UIADD3 UR18, UP4, UPT, UR38, 0x5fb0, URZ ;  /* 0x00005fb026127890 */ /* 0x000fe2000ff9e0ff */
[----:B--2---:R-:W-:Y:S01]  /*0720*/  IMAD.MOV.U32 R7, RZ, RZ, 0x3d4ccccd ;  /* 0x3d4ccccdff077424 */ /* 0x004fe200078e00ff */
[----:B------:R2:W-:Y:S01]  /*0730*/  STL.64 [R1+0x5fd0], R2 ;  /* 0x005fd00201007387 */ /* 0x0005e20000100a00 */
[----:B------:R-:W-:Y:S01]  /*0740*/  UIADD3 UR11, UP1, UPT, UR38, 0x5fa0, URZ ;  /* 0x00005fa0260b7890 */ /* 0x000fe2000ff3e0ff */
[----:B------:R-:W-:Y:S01]  /*0750*/  IMAD.MOV.U32 R16, RZ, RZ, 0x1 ;  /* 0x00000001ff107424 */ /* 0x000fe200078e00ff */
[----:B------:R-:W-:Y:S01]  /*0760*/  UIADD3 UR19, UP2, UPT, UR38, 0x4110, URZ ;  /* 0x0000411026137890 */ /* 0x000fe2000ff5e0ff */
[----:B------:R3:W-:Y:S01]  /*0770*/  STL.64 [R1+0x5fd8], R4 ;  /* 0x005fd80401007387 */ /* 0x0007e20000100a00 */
[----:B0-----:R-:W-:Y:S01]  /*0780*/  IMAD.MOV.U32 R9, RZ, RZ, 0x3d4ccccd ;  /* 0x3d4ccccdff097424 */ /* 0x001fe200078e00ff */
[----:B------:R-:W-:Y:S01]  /*0790*/  UIADD3 UR12, UP6, UPT, UR38, 0x4048, URZ ;  /* 0x00004048260c7890 */ /* 0x000fe2000ffde0ff */
[----:B-1----:R-:W-:Y:S01]  /*07a0*/  IMAD.MOV.U32 R13, RZ, RZ, 0x3d75c290 ;  /* 0x3d75c290ff0d7424 */ /* 0x002fe200078e00ff */
[----:B------:R0:W-:Y:S01]  /*07b0*/  STL.64 [R1+0x5fe0], R6 ;  /* 0x005fe00601007387 */ /* 0x0001e20000100a00 */
[----:B------:R-:W-:Y:S01]  /*07c0*/  UIADD3 UR20, UP0, UPT, UR38, 0x5f98, URZ ;  /* 0x00005f9826147890 */ /* 0x000fe2000ff1e0ff */
[----:B------:R-:W-:Y:S01]  /*07d0*/  IMAD.MOV.U32 R17, RZ, RZ, 0x33000000 ;  /* 0x33000000ff117424 */ /* 0x000fe200078e00ff */
[----:B------:R-:W-:Y:S01]  /*07e0*/  UIADD3 UR9, UP3, UPT, UR38, 0x5fa8, URZ ;  /* 0x00005fa826097890 */ /* 0x000fe2000ff7e0ff */
[----:B--2---:R-:W-:Y:S01]  /*07f0*/  IMAD.MOV.U32 R3, RZ, RZ, RZ ;  /* 0x000000ffff037224 */ /* 0x004fe200078e00ff */
[----:B------:R1:W-:Y:S01]  /*0800*/  STL.64 [R1+0x5fb0], R10 ;  /* 0x005fb00a01007387 */ /* 0x0003e20000100a00 */
[----:B------:R-:W-:Y:S01]  /*0810*/  UIADD3.X UR27, UPT, UPT, URZ, UR40, URZ, UP4, !UPT ;  /* 0x00000028ff1b7290 */ /* 0x000fe2000a7fe4ff */
[----:B------:R-:W-:Y:S01]  /*0820*/  IMAD.MOV.U32 R15, RZ, RZ, 0x33000000 ;  /* 0x33000000ff0f7424 */ /* 0x000fe200078e00ff */
[----:B------:R-:W-:Y:S01]  /*0830*/  UIADD3.X UR30, UPT, UPT, URZ, UR40, URZ, UP1, !UPT ;  /* 0x00000028ff1e7290 */ /* 0x000fe20008ffe4ff */
[----:B---3--:R-:W-:Y:S01]  /*0840*/  IMAD.MOV.U32 R5, RZ, RZ, 0x3d75c290 ;  /* 0x3d75c290ff057424 */ /* 0x008fe200078e00ff */
[----:B------:R-:W-:Y:S01]  /*0850*/  STL.64 [R1+0x6008], R2 ;  /* 0x0060080201007387 */ /* 0x000fe20000100a00 */
[----:B------:R-:W-:Y:S01]  /*0860*/  UIADD3.X UR29, UPT, UPT, URZ, UR40, URZ, UP2, !UPT ;  /* 0x00000028ff1d7290 */ /* 0x000fe200097fe4ff */
[----:B0-----:R-:W-:Y:S01]  /*0870*/  IMAD.MOV.U32 R7, RZ, RZ, -0x41e66666 ;  /* 0xbe19999aff077424 */ /* 0x001fe200078e00ff */
[----:B------:R-:W-:Y:S01]  /*0880*/  UIADD3.X UR32, UPT, UPT, URZ, UR40, URZ, UP6, !UPT ;  /* 0x00000028ff207290 */ /* 0x000fe2000b7fe4ff */
[----:B------:R0:W-:Y:S01]  /*0890*/  STL.64 [R1+0x6020], R4 ;  /* 0x0060200401007387 */ /* 0x0001e20000100a00 */
[----:B------:R-:W-:Y:S01]  /*08a0*/  UIADD3 UR17, UP6, UPT, UR38, 0x5fc0, URZ ;  /* 0x00005fc026117890 */ /* 0x000fe2000ffde0ff */
[----:B------:R-:W-:Y:S01]  /*08b0*/  IMAD.MOV.U32 R14, RZ, RZ, 0x1 ;  /* 0x00000001ff0e7424 */ /* 0x000fe200078e00ff */
[----:B------:R-:W-:Y:S01]  /*08c0*/  UIADD3.X UR31, UPT, UPT, URZ, UR40, URZ, UP0, !UPT ;  /* 0x00000028ff1f7290 */ /* 0x000fe200087fe4ff */
[----:B------:R2:W-:Y:S01]  /*08d0*/  STL.64 [R1+0x6048], R2 ;  /* 0x0060480201007387 */ /* 0x0005e20000100a00 */
[----:B-1----:R-:W-:Y:S01]  /*08e0*/  IMAD.MOV.U32 R11, RZ, RZ, 0x3d4ccccd ;  /* 0x3d4ccccdff0b7424 */ /* 0x002fe200078e00ff */
[----:B------:R-:W-:Y:S01]  /*08f0*/  UIADD3 UR21, UP2, UPT, UR38, 0x41d8, URZ ;  /* 0x000041d826157890 */ /* 0x000fe2000ff5e0ff */
[----:B------:R-:W-:Y:S01]  /*0900*/  IMAD.MOV.U32 R25, RZ, RZ, -0x41e66666 ;  /* 0xbe19999aff197424 */ /* 0x000fe200078e00ff */
[----:B------:R1:W-:Y:S01]  /*0910*/  STL.64 [R1+0x6028], R6 ;  /* 0x0060280601007387 */ /* 0x0003e20000100a00 */
[----:B------:R-:W-:Y:S01]  /*0920*/  UIADD3 UR16, UP1, UPT, UR38, 0x5fd0, URZ ;  /* 0x00005fd026107890 */ /* 0x000fe2000ff3e0ff */
[----:B------:R-:W-:Y:S01]  /*0930*/  IMAD.MOV.U32 R24, RZ, RZ, 0x1 ;  /* 0x00000001ff187424 */ /* 0x000fe200078e00ff */
[----:B------:R-:W-:Y:S01]  /*0940*/  UIADD3.X UR28, UPT, UPT, URZ, UR40, URZ, UP3, !UPT ;  /* 0x00000028ff1c7290 */ /* 0x000fe20009ffe4ff */
[----:B0-----:R-:W-:Y:S01]  /*0950*/  IMAD.MOV.U32 R5, RZ, RZ, RZ ;  /* 0x000000ffff057224 */ /* 0x001fe200078e00ff */
[----:B------:R0:W-:Y:S01]  /*0960*/  STL.64 [R1+0x5fe8], R8 ;  /* 0x005fe80801007387 */ /* 0x0001e20000100a00 */
[----:B------:R-:W-:Y:S01]  /*0970*/  UIADD3 UR10, UP5, UPT, UR38, 0x5fb8, URZ ;  /* 0x00005fb8260a7890 */ /* 0x000fe2000ffbe0ff */
[----:B------:R-:W-:Y:S01]  /*0980*/  MOV R21, 0x3d8f5c29 ;  /* 0x3d8f5c2900157802 */ /* 0x000fe20000000f00 */
[----:B--2---:R-:W-:Y:S01]  /*0990*/  IMAD.MOV.U32 R3, RZ, RZ, 0x2 ;  /* 0x00000002ff037424 */ /* 0x004fe200078e00ff */
[----:B------:R2:W-:Y:S01]  /*09a0*/  STL.64 [R1+0x6058], R4 ;  /* 0x0060580401007387 */ /* 0x0005e20000100a00 */
[----:B------:R-:W-:Y:S01]  /*09b0*/  UIADD3 UR7, UP0, UPT, UR38, 0x5fc8, URZ ;  /* 0x00005fc826077890 */ /* 0x000fe2000ff1e0ff */
[----:B------:R-:W-:Y:S01]  /*09c0*/  IMAD.MOV.U32 R20, RZ, RZ, 0x1 ;  /* 0x00000001ff147424 */ /* 0x000fe200078e00ff */
[----:B------:R-:W-:Y:S01]  /*09d0*/  UIADD3 UR15, UP3, UPT, UR38, 0x5fd8, URZ ;  /* 0x00005fd8260f7890 */ /* 0x000fe2000ff7e0ff */
[----:B-1----:R-:W-:Y:S01]  /*09e0*/  IMAD.MOV.U32 R7, RZ, RZ, RZ ;  /* 0x000000ffff077224 */ /* 0x002fe200078e00ff */
[----:B------:R1:W-:Y:S01]  /*09f0*/  STL.64 [R1+0x44f8], R2 ;  /* 0x0044f80201007387 */ /* 0x0003e20000100a00 */
[----:B------:R-:W-:Y:S01]  /*0a00*/  UIADD3.X UR25, UPT, UPT, URZ, UR40, URZ, UP6, !UPT ;  /* 0x00000028ff197290 */ /* 0x000fe2000b7fe4ff */
[----:B------:R-:W-:Y:S01]  /*0a10*/  IMAD.MOV.U32 R252, RZ, RZ, 0x6 ;  /* 0x00000006fffc7424 */ /* 0x000fe200078e00ff */
[----:B------:R-:W-:Y:S01]  /*0a20*/  UIADD3.X UR26, UPT, UPT, URZ, UR40, URZ, UP5, !UPT ;  /* 0x00000028ff1a7290 */ /* 0x000fe2000affe4ff */
[----:B------:R3:W-:Y:S01]  /*0a30*/  STL.64 [R1+0x5ff8], R12 ;  /* 0x005ff80c01007387 */ /* 0x0007e20000100a00 */
[----:B0-----:R-:W-:Y:S01]  /*0a40*/  IMAD.MOV.U32 R9, RZ, RZ, RZ ;  /* 0x000000ffff097224 */ /* 0x001fe200078e00ff */
[----:B------:R-:W-:Y:S01]  /*0a50*/  UIADD3.X UR24, UPT, UPT, URZ, UR40, URZ, UP0, !UPT ;  /* 0x00000028ff187290 */ /* 0x000fe200087fe4ff */
[----:B--2---:R-:W-:Y:S01]  /*0a60*/  IMAD.MOV.U32 R5, RZ, RZ, -0x430a3d71 ;  /* 0xbcf5c28fff057424 */ /* 0x004fe200078e00ff */
[----:B------:R0:W-:Y:S01]  /*0a70*/  STL.64 [R1+0x6060], R6 ;  /* 0x0060600601007387 */ /* 0x0001e20000100a00 */
[----:B------:R-:W-:Y:S01]  /*0a80*/  UIADD3 UR14, UP5, UPT, UR38, 0x5fe8, URZ ;  /* 0x00005fe8260e7890 */ /* 0x000fe2000ffbe0ff */
[----:B------:R-:W-:Y:S01]  /*0a90*/  IMAD.MOV.U32 R19, RZ, RZ, 0xb ;  /* 0x0000000bff137424 */ /* 0x000fe200078e00ff */
[----:B------:R-:W-:Y:S01]  /*0aa0*/  UIADD3 UR6, UP4, UPT, UR38, 0x5fe0, URZ ;  /* 0x00005fe026067890 */ /* 0x000fe2000ff9e0ff */
[----:B-1----:R-:W-:-:S02]  /*0ab0*/  HFMA2 R2, -RZ, RZ, -1.875, 0 ;  /* 0xbf800000ff027431 */ /* 0x002fc400000001ff */
[----:B------:R-:W-:Y:S01]  /*0ac0*/  IMAD.MOV.U32 R3, RZ, RZ, 0x3f800000 ;  /* 0x3f800000ff037424 */ /* 0x000fe200078e00ff */
[----:B------:R1:W-:Y:S01]  /*0ad0*/  STL.64 [R1+0x5ff0], R10 ;  /* 0x005ff00a01007387 */ /* 0x0003e20000100a00 */
[----:B------:R-:W-:Y:S01]  /*0ae0*/  UIADD3 UR13, UP0, UPT, UR38, 0x5ff8, URZ ;  /* 0x00005ff8260d7890 */ /* 0x000fe2000ff1e0ff */
[----:B---3--:R-:W-:Y:S01]  /*0af0*/  IMAD.MOV.U32 R13, RZ, RZ, RZ ;  /* 0x000000ffff0d7224 */ /* 0x008fe200078e00ff */
[----:B------:R-:W-:Y:S01]  /*0b00*/  UIADD3 UR4, UP6, UPT, UR38, 0x5ff0, URZ ;  /* 0x00005ff026047890 */ /* 0x000fe2000ffde0ff */
[----:B------:R2:W-:Y:S01]  /*0b10*/  STL.64 [R1+0x6090], R4 ;  /* 0x0060900401007387 */ /* 0x0005e20000100a00 */
[----:B0-----:R-:W-:-:S03]  /*0b20*/  IMAD.MOV.U32 R7, RZ, RZ, -0x430a3d71 ;  /* 0xbcf5c28fff077424 */ /* 0x001fc600078e00ff */
[----:B------:R-:W-:Y:S01]  /*0b30*/  STL.64 [R1+0x6030], R8 ;  /* 0x0060300801007387 */ /* 0x000fe20000100a00 */
[----:B-1----:R-:W-:-:S03]  /*0b40*/  IMAD.MOV.U32 R11, RZ, RZ, RZ ;  /* 0x000000ffff0b7224 */ /* 0x002fc600078e00ff */
[----:B------:R0:W-:Y:S01]  /*0b50*/  STL.64 [R1+0x6040], R12 ;  /* 0x0060400c01007387 */ /* 0x0001e20000100a00 */
[----:B--2---:R-:W-:-:S03]  /*0b60*/  IMAD.MOV.U32 R4, RZ, RZ, 0x3ec75f90 ;  /* 0x3ec75f90ff047424 */ /* 0x004fc600078e00ff */
[----:B------:R-:W-:Y:S01]  /*0b70*/  STL.64 [R1+0x6070], R8 ;  /* 0x0060700801007387 */ /* 0x000fe20000100a00 */
[----:B------:R-:W-:-:S03]  /*0b80*/  IMAD.MOV.U32 R5, RZ, RZ, 0x3ec75f90 ;  /* 0x3ec75f90ff057424 */ /* 0x000fc600078e00ff */
[----:B------:R1:W-:Y:S01]  /*0b90*/  STL.64 [R1+0x60a0], R8 ;  /* 0x0060a00801007387 */ /* 0x0003e20000100a00 */
[----:B0-----:R-:W-:-:S03]  /*0ba0*/  IMAD.MOV.U32 R13, RZ, RZ, -0x435c28f6 ;  /* 0xbca3d70aff0d7424 */ /* 0x001fc600078e00ff */
[----:B------:R-:W-:Y:S04]  /*0bb0*/  STL.64 [R1+0x3f88], R2 ;  /* 0x003f880201007387 */ /* 0x000fe80000100a00 */
[----:B------:R0:W-:Y:S01]  /*0bc0*/  STL.64 [R1+0x4050], R2 ;  /* 0x0040500201007387 */ /* 0x0001e20000100a00 */
[----:B-1----:R-:W-:Y:S01]  /*0bd0*/  IMAD.MOV.U32 R8, RZ, RZ, 0x1 ;  /* 0x00000001ff087424 */ /* 0x002fe200078e00ff */
[----:B------:R-:W-:Y:S02]  /*0be0*/  MOV R9, 0x2 ;  /* 0x0000000200097802 */ /* 0x000fe40000000f00 */
[----:B------:R1:W-:Y:S04]  /*0bf0*/  STL.64 [R1+0x6098], R6 ;  /* 0x0060980601007387 */ /* 0x0003e80000100a00 */
[----:B------:R2:W-:Y:S01]  /*0c00*/  STL.64 [R1+0x6038], R10 ;  /* 0x0060380a01007387 */ /* 0x0005e20000100a00 */
[----:B0-----:R-:W-:-:S03]  /*0c10*/  HFMA2 R2, -RZ, RZ, 0, 5.9604644775390625e-08 ;  /* 0x00000001ff027431 */ /* 0x001fc600000001ff */
[----:B------:R0:W-:Y:S01]  /*0c20*/  STL.64 [R1+0x3fb8], R4 ;  /* 0x003fb80401007387 */ /* 0x0001e20000100a00 */
[----:B------:R-:W-:Y:S02]  /*0c30*/  IMAD.MOV.U32 R3, RZ, RZ, -0x424a2240 ;  /* 0xbdb5ddc0ff037424 */ /* 0x000fe400078e00ff */
[----:B-1----:R-:W-:Y:S01]  /*0c40*/  IMAD.MOV.U32 R7, RZ, RZ, 0x3f30a3d8 ;  /* 0x3f30a3d8ff077424 */ /* 0x002fe200078e00ff */
[----:B------:R1:W-:Y:S01]  /*0c50*/  STL.64 [R1+0x6088], R12 ;  /* 0x0060880c01007387 */ /* 0x0003e20000100a00 */
[----:B--2---:R-:W-:-:S03]  /*0c60*/  IMAD.MOV.U32 R11, RZ, RZ, -0x41e66666 ;  /* 0xbe19999aff0b7424 */ /* 0x004fc600078e00ff */
[----:B------:R2:W-:Y:S01]  /*0c70*/  STL.64 [R1+0x4048], R8 ;  /* 0x0040480801007387 */ /* 0x0005e20000100a00 */
[----:B0-----:R-:W-:-:S03]  /*0c80*/  IMAD.MOV.U32 R4, RZ, RZ, 0x3 ;  /* 0x00000003ff047424 */ /* 0x001fc600078e00ff */
[----:B------:R0:W-:Y:S01]  /*0c90*/  STL.64 [R1+0x60b8], R6 ;  /* 0x0060b80601007387 */ /* 0x0001e20000100a00 */
[----:B------:R-:W-:Y:S02]  /*0ca0*/  IMAD.MOV.U32 R5, RZ, RZ, 0x3 ;  /* 0x00000003ff057424 */ /* 0x000fe400078e00ff */
[----:B-1----:R-:W-:Y:S01]  /*0cb0*/  IMAD.MOV.U32 R13, RZ, RZ, -0x4212ec3c ;  /* 0xbded13c4ff0d7424 */ /* 0x002fe200078e00ff */
[----:B------:R1:W-:Y:S01]  /*0cc0*/  STL.64 [R1+0x6078], R10 ;  /* 0x0060780a01007387 */ /* 0x0003e20000100a00 */
[----:B--2---:R-:W-:-:S03]  /*0cd0*/  IMAD.MOV.U32 R8, RZ, RZ, 0x3ec75f90 ;  /* 0x3ec75f90ff087424 */ /* 0x004fc600078e00ff */
[----:B------:R-:W-:Y:S01]  /*0ce0*/  STL [R1+0x4110], R2 ;  /* 0x0041100201007387 */ /* 0x000fe20000100800 */
[----:B------:R-:W-:Y:S01]  /*0cf0*/  MOV R9, UR35 ;  /* 0x0000002300097c02 */ /* 0x000fe20008000f00 */
[----:B0-----:R-:W-:Y:S02]  /*0d00*/  IMAD.MOV.U32 R6, RZ, RZ, 0x2 ;  /* 0x00000002ff067424 */ /* 0x001fe400078e00ff */
[----:B------:R0:W-:Y:S01]  /*0d10*/  STL [R1+0x4110], R18 ;  /* 0x0041101201007387 */ /* 0x0001e20000100800 */
[----:B------:R-:W-:Y:S02]  /*0d20*/  IMAD.MOV.U32 R7, RZ, RZ, 0x2 ;  /* 0x00000002ff077424 */ /* 0x000fe400078e00ff */
[----:B-1----:R-:W-:Y:S01]  /*0d30*/  IMAD.MOV.U32 R11, RZ, RZ, RZ ;  /* 0x000000ffff0b7224 */ /* 0x002fe200078e00ff */
[----:B------:R1:W-:Y:S04]  /*0d40*/  STL.64 [R1+0x6440], R4 ;  /* 0x0064400401007387 */ /* 0x0003e80000100a00 */
[----:B------:R2:W-:Y:S01]  /*0d50*/  STL [R1+0x4110], R4 ;  /* 0x0041100401007387 */ /* 0x0005e20000100800 */
[----:B0-----:R-:W-:-:S03]  /*0d60*/  IMAD.MOV.U32 R18, RZ, RZ, 0x5 ;  /* 0x00000005ff127424 */ /* 0x001fc600078e00ff */
[----:B------:R0:W-:Y:S04]  /*0d70*/  STL.64 [R1+0x60c0], R12 ;  /* 0x0060c00c01007387 */ /* 0x0001e80000100a00 */
[----:B------:R-:W-:Y:S01]  /*0d80*/  STL [R1+0x4788], R8 ;  /* 0x0047880801007387 */ /* 0x000fe20000100800 */
[----:B-1----:R-:W-:Y:S02]  /*0d90*/  IMAD.U32 R5, RZ, RZ, UR33 ;  /* 0x00000021ff057e24 */ /* 0x002fe4000f8e00ff */
[----:B--2---:R-:W-:Y:S01]  /*0da0*/  IMAD.U32 R4, RZ, RZ, UR22 ;  /* 0x00000016ff047e24 */ /* 0x004fe2000f8e00ff */
[----:B------:R1:W-:Y:S01]  /*0db0*/  STL [R1+0x478c], R8 ;  /* 0x00478c0801007387 */ /* 0x0003e20000100800 */
[----:B------:R-:W-:Y:S01]  /*0dc0*/  UIADD3.X UR22, UPT, UPT, URZ, UR40, URZ, UP2, !UPT ;  /* 0x00000028ff167290 */ /* 0x000fe200097fe4ff */
[----:B0-----:R-:W-:-:S02]  /*0dd0*/  IMAD.MOV.U32 R12, RZ, RZ, -0x42333333 ;  /* 0xbdcccccdff0c7424 */ /* 0x001fc400078e00ff */
[----:B------:R0:W-:Y:S01]  /*0de0*/  STL.64 [R1+0x3f80], R6 ;  /* 0x003f800601007387 */ /* 0x0001e20000100a00 */
[----:B------:R-:W-:-:S03]  /*0df0*/  IMAD.MOV.U32 R13, RZ, RZ, 0x3e4ccccd ;  /* 0x3e4ccccdff0d7424 */ /* 0x000fc600078e00ff */
[----:B------:R2:W-:Y:S01]  /*0e00*/  STL.64 [R1+0x60a8], R10 ;  /* 0x0060a80a01007387 */ /* 0x0005e20000100a00 */
[----:B-1----:R-:W-:Y:S01]  /*0e10*/  IMAD.U32 R8, RZ, RZ, UR23 ;  /* 0x00000017ff087e24 */ /* 0x002fe2000f8e00ff */
[----:B------:R-:W-:Y:S02]  /*0e20*/  UIADD3.X UR23, UPT, UPT, URZ, UR40, URZ, UP1, !UPT ;  /* 0x00000028ff177290 */ /* 0x000fe40008ffe4ff */
[----:B------:R-:W-:Y:S04]  /*0e30*/  STL.64 [R1+0x5f88], R2 ;  /* 0x005f880201007387 */ /* 0x000fe80000100a00 */
[----:B------:R1:W-:Y:S01]  /*0e40*/  STL.64 [R1+0x60b0], R2 ;  /* 0x0060b00201007387 */ /* 0x0003e20000100a00 */
[----:B0-----:R-:W-:Y:S02]  /*0e50*/  IMAD.MOV.U32 R6, RZ, RZ, 0x3d75c28f ;  /* 0x3d75c28fff067424 */ /* 0x001fe400078e00ff */
[----:B------:R-:W-:Y:S01]  /*0e60*/  IMAD.U32 R7, RZ, RZ, UR31 ;  /* 0x0000001fff077e24 */ /* 0x000fe2000f8e00ff */
[----:B------:R0:W-:Y:S01]  /*0e70*/  STL.64 [R1+0x3ff0], R4 ;  /* 0x003ff00401007387 */ /* 0x0001e20000100a00 */
[----:B--2---:R-:W-:-:S02]  /*0e80*/  IMAD.MOV.U32 R10, RZ, RZ, -0x41333333 ;  /* 0xbecccccdff0a7424 */ /* 0x004fc400078e00ff */
[----:B------:R-:W-:Y:S01]  /*0e90*/  IMAD.MOV.U32 R11, RZ, RZ, -0x414ccccd ;  /* 0xbeb33333ff0b7424 */ /* 0x000fe200078e00ff */
[----:B------:R2:W-:Y:S01]  /*0ea0*/  STL.64 [R1+0x46a0], R12 ;  /* 0x0046a00c01007387 */ /* 0x0005e20000100a00 */
[----:B-1----:R-:W-:-:S03]  /*0eb0*/  IMAD.U32 R2, RZ, RZ, UR5 ;  /* 0x00000005ff027e24 */ /* 0x002fc6000f8e00ff */
[----:B------:R1:W-:Y:S01]  /*0ec0*/  STL.64 [R1+0x46f0], R8 ;  /* 0x0046f00801007387 */ /* 0x0003e20000100a00 */
[----:B------:R-:W-:Y:S01]  /*0ed0*/  IMAD.U32 R3, RZ, RZ, UR34 ;  /* 0x00000022ff037e24 */ /* 0x000fe2000f8e00ff */
[----:B------:R-:W-:Y:S01]  /*0ee0*/  UIADD3 UR5, UP1, UPT, UR38, 0x42a0, URZ ;  /* 0x000042a026057890 */ /* 0x000fe2000ff3e0ff */
[----:B0-----:R-:W-:Y:S01]  /*0ef0*/  IMAD.U32 R4, RZ, RZ, UR18 ;  /* 0x00000012ff047e24 */ /* 0x001fe2000f8e00ff */
[----:B------:R0:W-:Y:S01]  /*0f00*/  STL [R1+0x4604], R6 ;  /* 0x0046040601007387 */ /* 0x0001e20000100800 */
[----:B------:R-:W-:Y:S01]  /*0f10*/  IMAD.U32 R5, RZ, RZ, UR27 ;  /* 0x0000001bff057e24 */ /* 0x000fe2000f8e00ff */
[----:B------:R-:W-:Y:S01]  /*0f20*/  UIADD3.X UR18, UPT, UPT, URZ, UR40, URZ, UP5, !UPT ;  /* 0x00000028ff127290 */ /* 0x000fe2000affe4ff */
[----:B--2---:R-:W-:Y:S01]  /*0f30*/  IMAD.U32 R12, RZ, RZ, UR19 ;  /* 0x00000013ff0c7e24 */ /* 0x004fe2000f8e00ff */
[----:B------:R2:W-:Y:S01]  /*0f40*/  STL.64 [R1+0x4698], R10 ;  /* 0x0046980a01007387 */ /* 0x0005e20000100a00 */
[----:B------:R-:W-:Y:S01]  /*0f50*/  IMAD.U32 R13, RZ, RZ, UR29 ;  /* 0x0000001dff0d7e24 */ /* 0x000fe2000f8e00ff */
[----:B------:R-:W-:Y:S01]  /*0f60*/  UIADD3.X UR19, UPT, UPT, URZ, UR40, URZ, UP4, !UPT ;  /* 0x00000028ff137290 */ /* 0x000fe2000a7fe4ff */
[----:B-1----:R-:W-:Y:S01]  /*0f70*/  IMAD.U32 R8, RZ, RZ, UR11 ;  /* 0x0000000bff087e24 */ /* 0x002fe2000f8e00ff */
[----:B------:R1:W-:Y:S01]  /*0f80*/  STL.64 [R1+0x3fe8], R2 ;  /* 0x003fe80201007387 */ /* 0x0003e20000100a00 */
[----:B------:R-:W-:Y:S01]  /*0f90*/  IMAD.U32 R9, RZ, RZ, UR30 ;  /* 0x0000001eff097e24 */ /* 0x000fe2000f8e00ff */
[----:B0-----:R-:W-:Y:S01]  /*0fa0*/  MOV R6, UR20 ;  /* 0x0000001400067c02 */ /* 0x001fe20008000f00 */
[----:B------:R-:W-:Y:S01]  /*0fb0*/  UIADD3.X UR20, UPT, UPT, URZ, UR40, URZ, UP3, !UPT ;  /* 0x00000028ff147290 */ /* 0x000fe20009ffe4ff */
[----:B------:R0:W-:Y:S01]  /*0fc0*/  STL.64 [R1+0x4180], R4 ;  /* 0x0041800401007387 */ /* 0x0001e20000100a00 */
[----:B------:R-:W-:Y:S01]  /*0fd0*/  UIADD3 UR11, UP3, UPT, UR38, 0x6008, URZ ;  /* 0x00006008260b7890 */ /* 0x000fe2000ff7e0ff */
[----:B--2---:R-:W-:-:S02]  /*0fe0*/  IMAD.U32 R10, RZ, RZ, UR12 ;  /* 0x0000000cff0a7e24 */ /* 0x004fc4000f8e00ff */
[----:B------:R2:W-:Y:S01]  /*0ff0*/  STL.64 [R1+0x40b8], R8 ;  /* 0x0040b80801007387 */ /* 0x0005e20000100a00 */
[----:B------:R-:W-:Y:S01]  /*1000*/  IMAD.U32 R11, RZ, RZ, UR32 ;  /* 0x00000020ff0b7e24 */ /* 0x000fe2000f8e00ff */
[----:B------:R-:W-:Y:S01]  /*1010*/  UIADD3 UR12, UP2, UPT, UR38, 0x6000, URZ ;  /* 0x00006000260c7890 */ /* 0x000fe2000ff5e0ff */
[----:B-1----:R-:W-:Y:S01]  /*1020*/  IMAD.U32 R2, RZ, RZ, UR9 ;  /* 0x00000009ff027e24 */ /* 0x002fe2000f8e00ff */
[----:B------:R-:W-:Y:S01]  /*1030*/  MOV R3, UR28 ;  /* 0x0000001c00037c02 */ /* 0x000fe20008000f00 */
[----:B------:R1:W-:Y:S01]  /*1040*/  STL.64 [R1+0x4700], R12 ;  /* 0x0047000c01007387 */ /* 0x0003e20000100a00 */
[----:B------:R-:W-:Y:S01]  /*1050*/  UIADD3 UR9, UP4, UPT, UR38, 0x6010, URZ ;  /* 0x0000601026097890 */ /* 0x000fe2000ff9e0ff */
[----:B0-----:R-:W-:Y:S01]  /*1060*/  IMAD.U32 R4, RZ, RZ, UR15 ;  /* 0x0000000fff047e24 */ /* 0x001fe2000f8e00ff */
[----:B------:R-:W-:Y:S01]  /*1070*/  UIADD3.X UR15, UPT, UPT, URZ, UR40, URZ, UP1, !UPT ;  /* 0x00000028ff0f7290 */ /* 0x000fe20008ffe4ff */
[----:B------:R0:W-:Y:S01]  /*1080*/  STL.64 [R1+0x40b0], R6 ;  /* 0x0040b00601007387 */ /* 0x0001e20000100a00 */
[----:B------:R-:W-:Y:S01]  /*1090*/  MOV R5, UR20 ;  /* 0x0000001400057c02 */ /* 0x000fe20008000f00 */
[----:B--2---:R-:W-:Y:S01]  /*10a0*/  IMAD.U32 R8, RZ, RZ, UR17 ;  /* 0x00000011ff087e24 */ /* 0x004fe2000f8e00ff */
[----:B------:R-:W-:Y:S01]  /*10b0*/  UIADD3.X UR17, UPT, UPT, URZ, UR40, URZ, UP6, !UPT ;  /* 0x00000028ff117290 */ /* 0x000fe2000b7fe4ff */
[----:B------:R-:W-:Y:S01]  /*10c0*/  IMAD.U32 R9, RZ, RZ, UR25 ;  /* 0x00000019ff097e24 */ /* 0x000fe2000f8e00ff */
[----:B------:R2:W-:Y:S01]  /*10d0*/  STL.64 [R1+0x46f8], R10 ;  /* 0x0046f80a01007387 */ /* 0x0005e20000100a00 */
[----:B-1----:R-:W-:-:S03]  /*10e0*/  IMAD.U32 R12, RZ, RZ, UR21 ;  /* 0x00000015ff0c7e24 */ /* 0x002fc6000f8e00ff */
[----:B------:R1:W-:Y:S01]  /*10f0*/  STL.64 [R1+0x4178], R2 ;  /* 0x0041780201007387 */ /* 0x0003e20000100a00 */
[----:B------:R-:W-:Y:S02]  /*1100*/  IMAD.U32 R13, RZ, RZ, UR22 ;  /* 0x00000016ff0d7e24 */ /* 0x000fe4000f8e00ff */
[----:B0-----:R-:W-:Y:S01]  /*1110*/  IMAD.U32 R6, RZ, RZ, UR10 ;  /* 0x0000000aff067e24 */ /* 0x001fe2000f8e00ff */
[----:B------:R0:W-:Y:S01]  /*1120*/  STL.64 [R1+0x4190], R8 ;  /* 0x0041900801007387 */ /* 0x0001e20000100a00 */
[----:B------:R-:W-:Y:S01]  /*1130*/  IMAD.U32 R7, RZ, RZ, UR26 ;  /* 0x0000001aff077e24 */ /* 0x000fe2000f8e00ff */
[----:B------:R-:W-:Y:S01]  /*1140*/  UIADD3 UR10, UP5, UPT, UR38, 0x6018, URZ ;  /* 0x00006018260a7890 */ /* 0x000fe2000ffbe0ff */
[----:B--2---:R-:W-:Y:S01]  /*1150*/  MOV R10, UR7 ;  /* 0x00000007000a7c02 */ /* 0x004fe20008000f00 */
[----:B------:R-:W-:Y:S01]  /*1160*/  IMAD.U32 R11, RZ, RZ, UR24 ;  /* 0x00000018ff0b7e24 */ /* 0x000fe2000f8e00ff */
[----:B------:R2:W-:Y:S01]  /*1170*/  STL.64 [R1+0x4708], R12 ;  /* 0x0047080c01007387 */ /* 0x0005e20000100a00 */
[----:B------:R-:W-:Y:S01]  /*1180*/  UIADD3 UR7, UP6, UPT, UR38, 0x6020, URZ ;  /* 0x0000602026077890 */ /* 0x000fe2000ffde0ff */
[----:B-1----:R-:W-:Y:S01]  /*1190*/  IMAD.U32 R2, RZ, RZ, UR16 ;  /* 0x00000010ff027e24 */ /* 0x002fe2000f8e00ff */
[----:B------:R-:W-:Y:S01]  /*11a0*/  UIADD3.X UR16, UPT, UPT, URZ, UR40, URZ, UP0, !UPT ;  /* 0x00000028ff107290 */ /* 0x000fe200087fe4ff */
[----:B------:R1:W-:Y:S01]  /*11b0*/  STL.64 [R1+0x4188], R6 ;  /* 0x0041880601007387 */ /* 0x0003e20000100a00 */
[----:B------:R-:W-:Y:S01]  /*11c0*/  IMAD.U32 R3, RZ, RZ, UR23 ;  /* 0x00000017ff037e24 */ /* 0x000fe2000f8e00ff */
[----:B------:R-:W-:Y:S01]  /*11d0*/  UIADD3 UR21, UP0, UPT, UR38, 0x4368, URZ ;  /* 0x0000436826157890 */ /* 0x000fe2000ff1e0ff */
[----:B0-----:R-:W-:Y:S01]  /*11e0*/  IMAD.U32 R8, RZ, RZ, UR14 ;  /* 0x0000000eff087e24 */ /* 0x001fe2000f8e00ff */
[----:B------:R-:W-:Y:S01]  /*11f0*/  UIADD3.X UR14, UPT, UPT, URZ, UR40, URZ, UP2, !UPT ;  /* 0x00000028ff0e7290 */ /* 0x000fe200097fe4ff */
[----:B------:R0:W-:Y:S01]  /*1200*/  STL.64 [R1+0x4198], R10 ;  /* 0x0041980a01007387 */ /* 0x0001e20000100a00 */
[----:B------:R-:W-:-:S02]  /*1210*/  IMAD.U32 R9, RZ, RZ, UR18 ;  /* 0x00000012ff097e24 */ /* 0x000fc4000f8e00ff */
[----:B--2---:R-:W-:Y:S01]  /*1220*/  IMAD.U32 R12, RZ, RZ, UR5 ;  /* 0x00000005ff0c7e24 */ /* 0x004fe2000f8e00ff */
[----:B------:R2:W-:Y:S01]  /*1230*/  STL.64 [R1+0x4240], R4 ;  /* 0x0042400401007387 */ /* 0x0005e20000100a00 */
[----:B------:R-:W-:Y:S02]  /*1240*/  IMAD.U32 R13, RZ, RZ, UR15 ;  /* 0x0000000fff0d7e24 */ /* 0x000fe4000f8e00ff */
[----:B-1----:R-:W-:Y:S01]  /*1250*/  IMAD.U32 R6, RZ, RZ, UR6 ;  /* 0x00000006ff067e24 */ /* 0x002fe2000f8e00ff */
[----:B------:R-:W-:Y:S01]  /*1260*/  UIADD3 UR6, UP1, UPT, UR38, 0x6028, URZ ;  /* 0x0000602826067890 */ /* 0x000fe2000ff3e0ff */
[----:B------:R-:W-:Y:S01]  /*1270*/  IMAD.U32 R7, RZ, RZ, UR19 ;  /* 0x00000013ff077e24 */ /* 0x000fe2000f8e00ff */
[----:B------:R1:W-:Y:S01]  /*1280*/  STL.64 [R1+0x4710], R12 ;  /* 0x0047100c01007387 */ /* 0x0003e20000100a00 */
[----:B0-----:R-:W-:Y:S01]  /*1290*/  MOV R10, UR13 ;  /* 0x0000000d000a7c02 */ /* 0x001fe20008000f00 */
[----:B------:R-:W-:Y:S01]  /*12a0*/  IMAD.U32 R11, RZ, RZ, UR16 ;  /* 0x00000010ff0b7e24 */ /* 0x000fe2000f8e00ff */
[----:B------:R-:W-:Y:S01]  /*12b0*/  UIADD3.X UR13, UPT, UPT, URZ, UR40, URZ, UP3, !UPT ;  /* 0x00000028ff0d7290 */ /* 0x000fe20009ffe4ff */
[----:B------:R0:W-:Y:S01]  /*12c0*/  STL.64 [R1+0x4250], R8 ;  /* 0x0042500801007387 */ /* 0x0001e20000100a00 */
[----:B--2---:R-:W-:Y:S01]  /*12d0*/  IMAD.U32 R4, RZ, RZ, UR12 ;  /* 0x0000000cff047e24 */ /* 0x004fe2000f8e00ff */
[----:B------:R-:W-:Y:S01]  /*12e0*/  UIADD3.X UR12, UPT, UPT, URZ, UR40, URZ, UP4, !UPT ;  /* 0x00000028ff0c7290 */ /* 0x000fe2000a7fe4ff */
[----:B------:R-:W-:Y:S01]  /*12f0*/  IMAD.U32 R5, RZ, RZ, UR14 ;  /* 0x0000000eff057e24 */ /* 0x000fe2000f8e00ff */
[----:B------:R2:W-:Y:S01]  /*1300*/  STL.64 [R1+0x41a0], R2 ;  /* 0x0041a00201007387 */ /* 0x0005e20000100a00 */
[----:B------:R-:W-:Y:S01]  /*1310*/  UIADD3 UR5, UP3, UPT, UR38, 0x6038, URZ ;  /* 0x0000603826057890 */ /* 0x000fe2000ff7e0ff */
[----:B-1----:R-:W-:Y:S01]  /*1320*/  IMAD.U32 R12, RZ, RZ, UR7 ;  /* 0x00000007ff0c7e24 */ /* 0x002fe2000f8e00ff */
[----:B------:R-:W-:Y:S01]  /*1330*/  UIADD3.X UR7, UPT, UPT, URZ, UR40, URZ, UP1, !UPT ;  /* 0x00000028ff077290 */ /* 0x000fe20008ffe4ff */
[----:B------:R1:W-:Y:S01]  /*1340*/  STL.64 [R1+0x4248], R6 ;  /* 0x0042480601007387 */ /* 0x0003e20000100a00 */
[----:B0-----:R-:W-:-:S03]  /*1350*/  IMAD.U32 R8, RZ, RZ, UR9 ;  /* 0x00000009ff087e24 */ /* 0x001fc6000f8e00ff */
[----:B------:R0:W-:Y:S01]  /*1360*/  STL.64 [R1+0x4260], R10 ;  /* 0x0042600a01007387 */ /* 0x0001e20000100a00 */
[----:B------:R-:W-:Y:S01]  /*1370*/  UIADD3.X UR9, UPT, UPT, URZ, UR40, URZ, UP6, !UPT ;  /* 0x00000028ff097290 */ /* 0x000fe2000b7fe4ff */
[----:B------:R-:W-:Y:S02]  /*1380*/  IMAD.U32 R9, RZ, RZ, UR12 ;  /* 0x0000000cff097e24 */ /* 0x000fe4000f8e00ff */
[----:B--2---:R-:W-:Y:S01]  /*1390*/  IMAD.U32 R2, RZ, RZ, UR4 ;  /* 0x00000004ff027e24 */ /* 0x004fe2000f8e00ff */
[----:B------:R-:W-:Y:S01]  /*13a0*/  UIADD3 UR4, UP2, UPT, UR38, 0x6030, URZ ;  /* 0x0000603026047890 */ /* 0x000fe2000ff5e0ff */
[----:B------:R-:W-:Y:S01]  /*13b0*/  IMAD.U32 R3, RZ, RZ, UR17 ;  /* 0x00000011ff037e24 */ /* 0x000fe2000f8e00ff */
[----:B------:R2:W-:Y:S01]  /*13c0*/  STL.64 [R1+0x4308], R4 ;  /* 0x0043080401007387 */ /* 0x0005e20000100a00 */
[----:B-1----:R-:W-:Y:S01]  /*13d0*/  IMAD.U32 R6, RZ, RZ, UR11 ;  /* 0x0000000bff067e24 */ /* 0x002fe2000f8e00ff */
[----:B------:R-:W-:Y:S01]  /*13e0*/  MOV R7, UR13 ;  /* 0x0000000d00077c02 */ /* 0x000fe20008000f00 */
[----:B------:R-:W-:Y:S01]  /*13f0*/  IMAD.U32 R13, RZ, RZ, UR9 ;  /* 0x00000009ff0d7e24 */ /* 0x000fe2000f8e00ff */
[----:B------:R1:W-:Y:S01]  /*1400*/  STL.64 [R1+0x4258], R2 ;  /* 0x0042580201007387 */ /* 0x0003e20000100a00 */
[----:B0-----:R-:W-:Y:S01]  /*1410*/  IMAD.U32 R10, RZ, RZ, UR10 ;  /* 0x0000000aff0a7e24 */ /* 0x001fe2000f8e00ff */
[----:B------:R-:W-:-:S02]  /*1420*/  UIADD3.X UR10, UPT, UPT, URZ, UR40, URZ, UP0, !UPT ;  /* 0x00000028ff0a7290 */ /* 0x000fc400087fe4ff */
[----:B------:R0:W-:Y:S01]  /*1430*/  STL.64 [R1+0x4310], R6 ;  /* 0x0043100601007387 */ /* 0x0001e20000100a00 */
[----:B------:R-:W-:Y:S02]  /*1440*/  UIADD3.X UR9, UPT, UPT, URZ, UR40, URZ, UP2, !UPT ;  /* 0x00000028ff097290 */ /* 0x000fe400097fe4ff */
[----:B------:R-:W-:Y:S01]  /*1450*/  UIADD3.X UR11, UPT, UPT, URZ, UR40, URZ, UP5, !UPT ;  /* 0x00000028ff0b7290 */ /* 0x000fe2000affe4ff */
[----:B--2---:R-:W-:Y:S01]  /*1460*/  IMAD.U32 R5, RZ, RZ, UR7 ;  /* 0x00000007ff057e24 */ /* 0x004fe2000f8e00ff */
[----:B------:R-:W-:Y:S01]  /*1470*/  UIADD3.X UR7, UPT, UPT, URZ, UR40, URZ, UP3, !UPT ;  /* 0x00000028ff077290 */ /* 0x000fe20009ffe4ff */
[----:B------:R-:W-:Y:S01]  /*1480*/  IMAD.U32 R4, RZ, RZ, UR6 ;  /* 0x00000006ff047e24 */ /* 0x000fe2000f8e00ff */
[----:B------:R-:W-:Y:S01]  /*1490*/  UIADD3 UR6, UP0, UPT, UR38, 0x6040, URZ ;  /* 0x0000604026067890 */ /* 0x000fe2000ff1e0ff */
[----:B-1----:R-:W-:Y:S01]  /*14a0*/  MOV R2, UR21 ;  /* 0x0000001500027c02 */ /* 0x002fe20008000f00 */
[----:B------:R-:W-:Y:S01]  /*14b0*/  IMAD.U32 R3, RZ, RZ, UR10 ;  /* 0x0000000aff037e24 */ /* 0x000fe2000f8e00ff */
[----:B------:R1:W-:Y:S01]  /*14c0*/  STL.64 [R1+0x4318], R8 ;  /* 0x0043180801007387 */ /* 0x0003e20000100a00 */
[----:B------:R-:W-:-:S02]  /*14d0*/  IMAD.U32 R11, RZ, RZ, UR11 ;  /* 0x0000000bff0b7e24 */ /* 0x000fc4000f8e00ff */
[----:B0-----:R-:W-:Y:S01]  /*14e0*/  IMAD.U32 R6, RZ, RZ, UR4 ;  /* 0x00000004ff067e24 */ /* 0x001fe2000f8e00ff */
[----:B------:R-:W-:Y:S01]  /*14f0*/  UIADD3 UR4, UP1, UPT, UR38, 0x6048, URZ ;  /* 0x0000604826047890 */ /* 0x000fe2000ff3e0ff */
[----:B------:R-:W-:Y:S01]  /*1500*/  STL.64 [R1+0x4568], R2 ;  /* 0x0045680201007387 */ /* 0x000fe20000100a00 */
[----:B------:R-:W-:Y:S01]  /*1510*/  IMAD.U32 R7, RZ, RZ, UR9 ;  /* 0x00000009ff077e24 */ /* 0x000fe2000f8e00ff */
[----:B------:R-:W-:Y:S02]  /*1520*/  UIADD3.X UR9, UPT, UPT, URZ, UR40, URZ, UP0, !UPT ;  /* 0x00000028ff097290 */ /* 0x000fe400087fe4ff */
[----:B------:R0:W-:Y:S01]  /*1530*/  STL.64 [R1+0x4718], R2 ;  /* 0x0047180201007387 */ /* 0x0001e20000100a00 */
[----:B-1----:R-:W-:Y:S01]  /*1540*/  MOV R9, UR7 ;  /* 0x0000000700097c02 */ /* 0x002fe20008000f00 */
[----:B------:R-:W-:Y:S01]  /*1550*/  UIADD3.X UR7, UPT, UPT, URZ, UR40, URZ, UP1, !UPT ;  /* 0x00000028ff077290 */ /* 0x000fe20008ffe4ff */
[----:B------:R-:W-:Y:S01]  /*1560*/  IMAD.U32 R8, RZ, RZ, UR5 ;  /* 0x00000005ff087e24 */ /* 0x000fe2000f8e00ff */
[----:B------:R-:W-:Y:S01]  /*1570*/  UIADD3 UR5, UP0, UPT, UR38, 0x6050, URZ ;  /* 0x0000605026057890 */ /* 0x000fe2000ff1e0ff */
[----:B------:R1:W-:Y:S04]  /*1580*/  STL.64 [R1+0x43d0], R4 ;  /* 0x0043d00401007387 */ /* 0x0003e80000100a00 */
[----:B------:R2:W-:Y:S01]  /*1590*/  STL.64 [R1+0x43d8], R6 ;  /* 0x0043d80601007387 */ /* 0x0005e20000100a00 */
[----:B0-----:R-:W-:Y:S01]  /*15a0*/  IMAD.U32 R2, RZ, RZ, UR6 ;  /* 0x00000006ff027e24 */ /* 0x001fe2000f8e00ff */
[----:B------:R-:W-:Y:S01]  /*15b0*/  UIADD3 UR6, UP1, UPT, UR38, 0x6058, URZ ;  /* 0x0000605826067890 */ /* 0x000fe2000ff3e0ff */
[----:B------:R-:W-:Y:S01]  /*15c0*/  IMAD.U32 R3, RZ, RZ, UR9 ;  /* 0x00000009ff037e24 */ /* 0x000fe2000f8e00ff */
[----:B------:R-:W-:Y:S01]  /*15d0*/  UIADD3.X UR9, UPT, UPT, URZ, UR40, URZ, UP0, !UPT ;  /* 0x00000028ff097290 */ /* 0x000fe200087fe4ff */
[----:B------:R0:W-:Y:S01]  /*15e0*/  STL.64 [R1+0x43e0], R8 ;  /* 0x0043e00801007387 */ /* 0x0001e20000100a00 */
[----:B-1----:R-:W-:Y:S01]  /*15f0*/  IMAD.U32 R5, RZ, RZ, UR7 ;  /* 0x00000007ff057e24 */ /* 0x002fe2000f8e00ff */
[----:B------:R-:W-:Y:S01]  /*1600*/  UIADD3.X UR7, UPT, UPT, URZ, UR40, URZ, UP1, !UPT ;  /* 0x00000028ff077290 */ /* 0x000fe20008ffe4ff */
[----:B------:R-:W-:Y:S01]  /*1610*/  IMAD.U32 R4, RZ, RZ, UR4 ;  /* 0x00000004ff047e24 */ /* 0x000fe2000f8e00ff */
[----:B------:R-:W-:Y:S01]  /*1620*/  UIADD3 UR4, UP0, UPT, UR38, 0x6060, URZ ;  /* 0x0000606026047890 */ /* 0x000fe2000ff1e0ff */
[----:B--2---:R-:W-:Y:S01]  /*1630*/  IMAD.U32 R6, RZ, RZ, UR5 ;  /* 0x00000005ff067e24 */ /* 0x004fe2000f8e00ff */
[----:B------:R-:W-:Y:S01]  /*1640*/  UIADD3 UR5, UP1, UPT, UR38, 0x6068, URZ ;  /* 0x0000606826057890 */ /* 0x000fe2000ff3e0ff */
[----:B------:R1:W-:Y:S01]  /*1650*/  STL.64 [R1+0x43e8], R2 ;  /* 0x0043e80201007387 */ /* 0x0003e20000100a00 */
[----:B------:R-:W-:Y:S01]  /*1660*/  IMAD.U32 R7, RZ, RZ, UR9 ;  /* 0x00000009ff077e24 */ /* 0x000fe2000f8e00ff */
[----:B------:R-:W-:Y:S01]  /*1670*/  UIADD3.X UR9, UPT, UPT, URZ, UR40, URZ, UP0, !UPT ;  /* 0x00000028ff097290 */ /* 0x000fe200087fe4ff */
[----:B0-----:R-:W-:Y:S01]  /*1680*/  IMAD.U32 R9, RZ, RZ, UR7 ;  /* 0x00000007ff097e24 */ /* 0x001fe2000f8e00ff */
[----:B------:R-:W-:Y:S01]  /*1690*/  UIADD3.X UR7, UPT, UPT, URZ, UR40, URZ, UP1, !UPT ;  /* 0x00000028ff077290 */ /* 0x000fe20008ffe4ff */
[----:B------:R-:W-:Y:S01]  /*16a0*/  MOV R8, UR6 ;  /* 0x0000000600087c02 */ /* 0x000fe20008000f00 */
[----:B------:R-:W-:Y:S01]  /*16b0*/  UIADD3 UR6, UP0, UPT, UR38, 0x6070, URZ ;  /* 0x0000607026067890 */ /* 0x000fe2000ff1e0ff */
[----:B------:R0:W-:Y:S04]  /*16c0*/  STL.64 [R1+0x43f0], R4 ;  /* 0x0043f00401007387 */ /* 0x0001e80000100a00 */
[----:B------:R2:W-:Y:S01]  /*16d0*/  STL.64 [R1+0x4498], R6 ;  /* 0x0044980601007387 */ /* 0x0005e20000100a00 */
[----:B-1----:R-:W-:Y:S01]  /*16e0*/  IMAD.U32 R2, RZ, RZ, UR4 ;  /* 0x00000004ff027e24 */ /* 0x002fe2000f8e00ff */
[----:B------:R-:W-:Y:S01]  /*16f0*/  UIADD3 UR4, UP1, UPT, UR38, 0x6078, URZ ;  /* 0x0000607826047890 */ /* 0x000fe2000ff3e0ff */
[----:B------:R-:W-:Y:S01]  /*1700*/  IMAD.U32 R3, RZ, RZ, UR9 ;  /* 0x00000009ff037e24 */ /* 0x000fe2000f8e00ff */
[----:B------:R-:W-:Y:S01]  /*1710*/  UIADD3.X UR9, UPT, UPT, URZ, UR40, URZ, UP0, !UPT ;  /* 0x00000028ff097290 */ /* 0x000fe200087fe4ff */
[----:B------:R1:W-:Y:S01]  /*1720*/  STL.64 [R1+0x44a0], R8 ;  /* 0x0044a00801007387 */ /* 0x0003e20000100a00 */
[----:B0-----:R-:W-:Y:S01]  /*1730*/  IMAD.U32 R5, RZ, RZ, UR7 ;  /* 0x00000007ff057e24 */ /* 0x001fe2000f8e00ff */
[----:B------:R-:W-:Y:S01]  /*1740*/  UIADD3.X UR7, UPT, UPT, URZ, UR40, URZ, UP1, !UPT ;  /* 0x00000028ff077290 */ /* 0x000fe20008ffe4ff */
[----:B------:R-:W-:Y:S01]  /*1750*/  IMAD.U32 R4, RZ, RZ, UR5 ;  /* 0x00000005ff047e24 */ /* 0x000fe2000f8e00ff */
[----:B------:R-:W-:Y:S01]  /*1760*/  UIADD3 UR5, UP0, UPT, UR38, 0x6080, URZ ;  /* 0x0000608026057890 */ /* 0x000fe2000ff1e0ff */
[----:B--2---:R-:W-:Y:S01]  /*1770*/  IMAD.U32 R6, RZ, RZ, UR6 ;  /* 0x00000006ff067e24 */ /* 0x004fe2000f8e00ff */
[----:B------:R-:W-:Y:S01]  /*1780*/  UIADD3 UR6, UP1, UPT, UR38, 0x45c0, URZ ;  /* 0x000045c026067890 */ /* 0x000fe2000ff3e0ff */
[----:B------:R0:W-:Y:S01]  /*1790*/  STL.64 [R1+0x44a8], R2 ;  /* 0x0044a80201007387 */ /* 0x0001e20000100a00 */
[----:B------:R-:W-:Y:S01]  /*17a0*/  MOV R7, UR9 ;  /* 0x0000000900077c02 */ /* 0x000fe20008000f00 */
[----:B------:R-:W-:Y:S01]  /*17b0*/  UIADD3.X UR9, UPT, UPT, URZ, UR40, URZ, UP0, !UPT ;  /* 0x00000028ff097290 */ /* 0x000fe200087fe4ff */
[----:B-1----:R-:W-:Y:S01]  /*17c0*/  IMAD.U32 R9, RZ, RZ, UR7 ;  /* 0x00000007ff097e24 */ /* 0x002fe2000f8e00ff */
[----:B------:R-:W-:Y:S01]  /*17d0*/  UIADD3.X UR7, UPT, UPT, URZ, UR40, URZ, UP1, !UPT ;  /* 0x00000028ff077290 */ /* 0x000fe20008ffe4ff */
[----:B------:R1:W-:Y:S01]  /*17e0*/  STL.64 [R1+0x4320], R10 ;  /* 0x0043200a01007387 */ /* 0x0003e20000100a00 */
[----:B------:R-:W-:Y:S01]  /*17f0*/  IMAD.U32 R8, RZ, RZ, UR4 ;  /* 0x00000004ff087e24 */ /* 0x000fe2000f8e00ff */
[----:B------:R-:W-:-:S02]  /*1800*/  UIADD3 UR4, UP0, UPT, UR38, 0x6088, URZ ;  /* 0x0000608826047890 */ /* 0x000fc4000ff1e0ff */
        /* <DEDUP_REMOVED lines=9> */
[----:B------:R1:W-:Y:S01]  /*18a0*/  STL.64 [R1+0x4570], R2 ;  /* 0x0045700201007387 */ /* 0x0003e20000100a00 */
[----:B--2---:R-:W-:Y:S01]  /*18b0*/  IMAD.U32 R6, RZ, RZ, UR5 ;  /* 0x00000005ff067e24 */ /* 0x004fe2000f8e00ff */
[----:B------:R-:W-:-:S02]  /*18c0*/  UIADD3 UR6, UP0, UPT, UR38, 0x6098, URZ ;  /* 0x0000609826067890 */ /* 0x000fc4000ff1e0ff */
[----:B------:R-:W-:Y:S01]  /*18d0*/  IMAD.U32 R7, RZ, RZ, UR7 ;  /* 0x00000007ff077e24 */ /* 0x000fe2000f8e00ff */
[----:B------:R2:W-:Y:S01]  /*18e0*/  STL [R1+0x42e4], R0 ;  /* 0x0042e40001007387 */ /* 0x0005e20000100800 */
[----:B------:R-:W-:Y:S01]  /*18f0*/  UIADD3.X UR7, UPT, UPT, URZ, UR40, URZ, UP0, !UPT ;  /* 0x00000028ff077290 */ /* 0x000fe200087fe4ff */
[----:B0-----:R-:W-:Y:S02]  /*1900*/  MOV R4, UR4 ;  /* 0x0000000400047c02 */ /* 0x001fe40008000f00 */
[----:B------:R0:W-:Y:S01]  /*1910*/  STL.64 [R1+0x4630], R6 ;  /* 0x0046300601007387 */ /* 0x0001e20000100a00 */
[----:B------:R-:W-:Y:S01]  /*1920*/  IMAD.U32 R5, RZ, RZ, UR9 ;  /* 0x00000009ff057e24 */ /* 0x000fe2000f8e00ff */
[----:B------:R-:W-:Y:S01]  /*1930*/  UIADD3 UR4, UP1, UPT, UR38, 0x60a0, URZ ;  /* 0x000060a026047890 */ /* 0x000fe2000ff3e0ff */
[----:B-1----:R-:W-:Y:S01]  /*1940*/  LOP3.LUT R3, R22, 0x6a09e667, RZ, 0x3c, !PT ;  /* 0x6a09e66716037812 */ /* 0x002fe200078e3cff */
[----:B------:R1:W-:Y:S01]  /*1950*/  STL.64 [R1+0x4720], R10 ;  /* 0x0047200a01007387 */ /* 0x0003e20000100a00 */
[----:B------:R-:W-:Y:S01]  /*1960*/  UIADD3 UR9, UP0, UPT, UR38, 0x60a8, URZ ;  /* 0x000060a826097890 */ /* 0x000fe2000ff1e0ff */
[----:B--2---:R-:W-:Y:S01]  /*1970*/  IMAD.MOV.U32 R0, RZ, RZ, 0x4 ;  /* 0x00000004ff007424 */ /* 0x004fe200078e00ff */
[----:B------:R-:W-:Y:S01]  /*1980*/  UIADD3.X UR5, UPT, UPT, URZ, UR40, URZ, UP1, !UPT ;  /* 0x00000028ff057290 */ /* 0x000fe20008ffe4ff */
[----:B------:R2:W-:Y:S01]  /*1990*/  STL.64 [R1+0x4628], R4 ;  /* 0x0046280401007387 */ /* 0x0005e20000100a00 */
[----:B------:R-:W-:Y:S01]  /*19a0*/  UIADD3.X UR10, UPT, UPT, URZ, UR40, URZ, UP0, !UPT ;  /* 0x00000028ff0a7290 */ /* 0x000fe200087fe4ff */
[----:B0-----:R-:W-:-:S02]  /*19b0*/  LOP3.LUT R6, R23, 0xf3bcc909, RZ, 0x3c, !PT ;  /* 0xf3bcc90917067812 */ /* 0x001fc400078e3cff */
[----:B------:R0:W-:Y:S02]  /*19c0*/  STL [R1+0x6444], R0 ;  /* 0x0064440001007387 */ /* 0x0001e40000100800 */
[C---:B------:R-:W-:Y:S01]  /*19d0*/  IADD3 R7, P0, PT, R6.reuse, 0x7f4a7c15, RZ ;  /* 0x7f4a7c1506077810 */ /* 0x040fe20007f1e0ff */
[----:B-1----:R-:W-:Y:S01]  /*19e0*/  IMAD.U32 R10, RZ, RZ, UR4 ;  /* 0x00000004ff0a7e24 */ /* 0x002fe2000f8e00ff */
[--C-:B------:R-:W-:Y:S01]  /*19f0*/  SHF.R.U64 R6, R6, 0x1e, R3.reuse ;  /* 0x0000001e06067819 */ /* 0x100fe20000001203 */
[----:B------:R1:W-:Y:S01]  /*1a00*/  STL.64 [R1+0x5fc8], R16 ;  /* 0x005fc81001007387 */ /* 0x0003e20000100a00 */
[----:B--2---:R-:W-:Y:S01]  /*1a10*/  IADD3.X R5, PT, PT, R3, -0x61c88647, RZ, P0, !PT ;  /* 0x9e3779b903057810 */ /* 0x004fe200007fe4ff */
[----:B------:R-:W-:Y:S01]  /*1a20*/  UIADD3 UR4, UP2, UPT, UR38, 0x60b8, URZ ;  /* 0x000060b826047890 */ /* 0x000fe2000ff5e0ff */
[----:B------:R-:W-:Y:S01]  /*1a30*/  SHF.R.U32.HI R3, RZ, 0x1e, R3 ;  /* 0x0000001eff037819 */ /* 0x000fe20000011603 */
[----:B------:R-:W-:Y:S01]  /*1a40*/  STL.64 [R1+0x4560], R8 ;  /* 0x0045600801007387 */ /* 0x000fe20000100a00 */
[----:B------:R-:W-:-:S02]  /*1a50*/  SHF.R.U32.HI R2, RZ, 0x1e, R5 ;  /* 0x0000001eff027819 */ /* 0x000fc40000011605 */
[----:B------:R-:W-:Y:S01]  /*1a60*/  LOP3.LUT R4, R3, 0x6a09e667, R22, 0x96, !PT ;  /* 0x6a09e66703047812 */ /* 0x000fe200078e9616 */
[----:B------:R2:W-:Y:S01]  /*1a70*/  STL.64 [R1+0x5fc0], R14 ;  /* 0x005fc00e01007387 */ /* 0x0005e20000100a00 */
[----:B------:R-:W-:Y:S01]  /*1a80*/  MOV R11, UR5 ;  /* 0x00000005000b7c02 */ /* 0x000fe20008000f00 */
[----:B------:R-:W-:Y:S01]  /*1a90*/  UIADD3.X UR5, UPT, UPT, URZ, UR40, URZ, UP2, !UPT ;  /* 0x00000028ff057290 */ /* 0x000fe200097fe4ff */
[----:B0-----:R-:W-:Y:S01]  /*1aa0*/  SHF.R.U64 R0, R7, 0x1e, R5 ;  /* 0x0000001e07007819 */ /* 0x001fe20000001205 */
[----:B------:R-:W-:Y:S01]  /*1ab0*/  IMAD R4, R4, 0x1ce4e5b9, RZ ;  /* 0x1ce4e5b904047824 */ /* 0x000fe200078e02ff */
[----:B------:R-:W-:Y:S01]  /*1ac0*/  LOP3.LUT R3, R6, 0xf3bcc909, R23, 0x96, !PT ;  /* 0xf3bcc90906037812 */ /* 0x000fe200078e9617 */
[----:B------:R0:W-:Y:S01]  /*1ad0*/  STL.64 [R1+0x4640], R10 ;  /* 0x0046400a01007387 */ /* 0x0001e20000100a00 */
[----:B------:R-:W-:Y:S01]  /*1ae0*/  LOP3.LUT R2, R2, R5, RZ, 0x3c, !PT ;  /* 0x0000000502027212 */ /* 0x000fe200078e3cff */
[----:B-1----:R-:W-:Y:S01]  /*1af0*/  IMAD.MOV.U32 R17, RZ, RZ, 0x3d4ccccd ;  /* 0x3d4ccccdff117424 */ /* 0x002fe200078e00ff */
[----:B------:R-:W-:Y:S01]  /*1b00*/  LOP3.LUT R0, R0, R7, RZ, 0x3c, !PT ;  /* 0x0000000700007212 */ /* 0x000fe200078e3cff */
[C---:B------:R-:W-:Y:S01]  /*1b10*/  IMAD R5, R3.reuse, -0x40a7b893, R4 ;  /* 0xbf58476d03057824 */ /* 0x040fe200078e0204 */
[----:B------:R-:W-:Y:S01]  /*1b20*/  STL.64 [R1+0x6000], R24 ;  /* 0x0060001801007387 */ /* 0x000fe20000100a00 */
[----:B------:R-:W-:Y:S01]  /*1b30*/  IMAD.WIDE.U32 R6, R3, 0x1ce4e5b9, RZ ;  /* 0x1ce4e5b903067825 */ /* 0x000fe200078e00ff */
[----:B--2---:R-:W-:-:S02]  /*1b40*/  MOV R15, RZ ;  /* 0x000000ff000f7202 */ /* 0x004fc40000000f00 */
[----:B------:R-:W-:Y:S01]  /*1b50*/  STL.64 [R1+0x6018], R16 ;  /* 0x0060181001007387 */ /* 0x000fe20000100a00 */
[----:B------:R-:W-:Y:S02]  /*1b60*/  IMAD.IADD R7, R7, 0x1, R5 ;  /* 0x0000000107077824 */ /* 0x000fe400078e0205 */
[----:B0-----:R-:W-:Y:S01]  /*1b70*/  IMAD R11, R2, 0x1ce4e5b9, RZ ;  /* 0x1ce4e5b9020b7824 */ /* 0x001fe200078e02ff */
[----:B------:R0:W-:Y:S01]  /*1b80*/  STL.64 [R1+0x6010], R14 ;  /* 0x0060100e01007387 */ /* 0x0001e20000100a00 */
[----:B------:R-:W-:Y:S01]  /*1b90*/  IMAD.U32 R8, RZ, RZ, UR6 ;  /* 0x00000006ff087e24 */ /* 0x000fe2000f8e00ff */
[----:B------:R-:W-:Y:S01]  /*1ba0*/  SHF.R.U32.HI R4, RZ, 0x1b, R7 ;  /* 0x0000001bff047819 */ /* 0x000fe20000011607 */
[C---:B------:R-:W-:Y:S01]  /*1bb0*/  IMAD R3, R0.reuse, -0x40a7b893, R11 ;  /* 0xbf58476d00037824 */ /* 0x040fe200078e020b */
[----:B------:R-:W-:Y:S01]  /*1bc0*/  STL.64 [R1+0x4328], R12 ;  /* 0x0043280c01007387 */ /* 0x000fe20000100a00 */
[----:B------:R-:W-:Y:S01]  /*1bd0*/  IMAD.WIDE.U32 R10, R0, 0x1ce4e5b9, RZ ;  /* 0x1ce4e5b9000a7825 */ /* 0x000fe200078e00ff */
[----:B------:R-:W-:Y:S01]  /*1be0*/  LOP3.LUT R4, R4, R7, RZ, 0x3c, !PT ;  /* 0x0000000704047212 */ /* 0x000fe200078e3cff */
[----:B------:R-:W-:Y:S01]  /*1bf0*/  UIADD3 UR6, UP1, UPT, UR38, 0x60b0, URZ ;  /* 0x000060b026067890 */ /* 0x000fe2000ff3e0ff */
[----:B------:R-:W-:Y:S01]  /*1c00*/  STL [R1+0x69cc], R23 ;  /* 0x0069cc1701007387 */ /* 0x000fe20000100800 */
[----:B------:R-:W-:Y:S01]  /*1c10*/  IMAD.IADD R5, R11, 0x1, R3 ;  /* 0x000000010b057824 */ /* 0x000fe200078e0203 */
[----:B------:R-:W-:Y:S01]  /*1c20*/  SHF.R.U64 R3, R6, 0x1b, R7 ;  /* 0x0000001b06037819 */ /* 0x000fe20000001207 */
[----:B------:R-:W-:-:S02]  /*1c30*/  IMAD.U32 R9, RZ, RZ, UR7 ;  /* 0x00000007ff097e24 */ /* 0x000fc4000f8e00ff */
[----:B0-----:R-:W-:Y:S02]  /*1c40*/  HFMA2 R15, -RZ, RZ, -1.5244140625, -0.002735137939453125 ;  /* 0xbe19999aff0f7431 */ /* 0x001fe400000001ff */
[----:B------:R-:W-:Y:S01]  /*1c50*/  IMAD.MOV.U32 R17, RZ, RZ, RZ ;  /* 0x000000ffff117224 */ /* 0x000fe200078e00ff */
[--C-:B------:R-:W-:Y:S01]  /*1c60*/  SHF.R.U32.HI R2, RZ, 0x1b, R5.reuse ;  /* 0x0000001bff027819 */ /* 0x100fe20000011605 */
[----:B------:R-:W-:Y:S01]  /*1c70*/  IMAD R4, R4, 0x133111eb, RZ ;  /* 0x133111eb04047824 */ /* 0x000fe200078e02ff */
[----:B------:R-:W-:Y:S01]  /*1c80*/  LOP3.LUT R3, R3, R6, RZ, 0x3c, !PT ;  /* 0x0000000603037212 */ /* 0x000fe200078e3cff */
[----:B------:R0:W-:Y:S01]  /*1c90*/  STL.64 [R1+0x4638], R8 ;  /* 0x0046380801007387 */ /* 0x0001e20000100a00 */
[----:B------:R-:W-:Y:S01]  /*1ca0*/  SHF.R.U64 R0, R10, 0x1b, R5 ;  /* 0x0000001b0a007819 */ /* 0x000fe20000001205 */
[----:B------:R-:W-:Y:S01]  /*1cb0*/  HFMA2 R24, -RZ, RZ, 0, 4.76837158203125e-07 ;  /* 0x00000008ff187431 */ /* 0x000fe200000001ff */
[----:B------:R-:W-:Y:S01]  /*1cc0*/  LOP3.LUT R2, R2, R5, RZ, 0x3c, !PT ;  /* 0x0000000502027212 */ /* 0x000fe200078e3cff */
[C---:B------:R-:W-:Y:S01]  /*1cd0*/  IMAD R5, R3.reuse, -0x6b2fb645, R4 ;  /* 0x94d049bb03057824 */ /* 0x040fe200078e0204 */
[----:B------:R1:W-:Y:S01]  /*1ce0*/  STL.64 [R1+0x6068], R16 ;  /* 0x0060681001007387 */ /* 0x0003e20000100a00 */
[----:B------:R-:W-:Y:S01]  /*1cf0*/  IMAD.WIDE.U32 R6, R3, 0x133111eb, RZ ;  /* 0x133111eb03067825 */ /* 0x000fe200078e00ff */
[----:B------:R-:W-:Y:S01]  /*1d00*/  LOP3.LUT R0, R0, R10, RZ, 0x3c, !PT ;  /* 0x0000000a00007212 */ /* 0x000fe200078e3cff */
[----:B------:R-:W-:Y:S01]  /*1d10*/  UIADD3.X UR7, UPT, UPT, URZ, UR40, URZ, UP1, !UPT ;  /* 0x00000028ff077290 */ /* 0x000fe20008ffe4ff */
[----:B------:R-:W-:Y:S01]  /*1d20*/  STL.64 [R1+0x6080], R20 ;  /* 0x0060801401007387 */ /* 0x000fe20000100a00 */
[----:B------:R-:W-:Y:S01]  /*1d30*/  IMAD R3, R2, 0x133111eb, RZ ;  /* 0x133111eb02037824 */ /* 0x000fe200078e02ff */
[----:B------:R-:W-:Y:S01]  /*1d40*/  IADD3 R4, PT, PT, R7, R5, RZ ;  /* 0x0000000507047210 */ /* 0x000fe20007ffe0ff */
[----:B0-----:R-:W-:Y:S01]  /*1d50*/  IMAD.U32 R8, RZ, RZ, UR4 ;  /* 0x00000004ff087e24 */ /* 0x001fe2000f8e00ff */
[----:B------:R-:W-:Y:S01]  /*1d60*/  UIADD3 UR4, UP0, UPT, UR38, 0x60c0, URZ ;  /* 0x000060c026047890 */ /* 0x000fe2000ff1e0ff */
[----:B------:R-:W-:Y:S01]  /*1d70*/  IMAD.U32 R9, RZ, RZ, UR5 ;  /* 0x00000005ff097e24 */ /* 0x000fe2000f8e00ff */
[----:B------:R0:W-:Y:S01]  /*1d80*/  STL.64 [R1+0x6050], R14 ;  /* 0x0060500e01007387 */ /* 0x0001e20000100a00 */
[C---:B------:R-:W-:Y:S01]  /*1d90*/  IMAD R5, R0.reuse, -0x6b2fb645, R3 ;  /* 0x94d049bb00057824 */ /* 0x040fe200078e0203 */
[----:B------:R-:W-:Y:S01]  /*1da0*/  UIADD3.X UR5, UPT, UPT, URZ, UR40, URZ, UP0, !UPT ;  /* 0x00000028ff057290 */ /* 0x000fe200087fe4ff */
[----:B-1----:R-:W-:Y:S01]  /*1db0*/  IMAD.MOV.U32 R17, RZ, RZ, 0x1 ;  /* 0x00000001ff117424 */ /* 0x002fe200078e00ff */
[----:B------:R1:W-:Y:S01]  /*1dc0*/  STL.64 [R1+0x47c0], R8 ;  /* 0x0047c00801007387 */ /* 0x0003e20000100a00 */
[----:B------:R-:W-:Y:S01]  /*1dd0*/  IMAD.WIDE.U32 R2, R0, 0x133111eb, RZ ;  /* 0x133111eb00027825 */ /* 0x000fe200078e00ff */
[----:B------:R-:W-:-:S02]  /*1de0*/  SHF.R.U32.HI R11, RZ, 0x1f, R4 ;  /* 0x0000001fff0b7819 */ /* 0x000fc40000011604 */
[----:B------:R2:W-:Y:S01]  /*1df0*/  STL.64 [R1+0x4688], R16 ;  /* 0x0046881001007387 */ /* 0x0005e20000100a00 */
[----:B------:R-:W-:Y:S01]  /*1e00*/  IMAD.U32 R12, RZ, RZ, UR9 ;  /* 0x00000009ff0c7e24 */ /* 0x000fe2000f8e00ff */
[----:B------:R-:W-:Y:S01]  /*1e10*/  LOP3.LUT R11, R11, R4, RZ, 0x3c, !PT ;  /* 0x000000040b0b7212 */ /* 0x000fe200078e3cff */
[----:B------:R-:W-:Y:S01]  /*1e20*/  IMAD.U32 R13, RZ, RZ, UR10 ;  /* 0x0000000aff0d7e24 */ /* 0x000fe2000f8e00ff */
[----:B0-----:R-:W-:Y:S01]  /*1e30*/  MOV R15, 0x2 ;  /* 0x00000002000f7802 */ /* 0x001fe20000000f00 */
[----:B------:R-:W-:Y:S01]  /*1e40*/  IMAD.MOV.U32 R23, RZ, RZ, 0x7 ;  /* 0x00000007ff177424 */ /* 0x000fe200078e00ff */
[----:B------:R0:W-:Y:S01]  /*1e50*/  STL [R1+0x69c8], R22 ;  /* 0x0069c81601007387 */ /* 0x0001e20000100800 */
[----:B------:R-:W-:Y:S01]  /*1e60*/  IMAD.IADD R3, R3, 0x1, R5 ;  /* 0x0000000103037824 */ /* 0x000fe200078e0205 */
[----:B-1----:R-:W-:Y:S01]  /*1e70*/  MOV R8, UR4 ;  /* 0x0000000400087c02 */ /* 0x002fe20008000f00 */
[----:B------:R-:W-:Y:S01]  /*1e80*/  IMAD.U32 R9, RZ, RZ, UR5 ;  /* 0x00000005ff097e24 */ /* 0x000fe2000f8e00ff */
[----:B------:R1:W-:Y:S01]  /*1e90*/  STL.64 [R1+0x4648], R12 ;  /* 0x0046480c01007387 */ /* 0x0003e20000100a00 */
[----:B------:R-:W-:-:S02]  /*1ea0*/  IMAD.MOV.U32 R21, RZ, RZ, 0x9 ;  /* 0x00000009ff157424 */ /* 0x000fc400078e00ff */
[----:B--2---:R-:W-:Y:S01]  /*1eb0*/  IMAD.MOV.U32 R16, RZ, RZ, 0x4 ;  /* 0x00000004ff107424 */ /* 0x004fe200078e00ff */
[----:B------:R2:W-:Y:S01]  /*1ec0*/  STL.64 [R1+0x4880], R8 ;  /* 0x0048800801007387 */ /* 0x0005e20000100a00 */
[----:B------:R-:W-:Y:S02]  /*1ed0*/  IMAD.MOV.U32 R17, RZ, RZ, 0x5 ;  /* 0x00000005ff117424 */ /* 0x000fe400078e00ff */
[----:B------:R-:W-:Y:S01]  /*1ee0*/  IMAD.MOV.U32 R20, RZ, RZ, 0xa ;  /* 0x0000000aff147424 */ /* 0x000fe200078e00ff */
[----:B------:R3:W-:Y:S01]  /*1ef0*/  STL.64 [R1+0x45c0], R14 ;  /* 0x0045c00e01007387 */ /* 0x0007e20000100a00 */
[----:B------:R-:W-:Y:S02]  /*1f00*/  IMAD.MOV.U32 R10, RZ, RZ, 0xd ;  /* 0x0000000dff0a7424 */ /* 0x000fe400078e00ff */
[----:B0-----:R-:W-:Y:S01]  /*1f10*/  IMAD.MOV.U32 R22, RZ, RZ, 0x4 ;  /* 0x00000004ff167424 */ /* 0x001fe200078e00ff */
[----:B------:R0:W-:Y:S01]  /*1f20*/  STL.64 [R1+0x6440], R16 ;  /* 0x0064401001007387 */ /* 0x0001e20000100a00 */
[----:B-1----:R-:W-:Y:S01]  /*1f30*/  SHF.R.U64 R12, R6, 0x1f, R4 ;  /* 0x0000001f060c7819 */ /* 0x002fe20000001204 */
[----:B------:R-:W-:-:S02]  /*1f40*/  IMAD.MOV.U32 R13, RZ, RZ, 0x19 ;  /* 0x00000019ff0d7424 */ /* 0x000fc400078e00ff */
[----:B------:R-:W-:Y:S01]  /*1f50*/  STL [R1+0x6444], R252 ;  /* 0x006444fc01007387 */ /* 0x000fe20000100800 */
[----:B--2---:R-:W-:Y:S01]  /*1f60*/  IMAD.MOV.U32 R8, RZ, RZ, 0xc ;  /* 0x0000000cff087424 */ /* 0x004fe200078e00ff */
[----:B------:R-:W-:Y:S02]  /*1f70*/  SHF.R.U64 R9, R2, 0x1f, R3 ;  /* 0x0000001f02097819 */ /* 0x000fe40000001203 */
[----:B------:R-:W-:Y:S01]  /*1f80*/  STL [R1+0x6444], R23 ;  /* 0x0064441701007387 */ /* 0x000fe20000100800 */
[----:B---3--:R-:W-:Y:S01]  /*1f90*/  IMAD.U32 R14, RZ, RZ, UR6 ;  /* 0x00000006ff0e7e24 */ /* 0x008fe2000f8e00ff */
[----:B------:R-:W-:Y:S01]  /*1fa0*/  LOP3.LUT R12, R12, R6, RZ, 0x3c, !PT ;  /* 0x000000060c0c7212 */ /* 0x000fe200078e3cff */
[----:B------:R-:W-:Y:S01]  /*1fb0*/  IMAD.U32 R15, RZ, RZ, UR7 ;  /* 0x00000007ff0f7e24 */ /* 0x000fe2000f8e00ff */
[----:B------:R-:W-:Y:S01]  /*1fc0*/  STL [R1+0x6444], R24 ;  /* 0x0064441801007387 */ /* 0x000fe20000100800 */
[----:B------:R-:W-:Y:S01]  /*1fd0*/  LOP3.LUT R9, R9, R2, RZ, 0x3c, !PT ;  /* 0x0000000209097212 */ /* 0x000fe200078e3cff */
[----:B0-----:R-:W-:Y:S01]  /*1fe0*/  IMAD.MOV.U32 R16, RZ, RZ, 0xf ;  /* 0x0000000fff107424 */ /* 0x001fe200078e00ff */
[----:B------:R-:W-:Y:S01]  /*1ff0*/  SHF.L.W.U32.HI R0, R12, 0x11, R11 ;  /* 0x000000110c007819 */ /* 0x000fe20000010e0b */
[----:B------:R-:W-:Y:S01]  /*2000*/  STL [R1+0x6444], R21 ;  /* 0x0064441501007387 */ /* 0x000fe20000100800 */
[CC--:B------:R-:W-:Y:S01]  /*2010*/  LOP3.LUT R5, R9.reuse, R12.reuse, RZ, 0x3c, !PT ;  /* 0x0000000c09057212 */ /* 0x0c0fe200078e3cff */
[----:B------:R-:W-:Y:S01]  /*2020*/  IMAD.MOV.U32 R6, RZ, RZ, 0x11 ;  /* 0x00000011ff067424 */ /* 0x000fe200078e00ff */
[----:B------:R-:W-:Y:S01]  /*2030*/  IADD3 R7, P0, PT, R9, R12, RZ ;  /* 0x0000000c09077210 */ /* 0x000fe20007f1e0ff */
[----:B------:R0:W-:Y:S04]  /*2040*/  STL [R1+0x6444], R20 ;  /* 0x0064441401007387 */ /* 0x0001e80000100800 */
[----:B------:R1:W-:Y:S04]  /*2050*/  STL.64 [R1+0x6440], R18 ;  /* 0x0064401201007387 */ /* 0x0003e80000100a00 */
[----:B------:R-:W-:Y:S01]  /*2060*/  STL [R1+0x6444], R8 ;  /* 0x0064440801007387 */ /* 0x000fe20000100800 */
[----:B0-----:R-:W-:-:S03]  /*2070*/  MOV R20, 0x12 ;  /* 0x0000001200147802 */ /* 0x001fc60000000f00 */
[----:B------:R0:W-:Y:S04]  /*2080*/  STL [R1+0x6444], R10 ;  /* 0x0064440a01007387 */ /* 0x0001e80000100800 */
[----:B------:R2:W-:Y:S01]  /*2090*/  STL.64 [R1+0x47b8], R14 ;  /* 0x0047b80e01007387 */ /* 0x0005e20000100a00 */
[----:B-1----:R-:W-:Y:S02]  /*20a0*/  IMAD.MOV.U32 R18, RZ, RZ, 0x6 ;  /* 0x00000006ff127424 */ /* 0x002fe400078e00ff */
[----:B------:R-:W-:Y:S01]  /*20b0*/  IMAD.MOV.U32 R19, RZ, RZ, 0x10 ;  /* 0x00000010ff137424 */ /* 0x000fe200078e00ff */
[----:B------:R-:W-:Y:S01]  /*20c0*/  STL [R1+0x4110], R22 ;  /* 0x0041101601007387 */ /* 0x000fe20000100800 */
[----:B0-----:R-:W-:-:S03]  /*20d0*/  SHF.R.U32.HI R10, RZ, 0x1f, R3 ;  /* 0x0000001fff0a7819 */ /* 0x001fc60000011603 */
[----:B------:R0:W-:Y:S01]  /*20e0*/  STL [R1+0x4110], R17 ;  /* 0x0041101101007387 */ /* 0x0001e20000100800 */
[----:B------:R-:W-:Y:S01]  /*20f0*/  LOP3.LUT R10, R10, R3, RZ, 0x3c, !PT ;  /* 0x000000030a0a7212 */ /* 0x000fe200078e3cff */
[----:B------:R-:W-:Y:S02]  /*2100*/  IMAD.SHL.U32 R3, R5, 0x200000, RZ ;  /* 0x0020000005037824 */ /* 0x000fe400078e00ff */
[----:B------:R1:W-:Y:S01]  /*2110*/  STL.64 [R1+0x6a10], R22 ;  /* 0x006a101601007387 */ /* 0x0003e20000100a00 */
[----:B--2---:R-:W-:Y:S01]  /*2120*/  IMAD.MOV.U32 R14, RZ, RZ, 0xe ;  /* 0x0000000eff0e7424 */ /* 0x004fe200078e00ff */
[----:B------:R-:W-:-:S04]  /*2130*/  LOP3.LUT R2, R10, R11, RZ, 0x3c, !PT ;  /* 0x0000000b0a027212 */ /* 0x000fc800078e3cff */
[----:B------:R2:W-:Y:S01]  /*2140*/  STL [R1+0x6444], R14 ;  /* 0x0064440e01007387 */ /* 0x0005e20000100800 */
[C-C-:B------:R-:W-:Y:S02]  /*2150*/  SHF.L.U64.HI R8, R5.reuse, 0x15, R2.reuse ;  /* 0x0000001505087819 */ /* 0x140fe40000010202 */
[----:B------:R-:W-:Y:S01]  /*2160*/  SHF.L.W.U32.HI R4, R5, 0x1c, R2 ;  /* 0x0000001c05047819 */ /* 0x000fe20000010e02 */
[----:B------:R3:W-:Y:S01]  /*2170*/  STL [R1+0x6444], R16 ;  /* 0x0064441001007387 */ /* 0x0007e20000100800 */
[----:B------:R-:W-:Y:S01]  /*2180*/  SHF.L.W.U32.HI R5, R2, 0x1c, R5 ;  /* 0x0000001c02057819 */ /* 0x000fe20000010e05 */
[----:B------:R-:W-:Y:S01]  /*2190*/  IMAD.X R2, R10, 0x1, R11, P0 ;  /* 0x000000010a027824 */ /* 0x000fe200000e060b */
[----:B0-----:R-:W-:Y:S01]  /*21a0*/  MOV R17, 0x1a ;  /* 0x0000001a00117802 */ /* 0x001fe20000000f00 */
[----:B------:R0:W-:Y:S01]  /*21b0*/  STL.64 [R1+0x6440], R18 ;  /* 0x0064401201007387 */ /* 0x0001e20000100a00 */
[----:B-1----:R-:W-:Y:S02]  /*21c0*/  IMAD.MOV.U32 R22, RZ, RZ, 0xd ;  /* 0x0000000dff167424 */ /* 0x002fe400078e00ff */
[----:B--2---:R-:W-:Y:S01]  /*21d0*/  IMAD.MOV.U32 R14, RZ, RZ, 0x13 ;  /* 0x00000013ff0e7424 */ /* 0x004fe200078e00ff */
[----:B------:R1:W-:Y:S01]  /*21e0*/  STL [R1+0x6444], R6 ;  /* 0x0064440601007387 */ /* 0x0003e20000100800 */
[----:B------:R-:W-:-:S02]  /*21f0*/  IMAD.MOV.U32 R23, RZ, RZ, 0x28 ;  /* 0x00000028ff177424 */ /* 0x000fc400078e00ff */
[----:B---3--:R-:W-:Y:S01]  /*2200*/  IMAD.MOV.U32 R16, RZ, RZ, 0x14 ;  /* 0x00000014ff107424 */ /* 0x008fe200078e00ff */
[----:B------:R2:W-:Y:S01]  /*2210*/  STL [R1+0x6444], R20 ;  /* 0x0064441401007387 */ /* 0x0005e20000100800 */
[----:B0-----:R-:W-:-:S03]  /*2220*/  IMAD.MOV.U32 R18, RZ, RZ, 0x7 ;  /* 0x00000007ff127424 */ /* 0x001fc600078e00ff */
[----:B------:R0:W-:Y:S01]  /*2230*/  STL [R1+0x6444], R14 ;  /* 0x0064440e01007387 */ /* 0x0001e20000100800 */
[----:B-1----:R-:W-:Y:S01]  /*2240*/  LOP3.LUT R6, R0, R3, RZ, 0x3c, !PT ;  /* 0x0000000300067212 */ /* 0x002fe200078e3cff */
[----:B------:R-:W-:Y:S01]  /*2250*/  IMAD.MOV.U32 R19, RZ, RZ, 0x15 ;  /* 0x00000015ff137424 */ /* 0x000fe200078e00ff */
[--C-:B------:R-:W-:Y:S01]  /*2260*/  SHF.L.W.U32.HI R3, R11, 0x11, R12.reuse ;  /* 0x000000110b037819 */ /* 0x100fe20000010e0c */
[----:B------:R1:W-:Y:S01]  /*2270*/  STL [R1+0x6444], R16 ;  /* 0x0064441001007387 */ /* 0x0003e20000100800 */
[----:B------:R-:W-:Y:S01]  /*2280*/  LOP3.LUT R6, R6, R9, R12, 0x96, !PT ;  /* 0x0000000906067212 */ /* 0x000fe200078e960c */
[----:B--2---:R-:W-:Y:S01]  /*2290*/  IMAD.MOV.U32 R20, RZ, RZ, 0x1c ;  /* 0x0000001cff147424 */ /* 0x004fe200078e00ff */
[----:B------:R-:W-:Y:S01]  /*22a0*/  LOP3.LUT R3, R3, R8, RZ, 0x3c, !PT ;  /* 0x0000000803037212 */ /* 0x000fe200078e3cff */
[----:B------:R2:W-:Y:S01]  /*22b0*/  STL.64 [R1+0x6440], R18 ;  /* 0x0064401201007387 */ /* 0x0005e20000100a00 */
[----:B------:R-:W-:Y:S01]  /*22c0*/  SHF.L.W.U32.HI R0, R7, 0x11, R2 ;  /* 0x0000001107007819 */ /* 0x000fe20000010e02 */
[----:B0-----:R-:W-:Y:S01]  /*22d0*/  IMAD.MOV.U32 R14, RZ, RZ, 0x18 ;  /* 0x00000018ff0e7424 */ /* 0x001fe200078e00ff */
[----:B------:R-:W-:-:S02]  /*22e0*/  SHF.L.W.U32.HI R2, R2, 0x11, R7 ;  /* 0x0000001102027819 */ /* 0x000fc40000010e07 */
[----:B------:R-:W-:Y:S01]  /*22f0*/  LOP3.LUT R7, R3, R10, R11, 0x96, !PT ;  /* 0x0000000a03077212 */ /* 0x000fe200078e960b */
[----:B------:R-:W-:Y:S01]  /*2300*/  HFMA2 R10, -RZ, RZ, 0, 1.31130218505859375e-06 ;  /* 0x00000016ff0a7431 */ /* 0x000fe200000001ff */
[----:B------:R-:W-:Y:S01]  /*2310*/  IADD3 R5, P1, PT, R5, R6, RZ ;  /* 0x0000000605057210 */ /* 0x000fe20007f3e0ff */
[----:B-1----:R-:W-:Y:S01]  /*2320*/  IMAD.MOV.U32 R16, RZ, RZ, 0x8 ;  /* 0x00000008ff107424 */ /* 0x002fe200078e00ff */
[----:B------:R-:W-:Y:S01]  /*2330*/  IADD3 R8, P0, PT, R2, R12, RZ ;  /* 0x0000000c02087210 */ /* 0x000fe20007f1e0ff */
[----:B------:R-:W-:Y:S02]  /*2340*/  IMAD.MOV.U32 R12, RZ, RZ, 0x17 ;  /* 0x00000017ff0c7424 */ /* 0x000fe400078e00ff */
[----:B------:R-:W-:Y:S01]  /*2350*/  IMAD.X R4, R4, 0x1, R7, P1 ;  /* 0x0000000104047824 */ /* 0x000fe200008e0607 */
[----:B------:R-:W-:Y:S01]  /*2360*/  STL [R1+0x6444], R10 ;  /* 0x0064440a01007387 */ /* 0x000fe20000100800 */
[----:B------:R-:W-:Y:S01]  /*2370*/  IMAD.X R9, R0, 0x1, R11, P0 ;  /* 0x0000000100097824 */ /* 0x000fe200000e060b */
[----:B--2---:R-:W-:-:S02]  /*2380*/  LOP3.LUT R18, R8, 0x36102b34, RZ, 0x3c, !PT ;  /* 0x36102b3408127812 */ /* 0x004fc400078e3cff */
[----:B------:R-:W-:Y:S01]  /*2390*/  SHF.L.W.U32.HI R2, R4, 0x11, R5 ;  /* 0x0000001104027819 */ /* 0x000fe20000010e05 */
[----:B------:R-:W-:Y:S01]  /*23a0*/  STL [R1+0x6444], R12 ;  /* 0x0064440c01007387 */ /* 0x000fe20000100800 */
[----:B------:R-:W-:Y:S02]  /*23b0*/  SHF.L.W.U32.HI R0, R5, 0x11, R4 ;  /* 0x0000001105007819 */ /* 0x000fe40000010e04 */
[----:B------:R-:W-:Y:S01]  /*23c0*/  IADD3 R6, P0, PT, R2, R6, RZ ;  /* 0x0000000602067210 */ /* 0x000fe20007f1e0ff */
[----:B------:R0:W-:Y:S01]  /*23d0*/  STL [R1+0x6444], R14 ;  /* 0x0064440e01007387 */ /* 0x0001e20000100800 */
[----:B------:R-:W-:Y:S01]  /*23e0*/  IMAD.MOV.U32 R2, RZ, RZ, 0x1b ;  /* 0x0000001bff027424 */ /* 0x000fe200078e00ff */
[----:B------:R-:W-:Y:S02]  /*23f0*/  LOP3.LUT R19, R9, 0xefc8ef4d, RZ, 0x3c, !PT ;  /* 0xefc8ef4d09137812 */ /* 0x000fe400078e3cff */
[----:B------:R-:W-:Y:S01]  /*2400*/  IMAD.X R7, R0, 0x1, R7, P0 ;  /* 0x0000000100077824 */ /* 0x000fe200000e0607 */
[C---:B------:R-:W-:Y:S01]  /*2410*/  LOP3.LUT R3, R6.reuse, 0x4a0f24ea, RZ, 0x3c, !PT ;  /* 0x4a0f24ea06037812 */ /* 0x040fe200078e3cff */
[----:B------:R1:W-:Y:S01]  /*2420*/  STL [R1+0x6444], R13 ;  /* 0x0064440d01007387 */ /* 0x0003e20000100800 */
[----:B------:R-:W-:-:S02]  /*2430*/  LOP3.LUT R0, R6, 0xa54febd5, RZ, 0x3c, !PT ;  /* 0xa54febd506007812 */ /* 0x000fc400078e3cff */
[----:B------:R-:W-:Y:S01]  /*2440*/  LOP3.LUT R5, R7, 0x1beeeb32, RZ, 0x3c, !PT ;  /* 0x1beeeb3207057812 */ /* 0x000fe200078e3cff */
[----:B------:R-:W-:Y:S01]  /*2450*/  STL.64 [R1+0x6440], R16 ;  /* 0x0064401001007387 */ /* 0x000fe20000100a00 */
[----:B------:R-:W-:Y:S02]  /*2460*/  IADD3 R4, P0, PT, R3, R18, RZ ;  /* 0x0000001203047210 */ /* 0x000fe40007f1e0ff */
[----:B0-----:R-:W-:Y:S01]  /*2470*/  LOP3.LUT R14, R9, 0x80518cf, RZ, 0x3c, !PT ;  /* 0x080518cf090e7812 */ /* 0x001fe200078e3cff */
[----:B------:R0:W-:Y:S01]  /*2480*/  STL [R1+0x6444], R2 ;  /* 0x0064440201007387 */ /* 0x0001e20000100800 */
[----:B------:R-:W-:Y:S01]  /*2490*/  LOP3.LUT R3, R3, 0x36102b34, R8, 0x96, !PT ;  /* 0x36102b3403037812 */ /* 0x000fe200078e9608 */
[--C-:B------:R-:W-:Y:S01]  /*24a0*/  IMAD.X R11, R5, 0x1, R19.reuse, P0 ;  /* 0x00000001050b7824 */ /* 0x100fe200000e0613 */
[----:B-1----:R-:W-:Y:S01]  /*24b0*/  LOP3.LUT R13, R8, 0x6af25384, RZ, 0x3c, !PT ;  /* 0x6af25384080d7812 */ /* 0x002fe200078e3cff */
[----:B------:R1:W-:Y:S01]  /*24c0*/  STL [R1+0x6444], R20 ;  /* 0x0064441401007387 */ /* 0x0003e20000100800 */
[----:B------:R-:W-:Y:S01]  /*24d0*/  SHF.L.W.U32.HI R10, R18, 0x11, R19 ;  /* 0x00000011120a7819 */ /* 0x000fe20000010e13 */
[----:B------:R-:W-:Y:S01]  /*24e0*/  IMAD.SHL.U32 R63, R3, 0x200000, RZ ;  /* 0x00200000033f7824 */ /* 0x000fe200078e00ff */
[----:B------:R-:W-:-:S02]  /*24f0*/  IADD3 R15, P1, PT, R0, R13, RZ ;  /* 0x0000000d000f7210 */ /* 0x000fc40007f3e0ff */
[----:B------:R-:W-:Y:S02]  /*2500*/  SHF.L.W.U32.HI R12, R4, 0x11, R11 ;  /* 0x00000011040c7819 */ /* 0x000fe40000010e0b */
[----:B0-----:R-:W-:Y:S02]  /*2510*/  LOP3.LUT R2, R7, 0x3f3dfb40, RZ, 0x3c, !PT ;  /* 0x3f3dfb4007027812 */ /* 0x001fe400078e3cff */
[----:B------:R-:W-:Y:S02]  /*2520*/  SHF.L.W.U32.HI R11, R11, 0x11, R4 ;  /* 0x000000110b0b7819 */ /* 0x000fe40000010e04 */
[----:B------:R-:W-:Y:S01]  /*2530*/  LOP3.LUT R39, R8, 0x58f6fd8, RZ, 0x3c, !PT ;  /* 0x058f6fd808277812 */ /* 0x000fe200078e3cff */
[----:B------:R-:W-:Y:S01]  /*2540*/  IMAD.X R16, R2, 0x1, R14, P1 ;  /* 0x0000000102107824 */ /* 0x000fe200008e060e */
[----:B------:R-:W-:Y:S02]  /*2550*/  LOP3.LUT R40, R9, 0xd02491e6, RZ, 0x3c, !PT ;  /* 0xd02491e609287812 */ /* 0x000fe400078e3cff */
[----:B------:R-:W-:-:S02]  /*2560*/  LOP3.LUT R63, R3, R10, R63, 0x96, !PT ;  /* 0x0000000a033f7212 */ /* 0x000fc400078e963f */
[----:B------:R-:W-:Y:S02]  /*2570*/  SHF.L.W.U32.HI R17, R15, 0x11, R16 ;  /* 0x000000110f117819 */ /* 0x000fe40000010e10 */
[----:B------:R-:W-:Y:S02]  /*2580*/  SHF.L.W.U32.HI R4, R16, 0x11, R15 ;  /* 0x0000001110047819 */ /* 0x000fe40000010e0f */
[----:B------:R-:W-:Y:S02]  /*2590*/  LOP3.LUT R15, R6, 0x94c17a80, RZ, 0x3c, !PT ;  /* 0x94c17a80060f7812 */ /* 0x000fe400078e3cff */
[----:B------:R-:W-:Y:S02]  /*25a0*/  LOP3.LUT R30, R7, 0x4792512c, RZ, 0x3c, !PT ;  /* 0x4792512c071e7812 */ /* 0x000fe400078e3cff */
[C---:B------:R-:W-:Y:S02]  /*25b0*/  LOP3.LUT R38, R15.reuse, 0x58f6fd8, R8, 0x96, !PT ;  /* 0x058f6fd80f267812 */ /* 0x040fe400078e9608 */
[----:B------:R-:W-:-:S02]  /*25c0*/  IADD3 R10, P0, PT, R15, R39, RZ ;  /* 0x000000270f0a7210 */ /* 0x000fc40007f1e0ff */
[--C-:B------:R-:W-:Y:S01]  /*25d0*/  SHF.L.W.U32.HI R15, R39, 0x11, R40.reuse ;  /* 0x00000011270f7819 */ /* 0x100fe20000010e28 */
[----:B------:R-:W-:Y:S01]  /*25e0*/  IMAD.SHL.U32 R58, R38, 0x200000, RZ ;  /* 0x00200000263a7824 */ /* 0x000fe200078e00ff */
[----:B------:R-:W-:Y:S01]  /*25f0*/  LOP3.LUT R36, R8, 0xae3a662, RZ, 0x3c, !PT ;  /* 0x0ae3a66208247812 */ /* 0x000fe200078e3cff */
[----:B------:R-:W-:Y:S01]  /*2600*/  IMAD.X R21, R30, 0x1, R40, P0 ;  /* 0x000000011e157824 */ /* 0x000fe200000e0628 */
[----:B------:R-:W-:Y:S02]  /*2610*/  LOP3.LUT R29, R6, 0x1b42e8ad, RZ, 0x3c, !PT ;  /* 0x1b42e8ad061d7812 */ /* 0x000fe400078e3cff */
[----:B------:R-:W-:Y:S02]  /*2620*/  LOP3.LUT R33, R8, 0xe8dc168e, RZ, 0x3c, !PT ;  /* 0xe8dc168e08217812 */ /* 0x000fe400078e3cff */
[----:B------:R-:W-:Y:S02]  /*2630*/  LOP3.LUT R31, R6, 0xa16303cd, RZ, 0x3c, !PT ;  /* 0xa16303cd061f7812 */ /* 0x000fe400078e3cff */
[----:B------:R-:W-:-:S02]  /*2640*/  LOP3.LUT R58, R38, R15, R58, 0x96, !PT ;  /* 0x0000000f263a7212 */ /* 0x000fc400078e963a */
[----:B------:R-:W-:Y:S02]  /*2650*/  LOP3.LUT R37, R9, 0x83886c9d, RZ, 0x3c, !PT ;  /* 0x83886c9d09257812 */ /* 0x000fe400078e3cff */
[----:B------:R-:W-:Y:S02]  /*2660*/  LOP3.LUT R54, R7, 0xafa638a6, RZ, 0x3c, !PT ;  /* 0xafa638a607367812 */ /* 0x000fe400078e3cff */
[----:B------:R-:W-:Y:S02]  /*2670*/  IADD3 R15, P0, PT, R29, R36, RZ ;  /* 0x000000241d0f7210 */ /* 0x000fe40007f1e0ff */
[----:B------:R-:W-:Y:S02]  /*2680*/  LOP3.LUT R35, R9, 0x81bb4d22, RZ, 0x3c, !PT ;  /* 0x81bb4d2209237812 */ /* 0x000fe400078e3cff */
[----:B------:R-:W-:Y:S01]  /*2690*/  LOP3.LUT R50, R7, 0xf1c8b4be, RZ, 0x3c, !PT ;  /* 0xf1c8b4be07327812 */ /* 0x000fe200078e3cff */
[----:B------:R-:W-:Y:S01]  /*26a0*/  IMAD.X R24, R54, 0x1, R37, P0 ;  /* 0x0000000136187824 */ /* 0x000fe200000e0625 */
[----:B------:R-:W-:-:S02]  /*26b0*/  IADD3 R26, P1, PT, R31, R33, RZ ;  /* 0x000000211f1a7210 */ /* 0x000fc40007f3e0ff */
[----:B------:R-:W-:Y:S02]  /*26c0*/  SHF.L.W.U32.HI R16, R10, 0x11, R21 ;  /* 0x000000110a107819 */ /* 0x000fe40000010e15 */
[----:B------:R-:W-:Y:S01]  /*26d0*/  SHF.L.W.U32.HI R10, R21, 0x11, R10 ;  /* 0x00000011150a7819 */ /* 0x000fe20000010e0a */
[----:B------:R-:W-:Y:S01]  /*26e0*/  IMAD.X R21, R50, 0x1, R35, P1 ;  /* 0x0000000132157824 */ /* 0x000fe200008e0623 */
[--C-:B------:R-:W-:Y:S02]  /*26f0*/  LOP3.LUT R80, R0, 0x6af25384, R8.reuse, 0x96, !PT ;  /* 0x6af2538400507812 */ /* 0x100fe400078e9608 */
[----:B------:R-:W-:Y:S02]  /*2700*/  LOP3.LUT R29, R29, 0xae3a662, R8, 0x96, !PT ;  /* 0x0ae3a6621d1d7812 */ /* 0x000fe400078e9608 */
[----:B-1----:R-:W-:Y:S02]  /*2710*/  SHF.L.W.U32.HI R20, R15, 0x11, R24 ;  /* 0x000000110f147819 */ /* 0x002fe40000010e18 */
[----:B------:R-:W-:Y:S01]  /*2720*/  SHF.L.W.U32.HI R0, R13, 0x11, R14 ;  /* 0x000000110d007819 */ /* 0x000fe20000010e0e */
[----:B------:R-:W-:Y:S01]  /*2730*/  IMAD.SHL.U32 R25, R29, 0x200000, RZ ;  /* 0x002000001d197824 */ /* 0x000fe200078e00ff */
[----:B------:R-:W-:-:S02]  /*2740*/  SHF.L.U32 R59, R80, 0x15, RZ ;  /* 0x00000015503b7819 */ /* 0x000fc400000006ff */
[----:B------:R-:W-:Y:S02]  /*2750*/  SHF.L.W.U32.HI R15, R24, 0x11, R15 ;  /* 0x00000011180f7819 */ /* 0x000fe40000010e0f */
[----:B------:R-:W-:Y:S02]  /*2760*/  SHF.L.W.U32.HI R24, R26, 0x11, R21 ;  /* 0x000000111a187819 */ /* 0x000fe40000010e15 */
[----:B------:R-:W-:Y:S02]  /*2770*/  SHF.L.W.U32.HI R26, R21, 0x11, R26 ;  /* 0x00000011151a7819 */ /* 0x000fe40000010e1a */
[----:B------:R-:W-:Y:S02]  /*2780*/  LOP3.LUT R27, R8, 0x735f0d7f, RZ, 0x3c, !PT ;  /* 0x735f0d7f081b7812 */ /* 0x000fe400078e3cff */
[----:B------:R-:W-:Y:S02]  /*2790*/  LOP3.LUT R21, R6, 0xbc734988, RZ, 0x3c, !PT ;  /* 0xbc73498806157812 */ /* 0x000fe400078e3cff */
[----:B------:R-:W-:-:S02]  /*27a0*/  LOP3.LUT R59, R80, R0, R59, 0x96, !PT ;  /* 0x00000000503b7212 */ /* 0x000fc400078e963b */
[----:B------:R-:W-:Y:S02]  /*27b0*/  LOP3.LUT R31, R31, 0xe8dc168e, R8, 0x96, !PT ;  /* 0xe8dc168e1f1f7812 */ /* 0x000fe400078e9608 */
[----:B------:R-:W-:Y:S02]  /*27c0*/  SHF.L.W.U32.HI R0, R36, 0x11, R37 ;  /* 0x0000001124007819 */ /* 0x000fe40000010e25 */
[----:B------:R-:W-:Y:S02]  /*27d0*/  LOP3.LUT R34, R9, 0x5c7e6b29, RZ, 0x3c, !PT ;  /* 0x5c7e6b2909227812 */ /* 0x000fe400078e3cff */
[----:B------:R-:W-:Y:S02]  /*27e0*/  LOP3.LUT R28, R7, 0xf7d86f1b, RZ, 0x3c, !PT ;  /* 0xf7d86f1b071c7812 */ /* 0x000fe400078e3cff */
[----:B------:R-:W-:Y:S02]  /*27f0*/  IADD3 R6, P0, PT, R21, R27, RZ ;  /* 0x0000001b15067210 */ /* 0x000fe40007f1e0ff */
[----:B------:R-:W-:Y:S01]  /*2800*/  LOP3.LUT R64, R5, 0xefc8ef4d, R9, 0x96, !PT ;  /* 0xefc8ef4d05407812 */ /* 0x000fe200078e9609 */
[----:B------:R-:W-:Y:S01]  /*2810*/  IMAD.SHL.U32 R5, R31, 0x200000, RZ ;  /* 0x002000001f057824 */ /* 0x000fe200078e00ff */
[----:B------:R-:W-:-:S02]  /*2820*/  LOP3.LUT R52, R29, R0, R25, 0x96, !PT ;  /* 0x000000001d347212 */ /* 0x000fc400078e9619 */
[----:B------:R-:W-:Y:S02]  /*2830*/  LOP3.LUT R32, R21, 0x735f0d7f, R8, 0x96, !PT ;  /* 0x735f0d7f15207812 */ /* 0x000fe400078e9608 */
[----:B------:R-:W-:Y:S02]  /*2840*/  SHF.L.W.U32.HI R0, R33, 0x11, R35 ;  /* 0x0000001121007819 */ /* 0x000fe40000010e23 */
[----:B------:R-:W-:Y:S01]  /*2850*/  IADD3.X R7, PT, PT, R28, R34, RZ, P0, !PT ;  /* 0x000000221c077210 */ /* 0x000fe200007fe4ff */
[----:B------:R-:W-:Y:S01]  /*2860*/  IMAD.SHL.U32 R45, R32, 0x200000, RZ ;  /* 0x00200000202d7824 */ /* 0x000fe200078e00ff */
[----:B------:R-:W-:Y:S02]  /*2870*/  LOP3.LUT R21, R2, 0x80518cf, R9, 0x96, !PT ;  /* 0x080518cf02157812 */ /* 0x000fe400078e9609 */
[----:B------:R-:W-:Y:S02]  /*2880*/  LOP3.LUT R48, R31, R0, R5, 0x96, !PT ;  /* 0x000000001f307212 */ /* 0x000fe400078e9605 */
[----:B------:R-:W-:-:S02]  /*2890*/  SHF.L.W.U32.HI R2, R27, 0x11, R34 ;  /* 0x000000111b027819 */ /* 0x000fc40000010e22 */
[----:B------:R-:W-:Y:S02]  /*28a0*/  SHF.L.W.U32.HI R5, R6, 0x11, R7 ;  /* 0x0000001106057819 */ /* 0x000fe40000010e07 */
[----:B------:R-:W-:Y:S02]  /*28b0*/  SHF.L.W.U32.HI R6, R7, 0x11, R6 ;  /* 0x0000001107067819 */ /* 0x000fe40000010e06 */
[----:B------:R-:W-:Y:S02]  /*28c0*/  SHF.L.W.U32.HI R0, R19, 0x11, R18 ;  /* 0x0000001113007819 */ /* 0x000fe40000010e12 */
[----:B------:R-:W-:Y:S02]  /*28d0*/  SHF.L.U64.HI R7, R3, 0x15, R64 ;  /* 0x0000001503077819 */ /* 0x000fe40000010240 */
[--C-:B------:R-:W-:Y:S02]  /*28e0*/  LOP3.LUT R25, R30, 0xd02491e6, R9.reuse, 0x96, !PT ;  /* 0xd02491e61e197812 */ /* 0x100fe400078e9609 */
[----:B------:R-:W-:-:S02]  /*28f0*/  LOP3.LUT R54, R54, 0x83886c9d, R9, 0x96, !PT ;  /* 0x83886c9d36367812 */ /* 0x000fc400078e9609 */
[--C-:B------:R-:W-:Y:S02]  /*2900*/  LOP3.LUT R50, R50, 0x81bb4d22, R9.reuse, 0x96, !PT ;  /* 0x81bb4d2232327812 */ /* 0x100fe400078e9609 */
[----:B------:R-:W-:Y:S02]  /*2910*/  LOP3.LUT R9, R28, 0x5c7e6b29, R9, 0x96, !PT ;  /* 0x5c7e6b291c097812 */ /* 0x000fe400078e9609 */
[----:B------:R-:W-:Y:S02]  /*2920*/  LOP3.LUT R45, R32, R2, R45, 0x96, !PT ;  /* 0x00000002202d7212 */ /* 0x000fe400078e962d */
[----:B------:R-:W-:Y:S02]  /*2930*/  SHF.L.W.U32.HI R2, R14, 0x11, R13 ;  /* 0x000000110e027819 */ /* 0x000fe40000010e0d */
[----:B------:R-:W-:Y:S02]  /*2940*/  SHF.L.W.U32.HI R86, R3, 0x1c, R64 ;  /* 0x0000001c03567819 */ /* 0x000fe40000010e40 */
[----:B------:R-:W-:-:S02]  /*2950*/  SHF.L.W.U32.HI R28, R64, 0x1c, R3 ;  /* 0x0000001c401c7819 */ /* 0x000fc40000010e03 */
[----:B------:R-:W-:Y:S02]  /*2960*/  SHF.L.U64.HI R61, R80, 0x15, R21 ;  /* 0x00000015503d7819 */ /* 0x000fe40000010215 */
[----:B------:R-:W-:Y:S02]  /*2970*/  LOP3.LUT R64, R64, R0, R7, 0x96, !PT ;  /* 0x0000000040407212 */ /* 0x000fe400078e9607 */
[----:B------:R-:W-:Y:S02]  /*2980*/  SHF.L.W.U32.HI R0, R40, 0x11, R39 ;  /* 0x0000001128007819 */ /* 0x000fe40000010e27 */
[----:B------:R-:W-:Y:S02]  /*2990*/  SHF.L.U64.HI R55, R38, 0x15, R25 ;  /* 0x0000001526377819 */ /* 0x000fe40000010219 */
[----:B------:R-:W-:Y:S02]  /*29a0*/  SHF.L.W.U32.HI R30, R80, 0x1c, R21 ;  /* 0x0000001c501e7819 */ /* 0x000fe40000010e15 */
[----:B------:R-:W-:-:S02]  /*29b0*/  LOP3.LUT R61, R21, R2, R61, 0x96, !PT ;  /* 0x00000002153d7212 */ /* 0x000fc400078e963d */
[----:B------:R-:W-:Y:S02]  /*29c0*/  SHF.L.W.U32.HI R80, R21, 0x1c, R80 ;  /* 0x0000001c15507819 */ /* 0x000fe40000010e50 */
[----:B------:R-:W-:Y:S02]  /*29d0*/  SHF.L.W.U32.HI R2, R37, 0x11, R36 ;  /* 0x0000001125027819 */ /* 0x000fe40000010e24 */
[----:B------:R-:W-:Y:S02]  /*29e0*/  SHF.L.U64.HI R3, R29, 0x15, R54 ;  /* 0x000000151d037819 */ /* 0x000fe40000010236 */
[----:B------:R-:W-:Y:S02]  /*29f0*/  SHF.L.W.U32.HI R108, R38, 0x1c, R25 ;  /* 0x0000001c266c7819 */ /* 0x000fe40000010e19 */
[C---:B------:R-:W-:Y:S02]  /*2a00*/  SHF.L.W.U32.HI R21, R25.reuse, 0x1c, R38 ;  /* 0x0000001c19157819 */ /* 0x040fe40000010e26 */
[----:B------:R-:W-:Y:S01]  /*2a10*/  LOP3.LUT R55, R25, R0, R55, 0x96, !PT ;  /* 0x0000000019377212 */ /* 0x000fe200078e9637 */
[----:B------:R-:W-:Y:S01]  /*2a20*/  IMAD.MOV.U32 R0, RZ, RZ, 0x1d ;  /* 0x0000001dff007424 */ /* 0x000fe200078e00ff */
[----:B------:R-:W-:-:S02]  /*2a30*/  SHF.L.W.U32.HI R25, R29, 0x1c, R54 ;  /* 0x0000001c1d197819 */ /* 0x000fc40000010e36 */
[C---:B------:R-:W-:Y:S02]  /*2a40*/  SHF.L.W.U32.HI R29, R54.reuse, 0x1c, R29 ;  /* 0x0000001c361d7819 */ /* 0x040fe40000010e1d */
[----:B------:R-:W-:Y:S01]  /*2a50*/  LOP3.LUT R54, R54, R2, R3, 0x96, !PT ;  /* 0x0000000236367212 */ /* 0x000fe200078e9603 */
[----:B------:R0:W-:Y:S01]  /*2a60*/  STL [R1+0x6444], R0 ;  /* 0x0064440001007387 */ /* 0x0001e20000100800 */
[----:B------:R-:W-:Y:S02]  /*2a70*/  SHF.L.W.U32.HI R2, R35, 0x11, R33 ;  /* 0x0000001123027819 */ /* 0x000fe40000010e21 */
[C-C-:B------:R-:W-:Y:S02]  /*2a80*/  SHF.L.U64.HI R7, R31.reuse, 0x15, R50.reuse ;  /* 0x000000151f077819 */ /* 0x140fe40000010232 */
[----:B------:R-:W-:Y:S02]  /*2a90*/  SHF.L.W.U32.HI R109, R31, 0x1c, R50 ;  /* 0x0000001c1f6d7819 */ /* 0x000fe40000010e32 */
[----:B------:R-:W-:-:S02]  /*2aa0*/  SHF.L.W.U32.HI R31, R50, 0x1c, R31 ;  /* 0x0000001c321f7819 */ /* 0x000fc40000010e1f */
[----:B------:R-:W-:Y:S02]  /*2ab0*/  LOP3.LUT R50, R50, R2, R7, 0x96, !PT ;  /* 0x0000000232327212 */ /* 0x000fe400078e9607 */
[----:B------:R-:W-:Y:S02]  /*2ac0*/  IADD3 R18, P0, PT, R11, R18, RZ ;  /* 0x000000120b127210 */ /* 0x000fe40007f1e0ff */
[----:B------:R-:W-:Y:S02]  /*2ad0*/  IADD3 R10, P2, PT, R10, R39, RZ ;  /* 0x000000270a0a7210 */ /* 0x000fe40007f5e0ff */
[----:B------:R-:W-:Y:S01]  /*2ae0*/  IADD3 R7, P3, PT, R15, R36, RZ ;  /* 0x000000240f077210 */ /* 0x000fe20007f7e0ff */
[----:B------:R-:W-:Y:S01]  /*2af0*/  IMAD.X R19, R12, 0x1, R19, P0 ;  /* 0x000000010c137824 */ /* 0x000fe200000e0613 */
[----:B------:R-:W-:Y:S01]  /*2b00*/  IADD3 R15, P5, PT, R6, R27, RZ ;  /* 0x0000001b060f7210 */ /* 0x000fe20007fbe0ff */
[----:B------:R-:W-:Y:S01]  /*2b10*/  IMAD.X R12, R16, 0x1, R40, P2 ;  /* 0x00000001100c7824 */ /* 0x000fe200010e0628 */
[----:B------:R-:W-:-:S02]  /*2b20*/  LOP3.LUT R11, R63, R28, RZ, 0x3c, !PT ;  /* 0x0000001c3f0b7212 */ /* 0x000fc400078e3cff */
[----:B------:R-:W-:Y:S01]  /*2b30*/  SHF.L.W.U32.HI R3, R34, 0x11, R27 ;  /* 0x0000001122037819 */ /* 0x000fe20000010e1b */
[----:B------:R-:W-:Y:S01]  /*2b40*/  IMAD.X R16, R5, 0x1, R34, P5 ;  /* 0x0000000105107824 */ /* 0x000fe200028e0622 */
[----:B------:R-:W-:Y:S01]  /*2b50*/  SHF.L.U64.HI R8, R32, 0x15, R9 ;  /* 0x0000001520087819 */ /* 0x000fe20000010209 */
[----:B------:R-:W-:Y:S01]  /*2b60*/  IMAD.MOV.U32 R27, RZ, RZ, 0x1f ;  /* 0x0000001fff1b7424 */ /* 0x000fe200078e00ff */
[----:B------:R-:W-:Y:S01]  /*2b70*/  IADD3 R13, P1, PT, R4, R13, RZ ;  /* 0x0000000d040d7210 */ /* 0x000fe20007f3e0ff */
[----:B------:R-:W-:Y:S01]  /*2b80*/  STL [R1+0x69d0], R15 ;  /* 0x0069d00f01007387 */ /* 0x000fe20000100800 */
[----:B------:R-:W-:Y:S01]  /*2b90*/  IADD3 R2, P4, PT, R26, R33, RZ ;  /* 0x000000211a027210 */ /* 0x000fe20007f9e0ff */
[----:B------:R-:W-:Y:S01]  /*2ba0*/  IMAD.MOV.U32 R26, RZ, RZ, 0x9 ;  /* 0x00000009ff1a7424 */ /* 0x000fe200078e00ff */
[----:B------:R-:W-:Y:S01]  /*2bb0*/  IADD3.X R6, PT, PT, R20, R37, RZ, P3, !PT ;  /* 0x0000002514067210 */ /* 0x000fe20001ffe4ff */
[----:B------:R-:W-:Y:S01]  /*2bc0*/  IMAD.SHL.U32 R20, R11, 0x200000, RZ ;  /* 0x002000000b147824 */ /* 0x000fe200078e00ff */
[----:B------:R-:W-:Y:S01]  /*2bd0*/  IADD3 R4, P0, PT, R28, R63, RZ ;  /* 0x0000003f1c047210 */ /* 0x000fe20007f1e0ff */
[----:B0-----:R-:W-:Y:S01]  /*2be0*/  IMAD.X R0, R24, 0x1, R35, P4 ;  /* 0x0000000118007824 */ /* 0x001fe200020e0623 */
[----:B------:R-:W-:Y:S01]  /*2bf0*/  LOP3.LUT R47, R9, R3, R8, 0x96, !PT ;  /* 0x00000003092f7212 */ /* 0x000fe200078e9608 */
[----:B------:R-:W-:Y:S01]  /*2c00*/  IMAD.MOV.U32 R8, RZ, RZ, 0x1e ;  /* 0x0000001eff087424 */ /* 0x000fe200078e00ff */
[----:B------:R-:W-:Y:S01]  /*2c10*/  SHF.L.W.U32.HI R5, R63, 0x11, R64 ;  /* 0x000000113f057819 */ /* 0x000fe20000010e40 */
[----:B------:R-:W-:Y:S01]  /*2c20*/  IMAD.X R14, R17, 0x1, R14, P1 ;  /* 0x00000001110e7824 */ /* 0x000fe200008e060e */
[----:B------:R-:W-:Y:S01]  /*2c30*/  SHF.L.W.U32.HI R186, R32, 0x1c, R9 ;  /* 0x0000001c20ba7819 */ /* 0x000fe20000010e09 */
[----:B------:R-:W-:Y:S01]  /*2c40*/  STL [R1+0x69d4], R16 ;  /* 0x0069d41001007387 */ /* 0x000fe20000100800 */
[----:B------:R-:W-:Y:S01]  /*2c50*/  SHF.L.W.U32.HI R32, R9, 0x1c, R32 ;  /* 0x0000001c09207819 */ /* 0x000fe20000010e20 */
[----:B------:R-:W-:Y:S01]  /*2c60*/  IMAD.X R9, R86, 0x1, R64, P0 ;  /* 0x0000000156097824 */ /* 0x000fe200000e0640 */
[----:B------:R-:W-:Y:S01]  /*2c70*/  LOP3.LUT R35, R5, R20, RZ, 0x3c, !PT ;  /* 0x0000001405237212 */ /* 0x000fe200078e3cff */
[----:B------:R0:W-:Y:S01]  /*2c80*/  STL [R1+0x6444], R8 ;  /* 0x0064440801007387 */ /* 0x0001e20000100800 */
[----:B------:R-:W-:-:S02]  /*2c90*/  LOP3.LUT R5, R59, R80, RZ, 0x3c, !PT ;  /* 0x000000503b057212 */ /* 0x000fc400078e3cff */
[----:B------:R-:W-:Y:S01]  /*2ca0*/  LOP3.LUT R24, R64, R86, RZ, 0x3c, !PT ;  /* 0x0000005640187212 */ /* 0x000fe200078e3cff */
[----:B------:R1:W-:Y:S01]  /*2cb0*/  STL.64 [R1+0x6440], R26 ;  /* 0x0064401a01007387 */ /* 0x0003e20000100a00 */
[----:B------:R-:W-:Y:S02]  /*2cc0*/  SHF.L.W.U32.HI R3, R4, 0x11, R9 ;  /* 0x0000001104037819 */ /* 0x000fe40000010e09 */
[----:B------:R-:W-:Y:S02]  /*2cd0*/  SHF.L.W.U32.HI R4, R9, 0x11, R4 ;  /* 0x0000001109047819 */ /* 0x000fe40000010e04 */
[C-C-:B------:R-:W-:Y:S02]  /*2ce0*/  SHF.L.U64.HI R20, R11.reuse, 0x15, R24.reuse ;  /* 0x000000150b147819 */ /* 0x140fe40000010218 */
[----:B0-----:R-:W-:Y:S02]  /*2cf0*/  IADD3 R8, P0, PT, R80, R59, RZ ;  /* 0x0000003b50087210 */ /* 0x001fe40007f1e0ff */
[----:B------:R-:W-:-:S02]  /*2d00*/  SHF.L.W.U32.HI R197, R11, 0x1c, R24 ;  /* 0x0000001c0bc57819 */ /* 0x000fc40000010e18 */
[----:B------:R-:W-:Y:S01]  /*2d10*/  IADD3.X R9, PT, PT, R30, R61, RZ, P0, !PT ;  /* 0x0000003d1e097210 */ /* 0x000fe200007fe4ff */
[----:B-1----:R-:W-:Y:S01]  /*2d20*/  IMAD.SHL.U32 R26, R5, 0x200000, RZ ;  /* 0x00200000051a7824 */ /* 0x002fe200078e00ff */
[----:B------:R-:W-:Y:S02]  /*2d30*/  SHF.L.W.U32.HI R44, R24, 0x1c, R11 ;  /* 0x0000001c182c7819 */ /* 0x000fe40000010e0b */
[----:B------:R-:W-:Y:S02]  /*2d40*/  SHF.L.W.U32.HI R11, R59, 0x11, R61 ;  /* 0x000000113b0b7819 */ /* 0x000fe40000010e3d */
[----:B------:R-:W-:Y:S02]  /*2d50*/  IADD3 R38, P0, PT, R21, R58, RZ ;  /* 0x0000003a15267210 */ /* 0x000fe40007f1e0ff */
[----:B------:R-:W-:Y:S02]  /*2d60*/  LOP3.LUT R57, R11, R26, RZ, 0x3c, !PT ;  /* 0x0000001a0b397212 */ /* 0x000fe400078e3cff */
[----:B------:R-:W-:Y:S01]  /*2d70*/  SHF.L.W.U32.HI R24, R8, 0x11, R9 ;  /* 0x0000001108187819 */ /* 0x000fe20000010e09 */
[----:B------:R-:W-:Y:S01]  /*2d80*/  IMAD.X R11, R108, 0x1, R55, P0 ;  /* 0x000000016c0b7824 */ /* 0x000fe200000e0637 */
[----:B------:R-:W-:-:S02]  /*2d90*/  SHF.L.W.U32.HI R9, R9, 0x11, R8 ;  /* 0x0000001109097819 */ /* 0x000fc40000010e08 */
[----:B------:R-:W-:Y:S02]  /*2da0*/  LOP3.LUT R8, R61, R30, RZ, 0x3c, !PT ;  /* 0x0000001e3d087212 */ /* 0x000fe400078e3cff */
[----:B------:R-:W-:Y:S02]  /*2db0*/  IADD3 R37, P0, PT, R29, R52, RZ ;  /* 0x000000341d257210 */ /* 0x000fe40007f1e0ff */
[----:B------:R-:W-:Y:S02]  /*2dc0*/  LOP3.LUT R46, R58, R21, RZ, 0x3c, !PT ;  /* 0x000000153a2e7212 */ /* 0x000fe400078e3cff */
[----:B------:R-:W-:Y:S02]  /*2dd0*/  SHF.L.W.U32.HI R17, R38, 0x11, R11 ;  /* 0x0000001126117819 */ /* 0x000fe40000010e0b */
[----:B------:R-:W-:Y:S01]  /*2de0*/  SHF.L.W.U32.HI R38, R11, 0x11, R38 ;  /* 0x000000110b267819 */ /* 0x000fe20000010e26 */
[----:B------:R-:W-:Y:S01]  /*2df0*/  IMAD.SHL.U32 R56, R46, 0x200000, RZ ;  /* 0x002000002e387824 */ /* 0x000fe200078e00ff */
[----:B------:R-:W-:-:S02]  /*2e00*/  SHF.L.U64.HI R115, R5, 0x15, R8 ;  /* 0x0000001505737819 */ /* 0x000fc40000010208 */
[----:B------:R-:W-:Y:S02]  /*2e10*/  SHF.L.W.U32.HI R206, R5, 0x1c, R8 ;  /* 0x0000001c05ce7819 */ /* 0x000fe40000010e08 */
[----:B------:R-:W-:Y:S01]  /*2e20*/  SHF.L.W.U32.HI R39, R8, 0x1c, R5 ;  /* 0x0000001c08277819 */ /* 0x000fe20000010e05 */
[----:B------:R-:W-:Y:S01]  /*2e30*/  IMAD.X R8, R25, 0x1, R54, P0 ;  /* 0x0000000119087824 */ /* 0x000fe200000e0636 */
[----:B------:R-:W-:Y:S02]  /*2e40*/  LOP3.LUT R11, R55, R108, RZ, 0x3c, !PT ;  /* 0x0000006c370b7212 */ /* 0x000fe400078e3cff */
[----:B------:R-:W-:Y:S02]  /*2e50*/  LOP3.LUT R183, R52, R29, RZ, 0x3c, !PT ;  /* 0x0000001d34b77212 */ /* 0x000fe400078e3cff */
[----:B------:R-:W-:Y:S02]  /*2e60*/  SHF.L.W.U32.HI R5, R58, 0x11, R55 ;  /* 0x000000113a057819 */ /* 0x000fe40000010e37 */
[C-C-:B------:R-:W-:Y:S01]  /*2e70*/  SHF.L.U64.HI R53, R46.reuse, 0x15, R11.reuse ;  /* 0x000000152e357819 */ /* 0x140fe2000001020b */
[----:B------:R-:W-:Y:S01]  /*2e80*/  IMAD.SHL.U32 R70, R183, 0x200000, RZ ;  /* 0x00200000b7467824 */ /* 0x000fe200078e00ff */
[----:B------:R-:W-:-:S02]  /*2e90*/  SHF.L.W.U32.HI R227, R46, 0x1c, R11 ;  /* 0x0000001c2ee37819 */ /* 0x000fc40000010e0b */
[----:B------:R-:W-:Y:S02]  /*2ea0*/  IADD3 R42, P0, PT, R31, R48, RZ ;  /* 0x000000301f2a7210 */ /* 0x000fe40007f1e0ff */
[----:B------:R-:W-:Y:S02]  /*2eb0*/  SHF.L.W.U32.HI R46, R11, 0x1c, R46 ;  /* 0x0000001c0b2e7819 */ /* 0x000fe40000010e2e */
[----:B------:R-:W-:Y:S01]  /*2ec0*/  SHF.L.W.U32.HI R11, R37, 0x11, R8 ;  /* 0x00000011250b7819 */ /* 0x000fe20000010e08 */
[----:B------:R-:W-:Y:S01]  /*2ed0*/  IMAD.X R27, R109, 0x1, R50, P0 ;  /* 0x000000016d1b7824 */ /* 0x000fe200000e0632 */
[----:B------:R-:W-:Y:S02]  /*2ee0*/  SHF.L.W.U32.HI R37, R8, 0x11, R37 ;  /* 0x0000001108257819 */ /* 0x000fe40000010e25 */
[----:B------:R-:W-:Y:S02]  /*2ef0*/  LOP3.LUT R56, R5, R56, RZ, 0x3c, !PT ;  /* 0x0000003805387212 */ /* 0x000fe400078e3cff */
[----:B------:R-:W-:-:S02]  /*2f00*/  LOP3.LUT R8, R54, R25, RZ, 0x3c, !PT ;  /* 0x0000001936087212 */ /* 0x000fc400078e3cff */
[----:B------:R-:W-:Y:S02]  /*2f10*/  SHF.L.W.U32.HI R5, R52, 0x11, R54 ;  /* 0x0000001134057819 */ /* 0x000fe40000010e36 */
[----:B------:R-:W-:Y:S02]  /*2f20*/  LOP3.LUT R245, R48, R31, RZ, 0x3c, !PT ;  /* 0x0000001f30f57212 */ /* 0x000fe400078e3cff */
[----:B------:R-:W-:Y:S02]  /*2f30*/  IADD3 R34, P0, PT, R32, R45, RZ ;  /* 0x0000002d20227210 */ /* 0x000fe40007f1e0ff */
[C-C-:B------:R-:W-:Y:S02]  /*2f40*/  SHF.L.U64.HI R51, R183.reuse, 0x15, R8.reuse ;  /* 0x00000015b7337819 */ /* 0x140fe40000010208 */
[----:B------:R-:W-:Y:S02]  /*2f50*/  SHF.L.W.U32.HI R188, R183, 0x1c, R8 ;  /* 0x0000001cb7bc7819 */ /* 0x000fe40000010e08 */
[----:B------:R-:W-:-:S02]  /*2f60*/  LOP3.LUT R70, R5, R70, RZ, 0x3c, !PT ;  /* 0x0000004605467212 */ /* 0x000fc400078e3cff */
[----:B------:R-:W-:Y:S02]  /*2f70*/  SHF.L.W.U32.HI R183, R8, 0x1c, R183 ;  /* 0x0000001c08b77819 */ /* 0x000fe40000010eb7 */
[----:B------:R-:W-:Y:S02]  /*2f80*/  LOP3.LUT R239, R45, R32, RZ, 0x3c, !PT ;  /* 0x000000202def7212 */ /* 0x000fe400078e3cff */
[----:B------:R-:W-:Y:S02]  /*2f90*/  SHF.L.W.U32.HI R5, R48, 0x11, R50 ;  /* 0x0000001130057819 */ /* 0x000fe40000010e32 */
[----:B------:R-:W-:Y:S01]  /*2fa0*/  SHF.L.U32 R60, R245, 0x15, RZ ;  /* 0x00000015f53c7819 */ /* 0x000fe200000006ff */
[----:B------:R-:W-:Y:S01]  /*2fb0*/  IMAD.SHL.U32 R26, R239, 0x200000, RZ ;  /* 0x00200000ef1a7824 */ /* 0x000fe200078e00ff */
[----:B------:R-:W-:Y:S02]  /*2fc0*/  SHF.L.W.U32.HI R33, R42, 0x11, R27 ;  /* 0x000000112a217819 */ /* 0x000fe40000010e1b */
[----:B------:R-:W-:-:S02]  /*2fd0*/  LOP3.LUT R8, R50, R109, RZ, 0x3c, !PT ;  /* 0x0000006d32087212 */ /* 0x000fc400078e3cff */
[----:B------:R-:W-:Y:S01]  /*2fe0*/  SHF.L.W.U32.HI R42, R27, 0x11, R42 ;  /* 0x000000111b2a7819 */ /* 0x000fe20000010e2a */
[----:B------:R-:W-:Y:S01]  /*2ff0*/  IMAD.X R27, R186, 0x1, R47, P0 ;  /* 0x00000001ba1b7824 */ /* 0x000fe200000e062f */
[-C--:B------:R-:W-:Y:S02]  /*3000*/  LOP3.LUT R35, R35, R63.reuse, R28, 0x96, !PT ;  /* 0x0000003f23237212 */ /* 0x080fe400078e961c */
[----:B------:R-:W-:Y:S02]  /*3010*/  IADD3 R28, P0, PT, R4, R63, RZ ;  /* 0x0000003f041c7210 */ /* 0x000fe40007f1e0ff */
[----:B------:R-:W-:Y:S02]  /*3020*/  LOP3.LUT R60, R5, R60, RZ, 0x3c, !PT ;  /* 0x0000003c053c7212 */ /* 0x000fe400078e3cff */
[C-C-:B------:R-:W-:Y:S02]  /*3030*/  SHF.L.U64.HI R49, R245.reuse, 0x15, R8.reuse ;  /* 0x00000015f5317819 */ /* 0x140fe40000010208 */
[----:B------:R-:W-:-:S02]  /*3040*/  SHF.L.W.U32.HI R62, R245, 0x1c, R8 ;  /* 0x0000001cf53e7819 */ /* 0x000fc40000010e08 */
[----:B------:R-:W-:Y:S02]  /*3050*/  SHF.L.W.U32.HI R4, R61, 0x11, R59 ;  /* 0x000000113d047819 */ /* 0x000fe40000010e3b */
[----:B------:R-:W-:Y:S01]  /*3060*/  SHF.L.W.U32.HI R245, R8, 0x1c, R245 ;  /* 0x0000001c08f57819 */ /* 0x000fe20000010ef5 */
[----:B------:R-:W-:Y:S01]  /*3070*/  IMAD.MOV.U32 R8, RZ, RZ, 0x20 ;  /* 0x00000020ff087424 */ /* 0x000fe200078e00ff */
[----:B------:R-:W-:Y:S02]  /*3080*/  SHF.L.W.U32.HI R5, R45, 0x11, R47 ;  /* 0x000000112d057819 */ /* 0x000fe40000010e2f */
[----:B------:R-:W-:Y:S02]  /*3090*/  LOP3.LUT R115, R4, R115, RZ, 0x3c, !PT ;  /* 0x0000007304737212 */ /* 0x000fe400078e3cff */
[----:B------:R-:W-:Y:S01]  /*30a0*/  LOP3.LUT R41, R5, R26, RZ, 0x3c, !PT ;  /* 0x0000001a05297212 */ /* 0x000fe200078e3cff */
[----:B------:R0:W-:Y:S01]  /*30b0*/  STL [R1+0x6444], R8 ;  /* 0x0064440801007387 */ /* 0x0001e20000100800 */
[----:B------:R-:W-:Y:S01]  /*30c0*/  SHF.L.W.U32.HI R4, R55, 0x11, R58 ;  /* 0x0000001137047819 */ /* 0x000fe20000010e3a */
[----:B------:R-:W-:Y:S01]  /*30d0*/  IMAD.MOV.U32 R26, RZ, RZ, 0xa ;  /* 0x0000000aff1a7424 */ /* 0x000fe200078e00ff */
[----:B------:R-:W-:-:S02]  /*30e0*/  LOP3.LUT R40, R47, R186, RZ, 0x3c, !PT ;  /* 0x000000ba2f287212 */ /* 0x000fc400078e3cff */
[----:B------:R-:W-:Y:S02]  /*30f0*/  SHF.L.W.U32.HI R36, R34, 0x11, R27 ;  /* 0x0000001122247819 */ /* 0x000fe40000010e1b */
[----:B------:R-:W-:Y:S02]  /*3100*/  SHF.L.W.U32.HI R5, R64, 0x11, R63 ;  /* 0x0000001140057819 */ /* 0x000fe40000010e3f */
[----:B------:R-:W-:Y:S01]  /*3110*/  SHF.L.W.U32.HI R34, R27, 0x11, R34 ;  /* 0x000000111b227819 */ /* 0x000fe20000010e22 */
[----:B------:R-:W-:Y:S01]  /*3120*/  IMAD.MOV.U32 R27, RZ, RZ, 0x21 ;  /* 0x00000021ff1b7424 */ /* 0x000fe200078e00ff */
[----:B0-----:R-:W-:Y:S02]  /*3130*/  SHF.L.W.U32.HI R8, R54, 0x11, R52 ;  /* 0x0000001136087819 */ /* 0x001fe40000010e34 */
[----:B------:R-:W-:Y:S02]  /*3140*/  LOP3.LUT R53, R4, R53, RZ, 0x3c, !PT ;  /* 0x0000003504357212 */ /* 0x000fe400078e3cff */
[C-C-:B------:R-:W-:Y:S01]  /*3150*/  SHF.L.U64.HI R43, R239.reuse, 0x15, R40.reuse ;  /* 0x00000015ef2b7819 */ /* 0x140fe20000010228 */
[----:B------:R0:W-:Y:S01]  /*3160*/  STL.64 [R1+0x6440], R26 ;  /* 0x0064401a01007387 */ /* 0x0001e20000100a00 */
[----:B------:R-:W-:-:S02]  /*3170*/  SHF.L.W.U32.HI R191, R239, 0x1c, R40 ;  /* 0x0000001cefbf7819 */ /* 0x000fc40000010e28 */
[----:B------:R-:W-:Y:S02]  /*3180*/  LOP3.LUT R5, R5, R20, RZ, 0x3c, !PT ;  /* 0x0000001405057212 */ /* 0x000fe400078e3cff */
[----:B------:R-:W-:Y:S02]  /*3190*/  SHF.L.W.U32.HI R4, R50, 0x11, R48 ;  /* 0x0000001132047819 */ /* 0x000fe40000010e30 */
[----:B------:R-:W-:Y:S02]  /*31a0*/  SHF.L.W.U32.HI R239, R40, 0x1c, R239 ;  /* 0x0000001c28ef7819 */ /* 0x000fe40000010eef */
[----:B------:R-:W-:Y:S02]  /*31b0*/  LOP3.LUT R21, R56, R58, R21, 0x96, !PT ;  /* 0x0000003a38157212 */ /* 0x000fe400078e9615 */
[----:B------:R-:W-:Y:S02]  /*31c0*/  LOP3.LUT R40, R8, R51, RZ, 0x3c, !PT ;  /* 0x0000003308287212 */ /* 0x000fe400078e3cff */
[----:B------:R-:W-:Y:S01]  /*31d0*/  LOP3.LUT R56, R41, R45, R32, 0x96, !PT ;  /* 0x0000002d29387212 */ /* 0x000fe200078e9620 */
[----:B------:R-:W-:Y:S01]  /*31e0*/  IMAD.X R32, R3, 0x1, R64, P0 ;  /* 0x0000000103207824 */ /* 0x000fe200000e0640 */
[----:B------:R-:W-:-:S02]  /*31f0*/  IADD3 R42, P4, PT, R42, R48, RZ ;  /* 0x000000302a2a7210 */ /* 0x000fc40007f9e0ff */
[----:B------:R-:W-:Y:S02]  /*3200*/  SHF.L.W.U32.HI R8, R47, 0x11, R45 ;  /* 0x000000112f087819 */ /* 0x000fe40000010e2d */
[----:B------:R-:W-:Y:S02]  /*3210*/  LOP3.LUT R4, R4, R49, RZ, 0x3c, !PT ;  /* 0x0000003104047212 */ /* 0x000fe400078e3cff */
[----:B------:R-:W-:Y:S01]  /*3220*/  IADD3 R15, P5, PT, R34, R45, RZ ;  /* 0x0000002d220f7210 */ /* 0x000fe20007fbe0ff */
[----:B------:R-:W-:Y:S01]  /*3230*/  IMAD.MOV.U32 R34, RZ, RZ, 0x23 ;  /* 0x00000023ff227424 */ /* 0x000fe200078e00ff */
[----:B------:R-:W-:Y:S02]  /*3240*/  LOP3.LUT R86, R5, R64, R86, 0x96, !PT ;  /* 0x0000004005567212 */ /* 0x000fe400078e9656 */
[----:B0-----:R-:W-:Y:S01]  /*3250*/  IADD3 R26, P0, PT, R44, R35, RZ ;  /* 0x000000232c1a7210 */ /* 0x001fe20007f1e0ff */
[----:B------:R-:W-:Y:S01]  /*3260*/  STL [R1+0x64c0], R15 ;  /* 0x0064c00f01007387 */ /* 0x000fe20000100800 */
[----:B------:R-:W-:-:S02]  /*3270*/  IADD3 R20, P1, PT, R9, R59, RZ ;  /* 0x0000003b09147210 */ /* 0x000fc40007f3e0ff */
[----:B------:R-:W-:Y:S01]  /*3280*/  LOP3.LUT R9, R8, R43, RZ, 0x3c, !PT ;  /* 0x0000002b08097212 */ /* 0x000fe200078e3cff */
[----:B------:R-:W-:Y:S01]  /*3290*/  IMAD.X R8, R33, 0x1, R50, P4 ;  /* 0x0000000121087824 */ /* 0x000fe200020e0632 */
[----:B------:R-:W-:Y:S01]  /*32a0*/  LOP3.LUT R109, R4, R50, R109, 0x96, !PT ;  /* 0x00000032046d7212 */ /* 0x000fe200078e966d */
[----:B------:R-:W-:Y:S01]  /*32b0*/  IMAD.X R4, R36, 0x1, R47, P5 ;  /* 0x0000000124047824 */ /* 0x000fe200028e062f */
[----:B------:R-:W-:Y:S01]  /*32c0*/  IADD3.X R101, PT, PT, R197, R86, RZ, P0, !PT ;  /* 0x00000056c5657210 */ /* 0x000fe200007fe4ff */
[----:B------:R-:W-:Y:S01]  /*32d0*/  IMAD.MOV.U32 R36, RZ, RZ, 0x24 ;  /* 0x00000024ff247424 */ /* 0x000fe200078e00ff */
[----:B------:R-:W-:Y:S02]  /*32e0*/  LOP3.LUT R33, R35, R44, RZ, 0x3c, !PT ;  /* 0x0000002c23217212 */ /* 0x000fe400078e3cff */
[----:B------:R-:W-:Y:S01]  /*32f0*/  LOP3.LUT R80, R57, R59, R80, 0x96, !PT ;  /* 0x0000003b39507212 */ /* 0x000fe200078e9650 */
[----:B------:R0:W-:Y:S01]  /*3300*/  STL [R1+0x64fc], R4 ;  /* 0x0064fc0401007387 */ /* 0x0001e20000100800 */
[----:B------:R-:W-:-:S02]  /*3310*/  LOP3.LUT R186, R9, R47, R186, 0x96, !PT ;  /* 0x0000002f09ba7212 */ /* 0x000fc400078e96ba */
[----:B------:R-:W-:Y:S02]  /*3320*/  SHF.L.W.U32.HI R9, R26, 0x11, R101 ;  /* 0x000000111a097819 */ /* 0x000fe40000010e65 */
[----:B------:R-:W-:Y:S01]  /*3330*/  LOP3.LUT R3, R40, R54, R25, 0x96, !PT ;  /* 0x0000003628037212 */ /* 0x000fe200078e9619 */
[----:B------:R-:W-:Y:S01]  /*3340*/  IMAD.SHL.U32 R25, R33, 0x200000, RZ ;  /* 0x0020000021197824 */ /* 0x000fe200078e00ff */
[----:B------:R-:W-:Y:S02]  /*3350*/  SHF.L.W.U32.HI R101, R101, 0x11, R26 ;  /* 0x0000001165657819 */ /* 0x000fe40000010e1a */
[----:B------:R-:W-:Y:S02]  /*3360*/  LOP3.LUT R60, R60, R48, R31, 0x96, !PT ;  /* 0x000000303c3c7212 */ /* 0x000fe400078e961f */
[----:B------:R-:W-:Y:S02]  /*3370*/  LOP3.LUT R26, R86, R197, RZ, 0x3c, !PT ;  /* 0x000000c5561a7212 */ /* 0x000fe400078e3cff */
[----:B------:R-:W-:Y:S01]  /*3380*/  LOP3.LUT R115, R115, R61, R30, 0x96, !PT ;  /* 0x0000003d73737212 */ /* 0x000fe200078e961e */
[----:B------:R-:W-:Y:S01]  /*3390*/  IMAD.MOV.U32 R30, RZ, RZ, 0x22 ;  /* 0x00000022ff1e7424 */ /* 0x000fe200078e00ff */
[----:B0-----:R-:W-:-:S02]  /*33a0*/  SHF.L.W.U32.HI R4, R35, 0x11, R86 ;  /* 0x0000001123047819 */ /* 0x001fc40000010e56 */
[----:B------:R-:W-:Y:S02]  /*33b0*/  IADD3 R5, P0, PT, R39, R80, RZ ;  /* 0x0000005027057210 */ /* 0x000fe40007f1e0ff */
[----:B------:R-:W-:Y:S01]  /*33c0*/  LOP3.LUT R31, R80, R39, RZ, 0x3c, !PT ;  /* 0x00000027501f7212 */ /* 0x000fe200078e3cff */
[----:B------:R-:W-:Y:S01]  /*33d0*/  STL [R1+0x6444], R30 ;  /* 0x0064441e01007387 */ /* 0x000fe20000100800 */
[C-C-:B------:R-:W-:Y:S02]  /*33e0*/  SHF.L.U64.HI R237, R33.reuse, 0x15, R26.reuse ;  /* 0x0000001521ed7819 */ /* 0x140fe4000001021a */
[----:B------:R-:W-:Y:S01]  /*33f0*/  SHF.L.W.U32.HI R72, R33, 0x1c, R26 ;  /* 0x0000001c21487819 */ /* 0x000fe20000010e1a */
[----:B------:R0:W-:Y:S01]  /*3400*/  STL [R1+0x6444], R34 ;  /* 0x0064442201007387 */ /* 0x0001e20000100800 */
[----:B------:R-:W-:Y:S01]  /*3410*/  LOP3.LUT R250, R4, R25, RZ, 0x3c, !PT ;  /* 0x0000001904fa7212 */ /* 0x000fe200078e3cff */
[----:B------:R-:W-:Y:S01]  /*3420*/  IMAD.X R4, R206, 0x1, R115, P0 ;  /* 0x00000001ce047824 */ /* 0x000fe200000e0673 */
[----:B------:R-:W-:Y:S01]  /*3430*/  SHF.L.W.U32.HI R33, R26, 0x1c, R33 ;  /* 0x0000001c1a217819 */ /* 0x000fe20000010e21 */
[----:B------:R-:W-:Y:S01]  /*3440*/  IMAD.SHL.U32 R26, R31, 0x200000, RZ ;  /* 0x002000001f1a7824 */ /* 0x000fe200078e00ff */
[----:B------:R-:W-:Y:S01]  /*3450*/  LOP3.LUT R108, R53, R55, R108, 0x96, !PT ;  /* 0x00000037356c7212 */ /* 0x000fe200078e966c */
[----:B------:R1:W-:Y:S01]  /*3460*/  STL [R1+0x6444], R36 ;  /* 0x0064442401007387 */ /* 0x0003e20000100800 */
[----:B------:R-:W-:-:S02]  /*3470*/  SHF.L.W.U32.HI R25, R80, 0x11, R115 ;  /* 0x0000001150197819 */ /* 0x000fc40000010e73 */
[----:B------:R-:W-:Y:S02]  /*3480*/  IADD3 R114, P0, PT, R46, R21, RZ ;  /* 0x000000152e727210 */ /* 0x000fe40007f1e0ff */
[----:B------:R-:W-:Y:S02]  /*3490*/  LOP3.LUT R70, R70, R52, R29, 0x96, !PT ;  /* 0x0000003446467212 */ /* 0x000fe400078e961d */
[----:B------:R-:W-:Y:S01]  /*34a0*/  LOP3.LUT R47, R25, R26, RZ, 0x3c, !PT ;  /* 0x0000001a192f7212 */ /* 0x000fe200078e3cff */
[----:B------:R-:W-:Y:S01]  /*34b0*/  IMAD.X R25, R227, 0x1, R108, P0 ;  /* 0x00000001e3197824 */ /* 0x000fe200000e066c */
[----:B------:R-:W-:Y:S02]  /*34c0*/  SHF.L.W.U32.HI R210, R5, 0x11, R4 ;  /* 0x0000001105d27819 */ /* 0x000fe40000010e04 */
[----:B------:R-:W-:Y:S02]  /*34d0*/  SHF.L.W.U32.HI R5, R4, 0x11, R5 ;  /* 0x0000001104057819 */ /* 0x000fe40000010e05 */
[----:B------:R-:W-:-:S02]  /*34e0*/  LOP3.LUT R4, R115, R206, RZ, 0x3c, !PT ;  /* 0x000000ce73047212 */ /* 0x000fc400078e3cff */
[----:B------:R-:W-:Y:S02]  /*34f0*/  LOP3.LUT R74, R21, R46, RZ, 0x3c, !PT ;  /* 0x0000002e154a7212 */ /* 0x000fe400078e3cff */
[----:B------:R-:W-:Y:S02]  /*3500*/  IADD3 R107, P0, PT, R183, R70, RZ ;  /* 0x00000046b76b7210 */ /* 0x000fe40007f1e0ff */
[----:B------:R-:W-:Y:S01]  /*3510*/  SHF.L.W.U32.HI R181, R114, 0x11, R25 ;  /* 0x0000001172b57819 */ /* 0x000fe20000010e19 */
[----:B------:R-:W-:Y:S01]  /*3520*/  IMAD.SHL.U32 R45, R74, 0x200000, RZ ;  /* 0x002000004a2d7824 */ /* 0x000fe200078e00ff */
[C-C-:B------:R-:W-:Y:S01]  /*3530*/  SHF.L.U64.HI R49, R31.reuse, 0x15, R4.reuse ;  /* 0x000000151f317819 */ /* 0x140fe20000010204 */
[----:B------:R-:W-:Y:S01]  /*3540*/  IMAD.X R26, R188, 0x1, R3, P0 ;  /* 0x00000001bc1a7824 */ /* 0x000fe200000e0603 */
[----:B------:R-:W-:Y:S02]  /*3550*/  SHF.L.W.U32.HI R29, R31, 0x1c, R4 ;  /* 0x0000001c1f1d7819 */ /* 0x000fe40000010e04 */
[----:B------:R-:W-:-:S02]  /*3560*/  SHF.L.W.U32.HI R114, R25, 0x11, R114 ;  /* 0x0000001119727819 */ /* 0x000fc40000010e72 */
[----:B------:R-:W-:Y:S02]  /*3570*/  SHF.L.W.U32.HI R31, R4, 0x1c, R31 ;  /* 0x0000001c041f7819 */ /* 0x000fe40000010e1f */
[----:B------:R-:W-:Y:S02]  /*3580*/  LOP3.LUT R25, R108, R227, RZ, 0x3c, !PT ;  /* 0x000000e36c197212 */ /* 0x000fe400078e3cff */
[----:B------:R-:W-:Y:S02]  /*3590*/  SHF.L.W.U32.HI R4, R21, 0x11, R108 ;  /* 0x0000001115047819 */ /* 0x000fe40000010e6c */
[----:B------:R-:W-:Y:S02]  /*35a0*/  LOP3.LUT R48, R70, R183, RZ, 0x3c, !PT ;  /* 0x000000b746307212 */ /* 0x000fe400078e3cff */
[----:B------:R-:W-:Y:S02]  /*35b0*/  IADD3 R90, P0, PT, R245, R60, RZ ;  /* 0x0000003cf55a7210 */ /* 0x000fe40007f1e0ff */
[----:B------:R-:W-:-:S02]  /*35c0*/  SHF.L.U64.HI R76, R74, 0x15, R25 ;  /* 0x000000154a4c7819 */ /* 0x000fc40000010219 */
[----:B------:R-:W-:Y:S01]  /*35d0*/  SHF.L.W.U32.HI R64, R74, 0x1c, R25 ;  /* 0x0000001c4a407819 */ /* 0x000fe20000010e19 */
[----:B------:R-:W-:Y:S01]  /*35e0*/  IMAD.X R27, R62, 0x1, R109, P0 ;  /* 0x000000013e1b7824 */ /* 0x000fe200000e066d */
[----:B------:R-:W-:Y:S02]  /*35f0*/  LOP3.LUT R41, R3, R188, RZ, 0x3c, !PT ;  /* 0x000000bc03297212 */ /* 0x000fe400078e3cff */
[----:B------:R-:W-:Y:S02]  /*3600*/  LOP3.LUT R45, R4, R45, RZ, 0x3c, !PT ;  /* 0x0000002d042d7212 */ /* 0x000fe400078e3cff */
[----:B------:R-:W-:Y:S02]  /*3610*/  SHF.L.W.U32.HI R74, R25, 0x1c, R74 ;  /* 0x0000001c194a7819 */ /* 0x000fe40000010e4a */
[----:B------:R-:W-:Y:S02]  /*3620*/  SHF.L.W.U32.HI R4, R70, 0x11, R3 ;  /* 0x0000001146047819 */ /* 0x000fe40000010e03 */
[----:B------:R-:W-:-:S02]  /*3630*/  SHF.L.U32 R25, R48, 0x15, RZ ;  /* 0x0000001530197819 */ /* 0x000fc400000006ff */
[----:B------:R-:W-:Y:S02]  /*3640*/  LOP3.LUT R40, R60, R245, RZ, 0x3c, !PT ;  /* 0x000000f53c287212 */ /* 0x000fe400078e3cff */
[C-C-:B------:R-:W-:Y:S02]  /*3650*/  SHF.L.U64.HI R68, R48.reuse, 0x15, R41.reuse ;  /* 0x0000001530447819 */ /* 0x140fe40000010229 */
[----:B0-----:R-:W-:Y:S02]  /*3660*/  SHF.L.W.U32.HI R34, R48, 0x1c, R41 ;  /* 0x0000001c30227819 */ /* 0x001fe40000010e29 */
[----:B------:R-:W-:Y:S02]  /*3670*/  SHF.L.W.U32.HI R48, R41, 0x1c, R48 ;  /* 0x0000001c29307819 */ /* 0x000fe40000010e30 */
[----:B------:R-:W-:Y:S02]  /*3680*/  IADD3 R37, P3, PT, R37, R52, RZ ;  /* 0x0000003425257210 */ /* 0x000fe40007f7e0ff */
[----:B------:R-:W-:Y:S01]  /*3690*/  LOP3.LUT R66, R4, R25, RZ, 0x3c, !PT ;  /* 0x0000001904427212 */ /* 0x000fe200078e3cff */
[----:B------:R-:W-:Y:S01]  /*36a0*/  IMAD.SHL.U32 R25, R40, 0x200000, RZ ;  /* 0x0020000028197824 */ /* 0x000fe200078e00ff */
[----:B------:R-:W-:Y:S01]  /*36b0*/  LOP3.LUT R41, R109, R62, RZ, 0x3c, !PT ;  /* 0x0000003e6d297212 */ /* 0x000fe200078e3cff */
[----:B------:R-:W-:Y:S01]  /*36c0*/  IMAD.X R11, R11, 0x1, R54, P3 ;  /* 0x000000010b0b7824 */ /* 0x000fe200018e0636 */
[----:B------:R-:W-:-:S02]  /*36d0*/  LOP3.LUT R30, R56, R239, RZ, 0x3c, !PT ;  /* 0x000000ef381e7212 */ /* 0x000fc400078e3cff */
[----:B------:R-:W-:Y:S02]  /*36e0*/  SHF.L.W.U32.HI R4, R60, 0x11, R109 ;  /* 0x000000113c047819 */ /* 0x000fe40000010e6d */
[----:B------:R-:W-:Y:S02]  /*36f0*/  SHF.L.W.U32.HI R190, R90, 0x11, R27 ;  /* 0x000000115abe7819 */ /* 0x000fe40000010e1b */
[----:B------:R-:W-:Y:S02]  /*3700*/  IADD3 R38, P2, PT, R38, R58, RZ ;  /* 0x0000003a26267210 */ /* 0x000fe40007f5e0ff */
[----:B------:R-:W-:Y:S02]  /*3710*/  SHF.L.W.U32.HI R90, R27, 0x11, R90 ;  /* 0x000000111b5a7819 */ /* 0x000fe40000010e5a */
[C---:B------:R-:W-:Y:S01]  /*3720*/  SHF.L.U64.HI R58, R40.reuse, 0x15, R41 ;  /* 0x00000015283a7819 */ /* 0x040fe20000010229 */
[----:B------:R-:W-:Y:S01]  /*3730*/  IMAD.X R17, R17, 0x1, R55, P2 ;  /* 0x0000000111117824 */ /* 0x000fe200010e0637 */
[----:B------:R-:W-:-:S02]  /*3740*/  SHF.L.W.U32.HI R27, R40, 0x1c, R41 ;  /* 0x0000001c281b7819 */ /* 0x000fc40000010e29 */
[----:B------:R-:W-:Y:S01]  /*3750*/  SHF.L.W.U32.HI R40, R41, 0x1c, R40 ;  /* 0x0000001c29287819 */ /* 0x000fe20000010e28 */
[----:B------:R-:W-:Y:S01]  /*3760*/  IMAD.SHL.U32 R41, R30, 0x200000, RZ ;  /* 0x002000001e297824 */ /* 0x000fe200078e00ff */
[----:B------:R-:W-:Y:S02]  /*3770*/  LOP3.LUT R54, R4, R25, RZ, 0x3c, !PT ;  /* 0x0000001904367212 */ /* 0x000fe400078e3cff */
[----:B------:R-:W-:Y:S02]  /*3780*/  SHF.L.W.U32.HI R4, R56, 0x11, R186 ;  /* 0x0000001138047819 */ /* 0x000fe40000010eba */
[----:B------:R-:W-:Y:S02]  /*3790*/  SHF.L.W.U32.HI R234, R115, 0x11, R80 ;  /* 0x0000001173ea7819 */ /* 0x000fe40000010e50 */
[----:B------:R-:W-:Y:S02]  /*37a0*/  LOP3.LUT R50, R4, R41, RZ, 0x3c, !PT ;  /* 0x0000002904327212 */ /* 0x000fe400078e3cff */
[----:B------:R-:W-:-:S02]  /*37b0*/  SHF.L.W.U32.HI R4, R86, 0x11, R35 ;  /* 0x0000001156047819 */ /* 0x000fc40000010e23 */
[----:B------:R-:W-:Y:S02]  /*37c0*/  SHF.L.W.U32.HI R189, R108, 0x11, R21 ;  /* 0x000000116cbd7819 */ /* 0x000fe40000010e15 */
[----:B------:R-:W-:Y:S02]  /*37d0*/  LOP3.LUT R237, R4, R237, RZ, 0x3c, !PT ;  /* 0x000000ed04ed7212 */ /* 0x000fe400078e3cff */
[-C--:B------:R-:W-:Y:S02]  /*37e0*/  LOP3.LUT R4, R47, R80.reuse, R39, 0x96, !PT ;  /* 0x000000502f047212 */ /* 0x080fe400078e9627 */
[----:B------:R-:W-:Y:S02]  /*37f0*/  IADD3 R80, P4, PT, R5, R80, RZ ;  /* 0x0000005005507210 */ /* 0x000fe40007f9e0ff */
[-C--:B------:R-:W-:Y:S02]  /*3800*/  LOP3.LUT R5, R45, R21.reuse, R46, 0x96, !PT ;  /* 0x000000152d057212 */ /* 0x080fe400078e962e */
[----:B------:R-:W-:-:S02]  /*3810*/  IADD3 R114, P3, PT, R114, R21, RZ ;  /* 0x0000001572727210 */ /* 0x000fc40007f7e0ff */
[----:B------:R-:W-:Y:S02]  /*3820*/  LOP3.LUT R184, R18, 0x8982754f, RZ, 0x3c, !PT ;  /* 0x8982754f12b87812 */ /* 0x000fe400078e3cff */
[----:B------:R-:W-:Y:S02]  /*3830*/  LOP3.LUT R21, R28, 0x430b0aa, RZ, 0x3c, !PT ;  /* 0x0430b0aa1c157812 */ /* 0x000fe400078e3cff */
[----:B------:R-:W-:Y:S02]  /*3840*/  LOP3.LUT R43, R186, R191, RZ, 0x3c, !PT ;  /* 0x000000bfba2b7212 */ /* 0x000fe400078e3cff */
[----:B------:R-:W-:Y:S02]  /*3850*/  LOP3.LUT R245, R54, R60, R245, 0x96, !PT ;  /* 0x0000003c36f57212 */ /* 0x000fe400078e96f5 */
[----:B------:R-:W-:Y:S02]  /*3860*/  LOP3.LUT R145, R19, 0xf1126812, RZ, 0x3c, !PT ;  /* 0xf112681213917812 */ /* 0x000fe400078e3cff */
[----:B------:R-:W-:-:S02]  /*3870*/  LOP3.LUT R54, R32, 0x257a1d67, RZ, 0x3c, !PT ;  /* 0x257a1d6720367812 */ /* 0x000fc400078e3cff */
[----:B------:R-:W-:Y:S02]  /*3880*/  IADD3 R165, P6, PT, R21, R184, RZ ;  /* 0x000000b815a57210 */ /* 0x000fe40007fde0ff */
[----:B------:R-:W-:Y:S02]  /*3890*/  SHF.L.U64.HI R52, R30, 0x15, R43 ;  /* 0x000000151e347819 */ /* 0x000fe4000001022b */
[----:B------:R-:W-:Y:S02]  /*38a0*/  SHF.L.W.U32.HI R177, R186, 0x11, R56 ;  /* 0x00000011bab17819 */ /* 0x000fe40000010e38 */
[----:B------:R-:W-:Y:S02]  /*38b0*/  LOP3.LUT R180, R18, 0x7d1de664, RZ, 0x3c, !PT ;  /* 0x7d1de66412b47812 */ /* 0x000fe400078e3cff */
[----:B------:R-:W-:Y:S02]  /*38c0*/  LOP3.LUT R77, R28, 0x33040c45, RZ, 0x3c, !PT ;  /* 0x33040c451c4d7812 */ /* 0x000fe400078e3cff */
[----:B------:R-:W-:Y:S01]  /*38d0*/  LOP3.LUT R250, R250, R35, R44, 0x96, !PT ;  /* 0x00000023fafa7212 */ /* 0x000fe200078e962c */
[----:B------:R-:W-:Y:S01]  /*38e0*/  IMAD.X R44, R54, 0x1, R145, P6 ;  /* 0x00000001362c7824 */ /* 0x000fe200030e0691 */
[----:B------:R-:W-:-:S02]  /*38f0*/  LOP3.LUT R177, R177, R52, RZ, 0x3c, !PT ;  /* 0x00000034b1b17212 */ /* 0x000fc400078e3cff */
[----:B------:R-:W-:Y:S02]  /*3900*/  IADD3 R25, P0, PT, R239, R56, RZ ;  /* 0x00000038ef197210 */ /* 0x000fe40007f1e0ff */
[----:B------:R-:W-:Y:S02]  /*3910*/  LOP3.LUT R141, R19, 0xe51c98ce, RZ, 0x3c, !PT ;  /* 0xe51c98ce138d7812 */ /* 0x000fe400078e3cff */
[----:B------:R-:W-:Y:S02]  /*3920*/  LOP3.LUT R52, R32, 0x5f9478a7, RZ, 0x3c, !PT ;  /* 0x5f9478a720347812 */ /* 0x000fe400078e3cff */
[----:B------:R-:W-:Y:S02]  /*3930*/  IADD3 R175, P6, PT, R77, R180, RZ ;  /* 0x000000b44daf7210 */ /* 0x000fe40007fde0ff */
[----:B------:R-:W-:Y:S02]  /*3940*/  LOP3.LUT R21, R21, 0x8982754f, R18, 0x96, !PT ;  /* 0x8982754f15157812 */ /* 0x000fe400078e9612 */
[----:B------:R-:W-:Y:S01]  /*3950*/  LOP3.LUT R167, R28, 0x22a24777, RZ, 0x3c, !PT ;  /* 0x22a247771ca77812 */ /* 0x000fe200078e3cff */
[----:B------:R-:W-:Y:S01]  /*3960*/  IMAD.X R28, R52, 0x1, R141, P6 ;  /* 0x00000001341c7824 */ /* 0x000fe200030e068d */
[----:B------:R-:W-:-:S02]  /*3970*/  LOP3.LUT R174, R18, 0xe429850a, RZ, 0x3c, !PT ;  /* 0xe429850a12ae7812 */ /* 0x000fc400078e3cff */
[----:B------:R-:W-:Y:S02]  /*3980*/  SHF.L.W.U32.HI R192, R107, 0x11, R26 ;  /* 0x000000116bc07819 */ /* 0x000fe40000010e1a */
[----:B------:R-:W-:Y:S01]  /*3990*/  SHF.L.W.U32.HI R107, R26, 0x11, R107 ;  /* 0x000000111a6b7819 */ /* 0x000fe20000010e6b */
[----:B------:R-:W-:Y:S01]  /*39a0*/  IMAD.X R26, R191, 0x1, R186, P0 ;  /* 0x00000001bf1a7824 */ /* 0x000fe200000e06ba */
[----:B------:R-:W-:Y:S02]  /*39b0*/  LOP3.LUT R234, R234, R49, RZ, 0x3c, !PT ;  /* 0x00000031eaea7212 */ /* 0x000fe400078e3cff */
[----:B-1----:R-:W-:Y:S02]  /*39c0*/  SHF.L.W.U32.HI R36, R184, 0x11, R145 ;  /* 0x00000011b8247819 */ /* 0x002fe40000010e91 */
[----:B------:R-:W-:Y:S02]  /*39d0*/  SHF.L.U32 R131, R21, 0x15, RZ ;  /* 0x0000001515837819 */ /* 0x000fe400000006ff */
[----:B------:R-:W-:-:S02]  /*39e0*/  LOP3.LUT R49, R167, 0xe429850a, R18, 0x96, !PT ;  /* 0xe429850aa7317812 */ /* 0x000fc400078e9612 */
[----:B------:R-:W-:Y:S02]  /*39f0*/  LOP3.LUT R129, R19, 0x6d7b49e7, RZ, 0x3c, !PT ;  /* 0x6d7b49e713817812 */ /* 0x000fe400078e3cff */
[----:B------:R-:W-:Y:S02]  /*3a00*/  LOP3.LUT R32, R32, 0x2e3063c6, RZ, 0x3c, !PT ;  /* 0x2e3063c620207812 */ /* 0x000fe400078e3cff */
[----:B------:R-:W-:Y:S02]  /*3a10*/  IADD3 R167, P6, PT, R167, R174, RZ ;  /* 0x000000aea7a77210 */ /* 0x000fe40007fde0ff */
[----:B------:R-:W-:Y:S02]  /*3a20*/  LOP3.LUT R131, R21, R36, R131, 0x96, !PT ;  /* 0x0000002415837212 */ /* 0x000fe400078e9683 */
[----:B------:R-:W-:Y:S02]  /*3a30*/  IADD3.X R24, PT, PT, R24, R61, RZ, P1, !PT ;  /* 0x0000003d18187210 */ /* 0x000fe40000ffe4ff */
[----:B------:R-:W-:-:S02]  /*3a40*/  SHF.L.W.U32.HI R125, R25, 0x11, R26 ;  /* 0x00000011197d7819 */ /* 0x000fc40000010e1a */
[----:B------:R-:W-:Y:S01]  /*3a50*/  LOP3.LUT R77, R77, 0x7d1de664, R18, 0x96, !PT ;  /* 0x7d1de6644d4d7812 */ /* 0x000fe200078e9612 */
[----:B------:R-:W-:Y:S01]  /*3a60*/  IMAD.X R18, R32, 0x1, R129, P6 ;  /* 0x0000000120127824 */ /* 0x000fe200030e0681 */
[----:B------:R-:W-:Y:S02]  /*3a70*/  LOP3.LUT R182, R13, 0x52dac858, RZ, 0x3c, !PT ;  /* 0x52dac8580db67812 */ /* 0x000fe400078e3cff */
[----:B------:R-:W-:Y:S02]  /*3a80*/  LOP3.LUT R36, R20, 0xab65b3e, RZ, 0x3c, !PT ;  /* 0x0ab65b3e14247812 */ /* 0x000fe400078e3cff */
[----:B------:R-:W-:Y:S02]  /*3a90*/  SHF.L.W.U32.HI R25, R26, 0x11, R25 ;  /* 0x000000111a197819 */ /* 0x000fe40000010e19 */
[----:B------:R-:W-:Y:S02]  /*3aa0*/  LOP3.LUT R135, R14, 0x53d39c67, RZ, 0x3c, !PT ;  /* 0x53d39c670e877812 */ /* 0x000fe400078e3cff */
[----:B------:R-:W-:-:S02]  /*3ab0*/  LOP3.LUT R55, R24, 0xbcd1c5a8, RZ, 0x3c, !PT ;  /* 0xbcd1c5a818377812 */ /* 0x000fc400078e3cff */
[----:B------:R-:W-:Y:S02]  /*3ac0*/  IADD3 R159, P6, PT, R36, R182, RZ ;  /* 0x000000b6249f7210 */ /* 0x000fe40007fde0ff */
[----:B------:R-:W-:Y:S02]  /*3ad0*/  IADD3 R46, P0, PT, R25, R56, RZ ;  /* 0x00000038192e7210 */ /* 0x000fe40007f1e0ff */
[----:B------:R-:W-:Y:S02]  /*3ae0*/  SHF.L.W.U32.HI R148, R167, 0x11, R18 ;  /* 0x00000011a7947819 */ /* 0x000fe40000010e12 */
[----:B------:R-:W-:Y:S01]  /*3af0*/  LOP3.LUT R176, R13, 0x84e7677b, RZ, 0x3c, !PT ;  /* 0x84e7677b0db07812 */ /* 0x000fe200078e3cff */
[----:B------:R-:W-:Y:S01]  /*3b00*/  IMAD.X R125, R125, 0x1, R186, P0 ;  /* 0x000000017d7d7824 */ /* 0x000fe200000e06ba */
[----:B------:R-:W-:Y:S01]  /*3b10*/  LOP3.LUT R25, R20, 0x8e89b5c4, RZ, 0x3c, !PT ;  /* 0x8e89b5c414197812 */ /* 0x000fe200078e3cff */
[----:B------:R-:W-:Y:S01]  /*3b20*/  STL [R1+0x69d8], R46 ;  /* 0x0069d82e01007387 */ /* 0x000fe20000100800 */
[----:B------:R-:W-:-:S02]  /*3b30*/  SHF.L.W.U32.HI R156, R175, 0x11, R28 ;  /* 0x00000011af9c7819 */ /* 0x000fc40000010e1c */
[----:B------:R-:W-:Y:S01]  /*3b40*/  SHF.L.W.U32.HI R167, R18, 0x11, R167 ;  /* 0x0000001112a77819 */ /* 0x000fe20000010ea7 */
[----:B------:R-:W-:Y:S01]  /*3b50*/  IMAD.SHL.U32 R18, R49, 0x200000, RZ ;  /* 0x0020000031127824 */ /* 0x000fe200078e00ff */
[----:B------:R-:W-:Y:S01]  /*3b60*/  SHF.L.W.U32.HI R175, R28, 0x11, R175 ;  /* 0x000000111caf7819 */ /* 0x000fe20000010eaf */
[----:B------:R-:W-:Y:S01]  /*3b70*/  IMAD.X R28, R55, 0x1, R135, P6 ;  /* 0x00000001371c7824 */ /* 0x000fe200030e0687 */
[----:B------:R-:W-:Y:S01]  /*3b80*/  LOP3.LUT R239, R50, R56, R239, 0x96, !PT ;  /* 0x0000003832ef7212 */ /* 0x000fe200078e96ef */
[----:B------:R-:W-:Y:S01]  /*3b90*/  STL [R1+0x4148], RZ ;  /* 0x004148ff01007387 */ /* 0x000fe20000100800 */
[----:B------:R-:W-:Y:S02]  /*3ba0*/  SHF.L.W.U32.HI R132, R174, 0x11, R129 ;  /* 0x00000011ae847819 */ /* 0x000fe40000010e81 */
[--C-:B------:R-:W-:Y:S01]  /*3bb0*/  LOP3.LUT R54, R54, 0xf1126812, R19.reuse, 0x96, !PT ;  /* 0xf112681236367812 */ /* 0x100fe200078e9613 */
[----:B------:R-:W-:Y:S01]  /*3bc0*/  STL [R1+0x414c], RZ ;  /* 0x00414cff01007387 */ /* 0x000fe20000100800 */
[----:B------:R-:W-:-:S02]  /*3bd0*/  LOP3.LUT R52, R52, 0xe51c98ce, R19, 0x96, !PT ;  /* 0xe51c98ce34347812 */ /* 0x000fc400078e9613 */
[----:B------:R-:W-:Y:S01]  /*3be0*/  LOP3.LUT R50, R32, 0x6d7b49e7, R19, 0x96, !PT ;  /* 0x6d7b49e720327812 */ /* 0x000fe200078e9613 */
[----:B------:R-:W-:Y:S01]  /*3bf0*/  IMAD.SHL.U32 R19, R77, 0x200000, RZ ;  /* 0x002000004d137824 */ /* 0x000fe200078e00ff */
[----:B------:R-:W-:Y:S01]  /*3c00*/  LOP3.LUT R123, R14, 0xb4a24d7a, RZ, 0x3c, !PT ;  /* 0xb4a24d7a0e7b7812 */ /* 0x000fe200078e3cff */
[----:B------:R-:W-:Y:S01]  /*3c10*/  STL [R1+0x4150], RZ ;  /* 0x004150ff01007387 */ /* 0x000fe20000100800 */
[----:B------:R-:W-:Y:S02]  /*3c20*/  LOP3.LUT R59, R24, 0x23ff966, RZ, 0x3c, !PT ;  /* 0x023ff966183b7812 */ /* 0x000fe400078e3cff */
[----:B------:R-:W-:Y:S01]  /*3c30*/  IADD3 R153, P6, PT, R25, R176, RZ ;  /* 0x000000b019997210 */ /* 0x000fe20007fde0ff */
[----:B------:R-:W-:Y:S01]  /*3c40*/  STL [R1+0x4154], RZ ;  /* 0x004154ff01007387 */ /* 0x000fe20000100800 */
[----:B------:R-:W-:Y:S02]  /*3c50*/  LOP3.LUT R36, R36, 0x52dac858, R13, 0x96, !PT ;  /* 0x52dac85824247812 */ /* 0x000fe400078e960d */
[----:B------:R-:W-:Y:S01]  /*3c60*/  SHF.L.W.U32.HI R138, R180, 0x11, R141 ;  /* 0x00000011b48a7819 */ /* 0x000fe20000010e8d */
[----:B------:R-:W-:Y:S01]  /*3c70*/  STL [R1+0x4214], RZ ;  /* 0x004214ff01007387 */ /* 0x000fe20000100800 */
[----:B------:R-:W-:Y:S01]  /*3c80*/  LOP3.LUT R132, R49, R132, R18, 0x96, !PT ;  /* 0x0000008431847212 */ /* 0x000fe200078e9612 */
[----:B------:R-:W-:Y:S01]  /*3c90*/  IMAD.SHL.U32 R218, R36, 0x200000, RZ ;  /* 0x0020000024da7824 */ /* 0x000fe200078e00ff */
[----:B------:R-:W-:Y:S01]  /*3ca0*/  IADD3.X R18, PT, PT, R59, R123, RZ, P6, !PT ;  /* 0x0000007b3b127210 */ /* 0x000fe200037fe4ff */
[----:B------:R-:W-:Y:S01]  /*3cb0*/  STL [R1+0x41e8], RZ ;  /* 0x0041e8ff01007387 */ /* 0x000fe20000100800 */
[----:B------:R-:W-:-:S02]  /*3cc0*/  LOP3.LUT R171, R20, 0xd3665ca9, RZ, 0x3c, !PT ;  /* 0xd3665ca914ab7812 */ /* 0x000fc400078e3cff */
[----:B------:R-:W-:Y:S01]  /*3cd0*/  LOP3.LUT R138, R77, R138, R19, 0x96, !PT ;  /* 0x0000008a4d8a7212 */ /* 0x000fe200078e9613 */
[----:B------:R-:W-:Y:S01]  /*3ce0*/  STL [R1+0x4218], RZ ;  /* 0x004218ff01007387 */ /* 0x000fe20000100800 */
[----:B------:R-:W-:Y:S02]  /*3cf0*/  LOP3.LUT R170, R13, 0x34c5f608, RZ, 0x3c, !PT ;  /* 0x34c5f6080daa7812 */ /* 0x000fe400078e3cff */
[----:B------:R-:W-:Y:S01]  /*3d00*/  SHF.L.W.U32.HI R19, R182, 0x11, R135 ;  /* 0x00000011b6137819 */ /* 0x000fe20000010e87 */
[----:B------:R-:W-:Y:S01]  /*3d10*/  STL [R1+0x421c], RZ ;  /* 0x00421cff01007387 */ /* 0x000fe20000100800 */
[----:B------:R-:W-:Y:S02]  /*3d20*/  SHF.L.W.U32.HI R134, R153, 0x11, R18 ;  /* 0x0000001199867819 */ /* 0x000fe40000010e12 */
[----:B------:R-:W-:Y:S01]  /*3d30*/  SHF.L.W.U32.HI R153, R18, 0x11, R153 ;  /* 0x0000001112997819 */ /* 0x000fe20000010e99 */
[----:B------:R-:W-:Y:S01]  /*3d40*/  STL [R1+0x42dc], RZ ;  /* 0x0042dcff01007387 */ /* 0x000fe20000100800 */
[----:B------:R-:W-:-:S02]  /*3d50*/  LOP3.LUT R248, R171, 0x34c5f608, R13, 0x96, !PT ;  /* 0x34c5f608abf87812 */ /* 0x000fc400078e960d */
[----:B------:R-:W-:Y:S01]  /*3d60*/  LOP3.LUT R113, R14, 0xdffa22b5, RZ, 0x3c, !PT ;  /* 0xdffa22b50e717812 */ /* 0x000fe200078e3cff */
[----:B------:R-:W-:Y:S01]  /*3d70*/  STL [R1+0x42b0], RZ ;  /* 0x0042b0ff01007387 */ /* 0x000fe20000100800 */
[----:B------:R-:W-:Y:S02]  /*3d80*/  LOP3.LUT R18, R24, 0xb9b67517, RZ, 0x3c, !PT ;  /* 0xb9b6751718127812 */ /* 0x000fe400078e3cff */
[----:B------:R-:W-:Y:S01]  /*3d90*/  IADD3 R171, P6, PT, R171, R170, RZ ;  /* 0x000000aaabab7210 */ /* 0x000fe20007fde0ff */
[----:B------:R-:W-:Y:S01]  /*3da0*/  STL [R1+0x42e0], RZ ;  /* 0x0042e0ff01007387 */ /* 0x000fe20000100800 */
[----:B------:R-:W-:Y:S02]  /*3db0*/  LOP3.LUT R218, R36, R19, R218, 0x96, !PT ;  /* 0x0000001324da7212 */ /* 0x000fe400078e96da */
[----:B------:R-:W-:Y:S01]  /*3dc0*/  LOP3.LUT R168, R10, 0xf8be6631, RZ, 0x3c, !PT ;  /* 0xf8be66310aa87812 */ /* 0x000fe200078e3cff */
[----:B------:R-:W-:Y:S01]  /*3dd0*/  STL [R1+0x43a4], RZ ;  /* 0x0043a4ff01007387 */ /* 0x000fe20000100800 */
[----:B------:R-:W-:-:S02]  /*3de0*/  LOP3.LUT R19, R38, 0x22dedc81, RZ, 0x3c, !PT ;  /* 0x22dedc8126137812 */ /* 0x000fc400078e3cff */
[C-C-:B------:R-:W-:Y:S01]  /*3df0*/  LOP3.LUT R53, R18.reuse, 0xdffa22b5, R14.reuse, 0x96, !PT ;  /* 0xdffa22b512357812 */ /* 0x140fe200078e960e */
[----:B------:R-:W-:Y:S01]  /*3e00*/  IMAD.X R18, R18, 0x1, R113, P6 ;  /* 0x0000000112127824 */ /* 0x000fe200030e0671 */
[----:B------:R-:W-:Y:S01]  /*3e10*/  LOP3.LUT R93, R12, 0x82fe255, RZ, 0x3c, !PT ;  /* 0x082fe2550c5d7812 */ /* 0x000fe200078e3cff */
[----:B------:R-:W-:Y:S01]  /*3e20*/  STL [R1+0x4378], RZ ;  /* 0x004378ff01007387 */ /* 0x000fe20000100800 */
[----:B------:R-:W-:Y:S02]  /*3e30*/  LOP3.LUT R57, R17, 0x4e96119e, RZ, 0x3c, !PT ;  /* 0x4e96119e11397812 */ /* 0x000fe400078e3cff */
[----:B------:R-:W-:Y:S01]  /*3e40*/  IADD3 R161, P6, PT, R19, R168, RZ ;  /* 0x000000a813a17210 */ /* 0x000fe20007fde0ff */
[----:B------:R-:W-:Y:S01]  /*3e50*/  STL [R1+0x43a8], RZ ;  /* 0x0043a8ff01007387 */ /* 0x000fe20000100800 */
[----:B------:R-:W-:Y:S02]  /*3e60*/  LOP3.LUT R172, R10, 0x8504005e, RZ, 0x3c, !PT ;  /* 0x8504005e0aac7812 */ /* 0x000fe400078e3cff */
[----:B------:R-:W-:Y:S01]  /*3e70*/  LOP3.LUT R233, R38, 0xa2789640, RZ, 0x3c, !PT ;  /* 0xa278964026e97812 */ /* 0x000fe200078e3cff */
[----:B------:R-:W-:Y:S01]  /*3e80*/  STL [R1+0x43ac], RZ ;  /* 0x0043acff01007387 */ /* 0x000fe20000100800 */
[----:B------:R-:W-:-:S02]  /*3e90*/  LOP3.LUT R55, R55, 0x53d39c67, R14, 0x96, !PT ;  /* 0x53d39c6737377812 */ /* 0x000fc400078e960e */
[----:B------:R-:W-:Y:S01]  /*3ea0*/  LOP3.LUT R59, R59, 0xb4a24d7a, R14, 0x96, !PT ;  /* 0xb4a24d7a3b3b7812 */ /* 0x000fe200078e960e */
[----:B------:R-:W-:Y:S01]  /*3eb0*/  IMAD.X R14, R57, 0x1, R93, P6 ;  /* 0x00000001390e7824 */ /* 0x000fe200030e065d */
[----:B------:R-:W-:Y:S01]  /*3ec0*/  LOP3.LUT R95, R12, 0xef68ec6, RZ, 0x3c, !PT ;  /* 0x0ef68ec60c5f7812 */ /* 0x000fe200078e3cff */
[----:B------:R-:W-:Y:S01]  /*3ed0*/  STL [R1+0x43b0], RZ ;  /* 0x0043b0ff01007387 */ /* 0x000fe20000100800 */
[----:B------:R-:W-:Y:S02]  /*3ee0*/  LOP3.LUT R202, R17, 0x48b6bf93, RZ, 0x3c, !PT ;  /* 0x48b6bf9311ca7812 */ /* 0x000fe400078e3cff */
[----:B------:R-:W-:Y:S01]  /*3ef0*/  IADD3 R151, P6, PT, R233, R172, RZ ;  /* 0x000000ace9977210 */ /* 0x000fe20007fde0ff */
[----:B------:R-:W-:Y:S01]  /*3f00*/  STL [R1+0x446c], RZ ;  /* 0x00446cff01007387 */ /* 0x000fe20000100800 */
[----:B------:R-:W-:Y:S02]  /*3f10*/  SHF.L.W.U32.HI R136, R171, 0x11, R18 ;  /* 0x00000011ab887819 */ /* 0x000fe40000010e12 */
[----:B------:R-:W-:Y:S01]  /*3f20*/  LOP3.LUT R166, R10, 0x7d1de664, RZ, 0x3c, !PT ;  /* 0x7d1de6640aa67812 */ /* 0x000fe200078e3cff */
[----:B------:R-:W-:Y:S01]  /*3f30*/  STL [R1+0x4440], RZ ;  /* 0x004440ff01007387 */ /* 0x000fe20000100800 */
[----:B------:R-:W-:-:S02]  /*3f40*/  LOP3.LUT R241, R38, 0x33040c45, RZ, 0x3c, !PT ;  /* 0x33040c4526f17812 */ /* 0x000fc400078e3cff */
[----:B------:R-:W-:Y:S01]  /*3f50*/  SHF.L.W.U32.HI R171, R18, 0x11, R171 ;  /* 0x0000001112ab7819 */ /* 0x000fe20000010eab */
        /* <DEDUP_REMOVED lines=9> */
[----:B------:R-:W-:-:S02]  /*3ff0*/  SHF.L.W.U32.HI R120, R151, 0x11, R18 ;  /* 0x0000001197787819 */ /* 0x000fc40000010e12 */
[----:B------:R-:W-:Y:S01]  /*4000*/  SHF.L.W.U32.HI R151, R18, 0x11, R151 ;  /* 0x0000001112977819 */ /* 0x000fe20000010e97 */
[----:B------:R-:W-:Y:S01]  /*4010*/  IMAD.X R18, R204, 0x1, R89, P6 ;  /* 0x00000001cc127824 */ /* 0x000fe200030e0659 */
[--C-:B------:R-:W-:Y:S01]  /*4020*/  LOP3.LUT R228, R149, 0xe429850a, R10.reuse, 0x96, !PT ;  /* 0xe429850a95e47812 */ /* 0x100fe200078e960a */
[----:B------:R-:W-:Y:S01]  /*4030*/  STL [R1+0x4530], RZ ;  /* 0x004530ff01007387 */ /* 0x000fe20000100800 */
[----:B------:R-:W-:Y:S02]  /*4040*/  LOP3.LUT R71, R12, 0x6d7b49e7, RZ, 0x3c, !PT ;  /* 0x6d7b49e70c477812 */ /* 0x000fe400078e3cff */
[----:B------:R-:W-:Y:S01]  /*4050*/  LOP3.LUT R17, R17, 0x2e3063c6, RZ, 0x3c, !PT ;  /* 0x2e3063c611117812 */ /* 0x000fe200078e3cff */
[----:B------:R-:W-:Y:S01]  /*4060*/  STL [R1+0x4534], RZ ;  /* 0x004534ff01007387 */ /* 0x000fe20000100800 */
[----:B------:R-:W-:Y:S02]  /*4070*/  IADD3 R149, P6, PT, R149, R158, RZ ;  /* 0x0000009e95957210 */ /* 0x000fe40007fde0ff */
[--C-:B------:R-:W-:Y:S01]  /*4080*/  LOP3.LUT R242, R19, 0xf8be6631, R10.reuse, 0x96, !PT ;  /* 0xf8be663113f27812 */ /* 0x100fe200078e960a */
[----:B------:R-:W-:Y:S01]  /*4090*/  STL [R1+0x4508], RZ ;  /* 0x004508ff01007387 */ /* 0x000fe20000100800 */
[----:B------:R-:W-:-:S02]  /*40a0*/  LOP3.LUT R233, R233, 0x8504005e, R10, 0x96, !PT ;  /* 0x8504005ee9e97812 */ /* 0x000fc400078e960a */
[----:B------:R-:W-:Y:S01]  /*40b0*/  LOP3.LUT R241, R241, 0x7d1de664, R10, 0x96, !PT ;  /* 0x7d1de664f1f17812 */ /* 0x000fe200078e960a */
[----:B------:R-:W-:Y:S01]  /*40c0*/  IMAD.X R10, R17, 0x1, R71, P6 ;  /* 0x00000001110a7824 */ /* 0x000fe200030e0647 */
[----:B------:R-:W-:Y:S01]  /*40d0*/  LOP3.LUT R160, R7, 0xf8be6631, RZ, 0x3c, !PT ;  /* 0xf8be663107a07812 */ /* 0x000fe200078e3cff */
[----:B------:R-:W-:Y:S01]  /*40e0*/  IMAD.SHL.U32 R178, R242, 0x200000, RZ ;  /* 0x00200000f2b27824 */ /* 0x000fe200078e00ff */
[----:B------:R-:W-:Y:S01]  /*40f0*/  LOP3.LUT R222, R37, 0x22dedc81, RZ, 0x3c, !PT ;  /* 0x22dedc8125de7812 */ /* 0x000fe200078e3cff */
[----:B------:R-:W-:Y:S01]  /*4100*/  IMAD.SHL.U32 R169, R241, 0x200000, RZ ;  /* 0x00200000f1a97824 */ /* 0x000fe200078e00ff */
[----:B------:R-:W-:Y:S01]  /*4110*/  LOP3.LUT R87, R6, 0x82fe255, RZ, 0x3c, !PT ;  /* 0x082fe25506577812 */ /* 0x000fe200078e3cff */
[----:B------:R-:W-:Y:S01]  /*4120*/  STL [R1+0x4538], RZ ;  /* 0x004538ff01007387 */ /* 0x000fe20000100800 */
[----:B------:R-:W-:Y:S02]  /*4130*/  LOP3.LUT R75, R11, 0x4e96119e, RZ, 0x3c, !PT ;  /* 0x4e96119e0b4b7812 */ /* 0x000fe400078e3cff */
[----:B------:R-:W-:Y:S01]  /*4140*/  IADD3 R147, P6, PT, R222, R160, RZ ;  /* 0x000000a0de937210 */ /* 0x000fe20007fde0ff */
[----:B------:R-:W-:Y:S01]  /*4150*/  STL [R1+0x45f8], RZ ;  /* 0x0045f8ff01007387 */ /* 0x000fe20000100800 */
[----:B------:R-:W-:-:S02]  /*4160*/  SHF.L.W.U32.HI R118, R149, 0x11, R10 ;  /* 0x0000001195767819 */ /* 0x000fc40000010e0a */
[----:B------:R-:W-:Y:S01]  /*4170*/  LOP3.LUT R152, R7, 0x8504005e, RZ, 0x3c, !PT ;  /* 0x8504005e07987812 */ /* 0x000fe200078e3cff */
[----:B------:R-:W-:Y:S01]  /*4180*/  STL [R1+0x45fc], RZ ;  /* 0x0045fcff01007387 */ /* 0x000fe20000100800 */
[----:B------:R-:W-:Y:S02]  /*4190*/  LOP3.LUT R198, R37, 0xa2789640, RZ, 0x3c, !PT ;  /* 0xa278964025c67812 */ /* 0x000fe400078e3cff */
[----:B------:R-:W-:Y:S01]  /*41a0*/  SHF.L.W.U32.HI R149, R10, 0x11, R149 ;  /* 0x000000110a957819 */ /* 0x000fe20000010e95 */
[----:B------:R-:W-:Y:S01]  /*41b0*/  IMAD.SHL.U32 R10, R228, 0x200000, RZ ;  /* 0x00200000e40a7824 */ /* 0x000fe200078e00ff */
[----:B------:R-:W-:Y:S01]  /*41c0*/  SHF.L.W.U32.HI R128, R161, 0x11, R14 ;  /* 0x00000011a1807819 */ /* 0x000fe20000010e0e */
[----:B------:R-:W-:Y:S01]  /*41d0*/  STL [R1+0x45d0], RZ ;  /* 0x0045d0ff01007387 */ /* 0x000fe20000100800 */
[--C-:B------:R-:W-:Y:S02]  /*41e0*/  LOP3.LUT R57, R57, 0x82fe255, R12.reuse, 0x96, !PT ;  /* 0x082fe25539397812 */ /* 0x100fe400078e960c */
[--C-:B------:R-:W-:Y:S01]  /*41f0*/  LOP3.LUT R202, R202, 0xef68ec6, R12.reuse, 0x96, !PT ;  /* 0x0ef68ec6caca7812 */ /* 0x100fe200078e960c */
[----:B------:R-:W-:Y:S01]  /*4200*/  STL [R1+0x4600], RZ ;  /* 0x004600ff01007387 */ /* 0x000fe20000100800 */
[----:B------:R-:W-:-:S02]  /*4210*/  LOP3.LUT R204, R204, 0xe51c98ce, R12, 0x96, !PT ;  /* 0xe51c98cecccc7812 */ /* 0x000fc400078e960c */
[----:B------:R-:W-:Y:S01]  /*4220*/  LOP3.LUT R203, R17, 0x6d7b49e7, R12, 0x96, !PT ;  /* 0x6d7b49e711cb7812 */ /* 0x000fe200078e960c */
[----:B------:R-:W-:Y:S01]  /*4230*/  IMAD.X R12, R75, 0x1, R87, P6 ;  /* 0x000000014b0c7824 */ /* 0x000fe200030e0657 */
[----:B------:R-:W-:Y:S01]  /*4240*/  SHF.L.W.U32.HI R161, R14, 0x11, R161 ;  /* 0x000000110ea17819 */ /* 0x000fe20000010ea1 */
[----:B------:R-:W-:Y:S01]  /*4250*/  STL [R1+0x4608], RZ ;  /* 0x004608ff01007387 */ /* 0x000fe20000100800 */
[----:B------:R-:W-:Y:S02]  /*4260*/  SHF.L.W.U32.HI R157, R158, 0x11, R71 ;  /* 0x000000119e9d7819 */ /* 0x000fe40000010e47 */
[----:B------:R-:W-:Y:S01]  /*4270*/  SHF.L.W.U32.HI R14, R172, 0x11, R95 ;  /* 0x00000011ac0e7819 */ /* 0x000fe20000010e5f */
[----:B------:R-:W-:Y:S01]  /*4280*/  STL [R1+0x46c0], RZ ;  /* 0x0046c0ff01007387 */ /* 0x000fe20000100800 */
[----:B------:R-:W-:Y:S02]  /*4290*/  SHF.L.U32 R173, R233, 0x15, RZ ;  /* 0x00000015e9ad7819 */ /* 0x000fe400000006ff */
[----:B------:R-:W-:Y:S01]  /*42a0*/  LOP3.LUT R69, R6, 0xef68ec6, RZ, 0x3c, !PT ;  /* 0x0ef68ec606457812 */ /* 0x000fe200078e3cff */
[----:B------:R-:W-:Y:S01]  /*42b0*/  STL [R1+0x46c4], RZ ;  /* 0x0046c4ff01007387 */ /* 0x000fe20000100800 */
[----:B------:R-:W-:-:S02]  /*42c0*/  LOP3.LUT R51, R11, 0x48b6bf93, RZ, 0x3c, !PT ;  /* 0x48b6bf930b337812 */ /* 0x000fc400078e3cff */
[----:B------:R-:W-:Y:S01]  /*42d0*/  IADD3 R143, P6, PT, R198, R152, RZ ;  /* 0x00000098c68f7210 */ /* 0x000fe20007fde0ff */
[----:B------:R-:W-:Y:S01]  /*42e0*/  STL.64 [R1+0x46c8], RZ ;  /* 0x0046c8ff01007387 */ /* 0x000fe20000100a00 */
[----:B------:R-:W-:Y:S02]  /*42f0*/  LOP3.LUT R146, R7, 0x8982754f, RZ, 0x3c, !PT ;  /* 0x8982754f07927812 */ /* 0x000fe400078e3cff */
[----:B------:R-:W-:Y:S01]  /*4300*/  LOP3.LUT R199, R37, 0x430b0aa, RZ, 0x3c, !PT ;  /* 0x0430b0aa25c77812 */ /* 0x000fe200078e3cff */
[----:B------:R-:W-:Y:S01]  /*4310*/  STL.64 [R1+0x46d0], RZ ;  /* 0x0046d0ff01007387 */ /* 0x000fe20000100a00 */
[----:B------:R-:W-:Y:S02]  /*4320*/  SHF.L.W.U32.HI R142, R159, 0x11, R28 ;  /* 0x000000119f8e7819 */ /* 0x000fe40000010e1c */
[----:B------:R-:W-:Y:S01]  /*4330*/  LOP3.LUT R157, R228, R157, R10, 0x96, !PT ;  /* 0x0000009de49d7212 */ /* 0x000fe200078e960a */
[----:B------:R-:W-:Y:S01]  /*4340*/  STL [R1+0x46d8], RZ ;  /* 0x0046d8ff01007387 */ /* 0x000fe20000100800 */
[----:B------:R-:W-:-:S02]  /*4350*/  SHF.L.W.U32.HI R159, R28, 0x11, R159 ;  /* 0x000000111c9f7819 */ /* 0x000fc40000010e9f */
[----:B------:R-:W-:Y:S01]  /*4360*/  LOP3.LUT R173, R233, R14, R173, 0x96, !PT ;  /* 0x0000000ee9ad7212 */ /* 0x000fe200078e96ad */
[----:B------:R-:W-:Y:S01]  /*4370*/  STL [R1+0x3ebc], RZ ;  /* 0x003ebcff01007387 */ /* 0x000fe20000100800 */
[----:B------:R-:W-:Y:S02]  /*4380*/  IADD3.X R10, PT, PT, R51, R69, RZ, P6, !PT ;  /* 0x00000045330a7210 */ /* 0x000fe400037fe4ff */
[----:B------:R-:W-:Y:S01]  /*4390*/  SHF.L.W.U32.HI R14, R166, 0x11, R89 ;  /* 0x00000011a60e7819 */ /* 0x000fe20000010e59 */
[----:B------:R-:W-:Y:S01]  /*43a0*/  STL [R1+0x4688], R252 ;  /* 0x004688fc01007387 */ /* 0x000fe20000100800 */
[----:B------:R-:W-:Y:S02]  /*43b0*/  LOP3.LUT R47, R6, 0xf1126812, RZ, 0x3c, !PT ;  /* 0xf1126812062f7812 */ /* 0x000fe400078e3cff */
[----:B------:R-:W-:Y:S01]  /*43c0*/  LOP3.LUT R28, R11, 0x257a1d67, RZ, 0x3c, !PT ;  /* 0x257a1d670b1c7812 */ /* 0x000fe200078e3cff */
[----:B------:R-:W-:Y:S01]  /*43d0*/  UIADD3 UR21, UP0, UPT, UR38, 0x4750, URZ ;  /* 0x0000475026157890 */ /* 0x000fe2000ff1e0ff */
[----:B------:R-:W-:Y:S01]  /*43e0*/  IADD3 R137, P6, PT, R199, R146, RZ ;  /* 0x00000092c7897210 */ /* 0x000fe20007fde0ff */
[----:B------:R-:W-:Y:S01]  /*43f0*/  UIADD3 UR12, UP4, UPT, UR38, 0x4818, URZ ;  /* 0x00004818260c7890 */ /* 0x000fe2000ff9e0ff */
[----:B------:R-:W-:Y:S01]  /*4400*/  LOP3.LUT R20, R25, 0x84e7677b, R13, 0x96, !PT ;  /* 0x84e7677b19147812 */ /* 0x000fe200078e960d */
[----:B------:R-:W-:Y:S01]  /*4410*/  UIADD3 UR20, UP3, UPT, UR38, 0x60c8, URZ ;  /* 0x000060c826147890 */ /* 0x000fe2000ff7e0ff */
[----:B------:R-:W-:Y:S01]  /*4420*/  LOP3.LUT R140, R7, 0x7d1de664, RZ, 0x3c, !PT ;  /* 0x7d1de664078c7812 */ /* 0x000fe200078e3cff */
[----:B------:R-:W-:Y:S01]  /*4430*/  UIADD3 UR10, UP6, UPT, UR38, 0x48e0, URZ ;  /* 0x000048e0260a7890 */ /* 0x000fe2000ffde0ff */
[----:B------:R-:W-:Y:S01]  /*4440*/  LOP3.LUT R200, R37, 0x33040c45, RZ, 0x3c, !PT ;  /* 0x33040c4525c87812 */ /* 0x000fe200078e3cff */
[----:B------:R-:W-:Y:S01]  /*4450*/  IMAD.SHL.U32 R13, R20, 0x200000, RZ ;  /* 0x00200000140d7824 */ /* 0x000fe200078e00ff */
[----:B------:R-:W-:Y:S01]  /*4460*/  LOP3.LUT R169, R241, R14, R169, 0x96, !PT ;  /* 0x0000000ef1a97212 */ /* 0x000fe200078e96a9 */
[----:B------:R-:W-:Y:S01]  /*4470*/  IMAD.X R14, R28, 0x1, R47, P6 ;  /* 0x000000011c0e7824 */ /* 0x000fe200030e062f */
[----:B------:R-:W-:Y:S01]  /*4480*/  LOP3.LUT R45, R6, 0xe51c98ce, RZ, 0x3c, !PT ;  /* 0xe51c98ce062d7812 */ /* 0x000fe200078e3cff */
[----:B------:R-:W-:Y:S01]  /*4490*/  UIADD3 UR19, UP5, UPT, UR38, 0x60d0, URZ ;  /* 0x000060d026137890 */ /* 0x000fe2000ffbe0ff */
[----:B------:R-:W-:Y:S01]  /*44a0*/  LOP3.LUT R199, R199, 0x8982754f, R7, 0x96, !PT ;  /* 0x8982754fc7c77812 */ /* 0x000fe200078e9607 */
[----:B------:R-:W-:Y:S01]  /*44b0*/  UIADD3 UR11, UP2, UPT, UR38, 0x60d8, URZ ;  /* 0x000060d8260b7890 */ /* 0x000fe2000ff5e0ff */
[----:B------:R-:W-:Y:S01]  /*44c0*/  LOP3.LUT R61, R11, 0x5f9478a7, RZ, 0x3c, !PT ;  /* 0x5f9478a70b3d7812 */ /* 0x000fe200078e3cff */
[----:B------:R-:W-:Y:S01]  /*44d0*/  UIADD3 UR18, UP1, UPT, UR38, 0x60e0, URZ ;  /* 0x000060e026127890 */ /* 0x000fe2000ff3e0ff */
[----:B------:R-:W-:Y:S01]  /*44e0*/  IADD3 R127, P6, PT, R200, R140, RZ ;  /* 0x0000008cc87f7210 */ /* 0x000fe20007fde0ff */
[----:B------:R-:W-:Y:S01]  /*44f0*/  IMAD.SHL.U32 R139, R199, 0x200000, RZ ;  /* 0x00200000c78b7824 */ /* 0x000fe200078e00ff */
[----:B------:R-:W-:Y:S01]  /*4500*/  SHF.L.W.U32.HI R193, R176, 0x11, R123 ;  /* 0x00000011b0c17819 */ /* 0x000fe20000010e7b */
[----:B------:R-:W-:Y:S01]  /*4510*/  STL [R1+0x69dc], R125 ;  /* 0x0069dc7d01007387 */ /* 0x000fe20000100800 */
[----:B------:R-:W-:-:S02]  /*4520*/  LOP3.LUT R130, R7, 0xe429850a, RZ, 0x3c, !PT ;  /* 0xe429850a07827812 */ /* 0x000fc400078e3cff */
[----:B------:R-:W-:Y:S02]  /*4530*/  LOP3.LUT R133, R37, 0x22a24777, RZ, 0x3c, !PT ;  /* 0x22a2477725857812 */ /* 0x000fe400078e3cff */
[----:B------:R-:W-:Y:S02]  /*4540*/  SHF.L.W.U32.HI R110, R147, 0x11, R12 ;  /* 0x00000011936e7819 */ /* 0x000fe40000010e0c */
[----:B------:R-:W-:Y:S02]  /*4550*/  SHF.L.W.U32.HI R26, R30, 0x1c, R43 ;  /* 0x0000001c1e1a7819 */ /* 0x000fe40000010e2b */
[----:B------:R-:W-:Y:S02]  /*4560*/  SHF.L.W.U32.HI R154, R165, 0x11, R44 ;  /* 0x00000011a59a7819 */ /* 0x000fe40000010e2c */
[----:B------:R-:W-:Y:S01]  /*4570*/  SHF.L.W.U32.HI R147, R12, 0x11, R147 ;  /* 0x000000110c937819 */ /* 0x000fe20000010e93 */
[----:B------:R-:W-:Y:S01]  /*4580*/  IMAD.X R12, R61, 0x1, R45, P6 ;  /* 0x000000013d0c7824 */ /* 0x000fe200030e062d */
[----:B------:R-:W-:-:S02]  /*4590*/  SHF.L.W.U32.HI R102, R143, 0x11, R10 ;  /* 0x000000118f667819 */ /* 0x000fc40000010e0a */
[----:B------:R-:W-:Y:S02]  /*45a0*/  SHF.L.W.U32.HI R30, R43, 0x1c, R30 ;  /* 0x0000001c2b1e7819 */ /* 0x000fe40000010e1e */
[----:B------:R-:W-:Y:S02]  /*45b0*/  SHF.L.W.U32.HI R165, R44, 0x11, R165 ;  /* 0x000000112ca57819 */ /* 0x000fe40000010ea5 */
[----:B------:R-:W-:Y:S01]  /*45c0*/  LOP3.LUT R193, R20, R193, R13, 0x96, !PT ;  /* 0x000000c114c17212 */ /* 0x000fe200078e960d */
[----:B------:R-:W-:Y:S01]  /*45d0*/  IMAD.SHL.U32 R13, R248, 0x200000, RZ ;  /* 0x00200000f80d7824 */ /* 0x000fe200078e00ff */
[----:B------:R-:W-:Y:S02]  /*45e0*/  SHF.L.W.U32.HI R143, R10, 0x11, R143 ;  /* 0x000000110a8f7819 */ /* 0x000fe40000010e8f */
[----:B------:R-:W-:Y:S02]  /*45f0*/  SHF.L.W.U32.HI R10, R146, 0x11, R47 ;  /* 0x00000011920a7819 */ /* 0x000fe40000010e2f */
[----:B------:R-:W-:-:S02]  /*4600*/  LOP3.LUT R43, R6, 0x6d7b49e7, RZ, 0x3c, !PT ;  /* 0x6d7b49e7062b7812 */ /* 0x000fc400078e3cff */
[----:B------:R-:W-:Y:S02]  /*4610*/  LOP3.LUT R200, R200, 0x7d1de664, R7, 0x96, !PT ;  /* 0x7d1de664c8c87812 */ /* 0x000fe400078e9607 */
[----:B------:R-:W-:Y:S02]  /*4620*/  LOP3.LUT R44, R11, 0x2e3063c6, RZ, 0x3c, !PT ;  /* 0x2e3063c60b2c7812 */ /* 0x000fe400078e3cff */
[----:B------:R-:W-:Y:S02]  /*4630*/  IADD3 R121, P6, PT, R133, R130, RZ ;  /* 0x0000008285797210 */ /* 0x000fe40007fde0ff */
[----:B------:R-:W-:Y:S02]  /*4640*/  SHF.L.W.U32.HI R185, R170, 0x11, R113 ;  /* 0x00000011aab97819 */ /* 0x000fe40000010e71 */
[----:B------:R-:W-:Y:S02]  /*4650*/  LOP3.LUT R122, R7, 0x7ba1b762, RZ, 0x3c, !PT ;  /* 0x7ba1b762077a7812 */ /* 0x000fe400078e3cff */
[----:B------:R-:W-:-:S02]  /*4660*/  LOP3.LUT R162, R37, 0x19a7548d, RZ, 0x3c, !PT ;  /* 0x19a7548d25a27812 */ /* 0x000fc400078e3cff */
[----:B------:R-:W-:Y:S02]  /*4670*/  SHF.L.W.U32.HI R96, R137, 0x11, R14 ;  /* 0x0000001189607819 */ /* 0x000fe40000010e0e */
[----:B------:R-:W-:Y:S01]  /*4680*/  SHF.L.W.U32.HI R137, R14, 0x11, R137 ;  /* 0x000000110e897819 */ /* 0x000fe20000010e89 */
[----:B------:R-:W-:Y:S01]  /*4690*/  IMAD.X R14, R44, 0x1, R43, P6 ;  /* 0x000000012c0e7824 */ /* 0x000fe200030e062b */
[----:B------:R-:W-:Y:S01]  /*46a0*/  LOP3.LUT R139, R199, R10, R139, 0x96, !PT ;  /* 0x0000000ac78b7212 */ /* 0x000fe200078e968b */
[----:B------:R-:W-:Y:S01]  /*46b0*/  IMAD.SHL.U32 R10, R200, 0x200000, RZ ;  /* 0x00200000c80a7824 */ /* 0x000fe200078e00ff */
[----:B------:R-:W-:Y:S02]  /*46c0*/  IADD3 R101, P5, PT, R101, R35, RZ ;  /* 0x0000002365657210 */ /* 0x000fe40007fbe0ff */
[----:B------:R-:W-:Y:S02]  /*46d0*/  LOP3.LUT R185, R248, R185, R13, 0x96, !PT ;  /* 0x000000b9f8b97212 */ /* 0x000fe400078e960d */
[----:B------:R-:W-:-:S02]  /*46e0*/  LOP3.LUT R222, R222, 0xf8be6631, R7, 0x96, !PT ;  /* 0xf8be6631dede7812 */ /* 0x000fc400078e9607 */
[----:B------:R-:W-:Y:S02]  /*46f0*/  SHF.L.W.U32.HI R13, R168, 0x11, R93 ;  /* 0x00000011a80d7819 */ /* 0x000fe40000010e5d */
[----:B------:R-:W-:Y:S01]  /*4700*/  LOP3.LUT R39, R6, 0xbd90d537, RZ, 0x3c, !PT ;  /* 0xbd90d53706277812 */ /* 0x000fe200078e3cff */
[----:B------:R-:W-:Y:S01]  /*4710*/  IMAD.SHL.U32 R150, R222, 0x200000, RZ ;  /* 0x00200000de967824 */ /* 0x000fe200078e00ff */
[----:B------:R-:W-:Y:S02]  /*4720*/  SHF.L.W.U32.HI R35, R140, 0x11, R45 ;  /* 0x000000118c237819 */ /* 0x000fe40000010e2d */
[----:B------:R-:W-:Y:S02]  /*4730*/  LOP3.LUT R73, R11, 0xc07317d4, RZ, 0x3c, !PT ;  /* 0xc07317d40b497812 */ /* 0x000fe400078e3cff */
[----:B------:R-:W-:Y:S02]  /*4740*/  IADD3 R97, P6, PT, R162, R122, RZ ;  /* 0x0000007aa2617210 */ /* 0x000fe40007fde0ff */
[----:B------:R-:W-:-:S02]  /*4750*/  LOP3.LUT R116, R7, 0x52dac858, RZ, 0x3c, !PT ;  /* 0x52dac85807747812 */ /* 0x000fc400078e3cff */
[----:B------:R-:W-:Y:S02]  /*4760*/  LOP3.LUT R163, R37, 0xab65b3e, RZ, 0x3c, !PT ;  /* 0x0ab65b3e25a37812 */ /* 0x000fe400078e3cff */
[----:B------:R-:W-:Y:S02]  /*4770*/  LOP3.LUT R178, R242, R13, R178, 0x96, !PT ;  /* 0x0000000df2b27212 */ /* 0x000fe400078e96b2 */
[----:B------:R-:W-:Y:S02]  /*4780*/  LOP3.LUT R198, R198, 0x8504005e, R7, 0x96, !PT ;  /* 0x8504005ec6c67812 */ /* 0x000fe400078e9607 */
[----:B------:R-:W-:Y:S01]  /*4790*/  LOP3.LUT R35, R200, R35, R10, 0x96, !PT ;  /* 0x00000023c8237212 */ /* 0x000fe200078e960a */
[----:B------:R-:W-:Y:S01]  /*47a0*/  IMAD.X R10, R73, 0x1, R39, P6 ;  /* 0x00000001490a7824 */ /* 0x000fe200030e0627 */
[----:B------:R-:W-:Y:S01]  /*47b0*/  SHF.L.W.U32.HI R13, R160, 0x11, R87 ;  /* 0x00000011a00d7819 */ /* 0x000fe20000010e57 */
[----:B------:R-:W-:Y:S01]  /*47c0*/  IMAD.SHL.U32 R144, R198, 0x200000, RZ ;  /* 0x00200000c6907824 */ /* 0x000fe200078e00ff */
[----:B------:R-:W-:-:S02]  /*47d0*/  LOP3.LUT R19, R6, 0x53d39c67, RZ, 0x3c, !PT ;  /* 0x53d39c6706137812 */ /* 0x000fc400078e3cff */
[----:B------:R-:W-:Y:S02]  /*47e0*/  LOP3.LUT R38, R11, 0xbcd1c5a8, RZ, 0x3c, !PT ;  /* 0xbcd1c5a80b267812 */ /* 0x000fe400078e3cff */
[----:B------:R-:W-:Y:S02]  /*47f0*/  IADD3 R91, P6, PT, R163, R116, RZ ;  /* 0x00000074a35b7210 */ /* 0x000fe40007fde0ff */
[----:B------:R-:W-:Y:S02]  /*4800*/  LOP3.LUT R162, R162, 0x7ba1b762, R7, 0x96, !PT ;  /* 0x7ba1b762a2a27812 */ /* 0x000fe400078e9607 */
[----:B------:R-:W-:Y:S02]  /*4810*/  LOP3.LUT R104, R7, 0x84e7677b, RZ, 0x3c, !PT ;  /* 0x84e7677b07687812 */ /* 0x000fe400078e3cff */
[----:B------:R-:W-:Y:S02]  /*4820*/  LOP3.LUT R164, R37, 0x8e89b5c4, RZ, 0x3c, !PT ;  /* 0x8e89b5c425a47812 */ /* 0x000fe400078e3cff */
[----:B------:R-:W-:-:S02]  /*4830*/  LOP3.LUT R150, R222, R13, R150, 0x96, !PT ;  /* 0x0000000dde967212 */ /* 0x000fc400078e9696 */
[----:B------:R-:W-:Y:S02]  /*4840*/  SHF.L.W.U32.HI R88, R121, 0x11, R14 ;  /* 0x0000001179587819 */ /* 0x000fe40000010e0e */
[----:B------:R-:W-:Y:S02]  /*4850*/  SHF.L.W.U32.HI R13, R152, 0x11, R69 ;  /* 0x00000011980d7819 */ /* 0x000fe40000010e45 */
[----:B------:R-:W-:Y:S01]  /*4860*/  SHF.L.W.U32.HI R121, R14, 0x11, R121 ;  /* 0x000000110e797819 */ /* 0x000fe20000010e79 */
[----:B------:R-:W-:Y:S01]  /*4870*/  IMAD.X R14, R38, 0x1, R19, P6 ;  /* 0x00000001260e7824 */ /* 0x000fe200030e0613 */
[----:B------:R-:W-:Y:S02]  /*4880*/  SHF.L.W.U32.HI R84, R97, 0x11, R10 ;  /* 0x0000001161547819 */ /* 0x000fe40000010e0a */
[----:B------:R-:W-:Y:S01]  /*4890*/  SHF.L.W.U32.HI R97, R10, 0x11, R97 ;  /* 0x000000110a617819 */ /* 0x000fe20000010e61 */
[----:B------:R-:W-:Y:S01]  /*48a0*/  IMAD.SHL.U32 R10, R162, 0x200000, RZ ;  /* 0x00200000a20a7824 */ /* 0x000fe200078e00ff */
[----:B------:R-:W-:-:S02]  /*48b0*/  LOP3.LUT R163, R163, 0x52dac858, R7, 0x96, !PT ;  /* 0x52dac858a3a37812 */ /* 0x000fc400078e9607 */
[----:B------:R-:W-:Y:S02]  /*48c0*/  IADD3 R79, P6, PT, R164, R104, RZ ;  /* 0x00000068a44f7210 */ /* 0x000fe40007fde0ff */
[----:B------:R-:W-:Y:S01]  /*48d0*/  LOP3.LUT R133, R133, 0xe429850a, R7, 0x96, !PT ;  /* 0xe429850a85857812 */ /* 0x000fe200078e9607 */
[----:B------:R-:W-:Y:S01]  /*48e0*/  IMAD.SHL.U32 R111, R163, 0x200000, RZ ;  /* 0x00200000a36f7824 */ /* 0x000fe200078e00ff */
[----:B------:R-:W-:Y:S02]  /*48f0*/  SHF.L.W.U32.HI R119, R122, 0x11, R39 ;  /* 0x000000117a777819 */ /* 0x000fe40000010e27 */
[----:B------:R-:W-:Y:S02]  /*4900*/  LOP3.LUT R112, R37, 0xd3665ca9, RZ, 0x3c, !PT ;  /* 0xd3665ca925707812 */ /* 0x000fe400078e3cff */
[----:B------:R-:W-:Y:S02]  /*4910*/  LOP3.LUT R164, R164, 0x84e7677b, R7, 0x96, !PT ;  /* 0x84e7677ba4a47812 */ /* 0x000fe400078e9607 */
[----:B------:R-:W-:-:S02]  /*4920*/  LOP3.LUT R144, R198, R13, R144, 0x96, !PT ;  /* 0x0000000dc6907212 */ /* 0x000fc400078e9690 */
[----:B------:R-:W-:Y:S02]  /*4930*/  SHF.L.W.U32.HI R92, R127, 0x11, R12 ;  /* 0x000000117f5c7819 */ /* 0x000fe40000010e0c */
[----:B------:R-:W-:Y:S02]  /*4940*/  LOP3.LUT R13, R6, 0xb4a24d7a, RZ, 0x3c, !PT ;  /* 0xb4a24d7a060d7812 */ /* 0x000fe400078e3cff */
[----:B------:R-:W-:Y:S02]  /*4950*/  SHF.L.W.U32.HI R127, R12, 0x11, R127 ;  /* 0x000000110c7f7819 */ /* 0x000fe40000010e7f */
[----:B------:R-:W-:Y:S02]  /*4960*/  SHF.L.W.U32.HI R124, R130, 0x11, R43 ;  /* 0x00000011827c7819 */ /* 0x000fe40000010e2b */
[----:B------:R-:W-:Y:S02]  /*4970*/  SHF.L.U32 R12, R133, 0x15, RZ ;  /* 0x00000015850c7819 */ /* 0x000fe400000006ff */
[----:B------:R-:W-:-:S02]  /*4980*/  LOP3.LUT R83, R11, 0x23ff966, RZ, 0x3c, !PT ;  /* 0x023ff9660b537812 */ /* 0x000fc400078e3cff */
[----:B------:R-:W-:Y:S02]  /*4990*/  LOP3.LUT R119, R162, R119, R10, 0x96, !PT ;  /* 0x00000077a2777212 */ /* 0x000fe400078e960a */
[----:B------:R-:W-:Y:S02]  /*49a0*/  LOP3.LUT R65, R7, 0x34c5f608, RZ, 0x3c, !PT ;  /* 0x34c5f60807417812 */ /* 0x000fe400078e3cff */
[----:B------:R-:W-:Y:S01]  /*49b0*/  LOP3.LUT R103, R112, 0x34c5f608, R7, 0x96, !PT ;  /* 0x34c5f60870677812 */ /* 0x000fe200078e9607 */
[----:B------:R-:W-:Y:S01]  /*49c0*/  IMAD.SHL.U32 R7, R164, 0x200000, RZ ;  /* 0x00200000a4077824 */ /* 0x000fe200078e00ff */
[----:B------:R-:W-:Y:S02]  /*49d0*/  SHF.L.W.U32.HI R10, R116, 0x11, R19 ;  /* 0x00000011740a7819 */ /* 0x000fe40000010e13 */
[--C-:B------:R-:W-:Y:S01]  /*49e0*/  SHF.L.W.U32.HI R99, R104, 0x11, R13.reuse ;  /* 0x0000001168637819 */ /* 0x100fe20000010e0d */
[----:B------:R-:W-:Y:S01]  /*49f0*/  IMAD.SHL.U32 R25, R103, 0x200000, RZ ;  /* 0x0020000067197824 */ /* 0x000fe200078e00ff */
[----:B------:R-:W-:Y:S01]  /*4a00*/  LOP3.LUT R124, R133, R124, R12, 0x96, !PT ;  /* 0x0000007c857c7212 */ /* 0x000fe200078e960c */
[----:B------:R-:W-:Y:S01]  /*4a10*/  IMAD.X R12, R83, 0x1, R13, P6 ;  /* 0x00000001530c7824 */ /* 0x000fe200030e060d */
[----:B------:R-:W-:-:S02]  /*4a20*/  LOP3.LUT R111, R163, R10, R111, 0x96, !PT ;  /* 0x0000000aa36f7212 */ /* 0x000fc400078e966f */
[----:B------:R-:W-:Y:S02]  /*4a30*/  LOP3.LUT R11, R11, 0xb9b67517, RZ, 0x3c, !PT ;  /* 0xb9b675170b0b7812 */ /* 0x000fe400078e3cff */
[----:B------:R-:W-:Y:S02]  /*4a40*/  LOP3.LUT R10, R6, 0xdffa22b5, RZ, 0x3c, !PT ;  /* 0xdffa22b5060a7812 */ /* 0x000fe400078e3cff */
[----:B------:R-:W-:Y:S02]  /*4a50*/  IADD3 R112, P6, PT, R112, R65, RZ ;  /* 0x0000004170707210 */ /* 0x000fe40007fde0ff */
[----:B------:R-:W-:Y:S02]  /*4a60*/  LOP3.LUT R99, R164, R99, R7, 0x96, !PT ;  /* 0x00000063a4637212 */ /* 0x000fe400078e9607 */
[----:B------:R-:W-:Y:S02]  /*4a70*/  LOP3.LUT R100, R2, 0x8504005e, RZ, 0x3c, !PT ;  /* 0x8504005e02647812 */ /* 0x000fe400078e3cff */
[----:B------:R-:W-:-:S02]  /*4a80*/  LOP3.LUT R7, R42, 0xa2789640, RZ, 0x3c, !PT ;  /* 0xa27896402a077812 */ /* 0x000fc400078e3cff */
[C---:B------:R-:W-:Y:S02]  /*4a90*/  LOP3.LUT R32, R11.reuse, 0xdffa22b5, R6, 0x96, !PT ;  /* 0xdffa22b50b207812 */ /* 0x040fe400078e9606 */
[----:B------:R-:W-:Y:S02]  /*4aa0*/  IADD3.X R11, PT, PT, R11, R10, RZ, P6, !PT ;  /* 0x0000000a0b0b7210 */ /* 0x000fe400037fe4ff */
[----:B------:R-:W-:Y:S02]  /*4ab0*/  LOP3.LUT R37, R0, 0xef68ec6, RZ, 0x3c, !PT ;  /* 0x0ef68ec600257812 */ /* 0x000fe400078e3cff */
[----:B------:R-:W-:Y:S02]  /*4ac0*/  LOP3.LUT R85, R8, 0x48b6bf93, RZ, 0x3c, !PT ;  /* 0x48b6bf9308557812 */ /* 0x000fe400078e3cff */
[----:B------:R-:W-:Y:S02]  /*4ad0*/  IADD3 R63, P6, PT, R7, R100, RZ ;  /* 0x00000064073f7210 */ /* 0x000fe40007fde0ff */
[----:B------:R-:W-:-:S02]  /*4ae0*/  SHF.L.W.U32.HI R126, R155, 0x11, R18 ;  /* 0x000000119b7e7819 */ /* 0x000fc40000010e12 */
[----:B------:R-:W-:Y:S02]  /*4af0*/  LOP3.LUT R67, R42, 0x430b0aa, RZ, 0x3c, !PT ;  /* 0x0430b0aa2a437812 */ /* 0x000fe400078e3cff */
[----:B------:R-:W-:Y:S02]  /*4b00*/  SHF.L.W.U32.HI R155, R18, 0x11, R155 ;  /* 0x00000011129b7819 */ /* 0x000fe40000010e9b */
[----:B------:R-:W-:Y:S02]  /*4b10*/  LOP3.LUT R98, R2, 0x8982754f, RZ, 0x3c, !PT ;  /* 0x8982754f02627812 */ /* 0x000fe400078e3cff */
[----:B------:R-:W-:Y:S02]  /*4b20*/  SHF.L.W.U32.HI R18, R79, 0x11, R12 ;  /* 0x000000114f127819 */ /* 0x000fe40000010e0c */
[----:B------:R-:W-:Y:S01]  /*4b30*/  SHF.L.W.U32.HI R79, R12, 0x11, R79 ;  /* 0x000000110c4f7819 */ /* 0x000fe20000010e4f */
[----:B------:R-:W-:Y:S01]  /*4b40*/  IMAD.X R12, R85, 0x1, R37, P6 ;  /* 0x00000001550c7824 */ /* 0x000fe200030e0625 */
[----:B------:R-:W-:-:S02]  /*4b50*/  LOP3.LUT R94, R7, 0x8504005e, R2, 0x96, !PT ;  /* 0x8504005e075e7812 */ /* 0x000fc400078e9602 */
[----:B------:R-:W-:Y:S02]  /*4b60*/  LOP3.LUT R187, R67, 0x8982754f, R2, 0x96, !PT ;  /* 0x8982754f43bb7812 */ /* 0x000fe400078e9602 */
[----:B------:R-:W-:Y:S01]  /*4b70*/  LOP3.LUT R17, R0, 0xf1126812, RZ, 0x3c, !PT ;  /* 0xf112681200117812 */ /* 0x000fe200078e3cff */
[----:B------:R-:W-:Y:S01]  /*4b80*/  IMAD.SHL.U32 R7, R94, 0x200000, RZ ;  /* 0x002000005e077824 */ /* 0x000fe200078e00ff */
[----:B------:R-:W-:Y:S01]  /*4b90*/  LOP3.LUT R8, R8, 0x257a1d67, RZ, 0x3c, !PT ;  /* 0x257a1d6708087812 */ /* 0x000fe200078e3cff */
[----:B------:R-:W-:Y:S01]  /*4ba0*/  IMAD.SHL.U32 R2, R187, 0x200000, RZ ;  /* 0x00200000bb027824 */ /* 0x000fe200078e00ff */
[----:B------:R-:W-:Y:S02]  /*4bb0*/  IADD3 R67, P6, PT, R67, R98, RZ ;  /* 0x0000006243437210 */ /* 0x000fe40007fde0ff */
[----:B------:R-:W-:Y:S02]  /*4bc0*/  SHF.L.W.U32.HI R81, R100, 0x11, R37 ;  /* 0x0000001164517819 */ /* 0x000fe40000010e25 */
[C---:B------:R-:W-:Y:S01]  /*4bd0*/  LOP3.LUT R24, R8.reuse, 0xf1126812, R0, 0x96, !PT ;  /* 0xf112681208187812 */ /* 0x040fe200078e9600 */
[----:B------:R-:W-:Y:S01]  /*4be0*/  IMAD.X R8, R8, 0x1, R17, P6 ;  /* 0x0000000108087824 */ /* 0x000fe200030e0611 */
[----:B------:R-:W-:-:S02]  /*4bf0*/  LOP3.LUT R75, R75, 0x82fe255, R6, 0x96, !PT ;  /* 0x082fe2554b4b7812 */ /* 0x000fc400078e9606 */
[--C-:B------:R-:W-:Y:S02]  /*4c00*/  LOP3.LUT R51, R51, 0xef68ec6, R6.reuse, 0x96, !PT ;  /* 0x0ef68ec633337812 */ /* 0x100fe400078e9606 */
[--C-:B------:R-:W-:Y:S02]  /*4c10*/  LOP3.LUT R28, R28, 0xf1126812, R6.reuse, 0x96, !PT ;  /* 0xf11268121c1c7812 */ /* 0x100fe400078e9606 */
[--C-:B------:R-:W-:Y:S02]  /*4c20*/  LOP3.LUT R61, R61, 0xe51c98ce, R6.reuse, 0x96, !PT ;  /* 0xe51c98ce3d3d7812 */ /* 0x100fe400078e9606 */
[--C-:B------:R-:W-:Y:S02]  /*4c30*/  LOP3.LUT R44, R44, 0x6d7b49e7, R6.reuse, 0x96, !PT ;  /* 0x6d7b49e72c2c7812 */ /* 0x100fe400078e9606 */
[--C-:B------:R-:W-:Y:S02]  /*4c40*/  LOP3.LUT R73, R73, 0xbd90d537, R6.reuse, 0x96, !PT ;  /* 0xbd90d53749497812 */ /* 0x100fe400078e9606 */
[----:B------:R-:W-:-:S02]  /*4c50*/  LOP3.LUT R38, R38, 0x53d39c67, R6, 0x96, !PT ;  /* 0x53d39c6726267812 */ /* 0x000fc400078e9606 */
[----:B------:R-:W-:Y:S02]  /*4c60*/  LOP3.LUT R83, R83, 0xb4a24d7a, R6, 0x96, !PT ;  /* 0xb4a24d7a53537812 */ /* 0x000fe400078e9606 */
[----:B------:R-:W-:Y:S02]  /*4c70*/  SHF.L.W.U32.HI R6, R65, 0x11, R10 ;  /* 0x0000001141067819 */ /* 0x000fe40000010e0a */
[----:B------:R-:W-:Y:S01]  /*4c80*/  LOP3.LUT R81, R94, R81, R7, 0x96, !PT ;  /* 0x000000515e517212 */ /* 0x000fe200078e9607 */
[----:B------:R-:W-:Y:S01]  /*4c90*/  HFMA2 R7, -RZ, RZ, 0, 2.205371856689453125e-06 ;  /* 0x00000025ff077431 */ /* 0x000fe200000001ff */
[----:B------:R-:W-:Y:S02]  /*4ca0*/  LOP3.LUT R85, R85, 0xef68ec6, R0, 0x96, !PT ;  /* 0x0ef68ec655557812 */ /* 0x000fe400078e9600 */
[----:B------:R-:W-:Y:S01]  /*4cb0*/  LOP3.LUT R25, R103, R6, R25, 0x96, !PT ;  /* 0x0000000667197212 */ /* 0x000fe200078e9619 */
[----:B------:R-:W-:Y:S01]  /*4cc0*/  IMAD.MOV.U32 R6, RZ, RZ, 0xb ;  /* 0x0000000bff067424 */ /* 0x000fe200078e00ff */
[----:B------:R-:W-:-:S02]  /*4cd0*/  SHF.L.W.U32.HI R0, R67, 0x11, R8 ;  /* 0x0000001143007819 */ /* 0x000fc40000010e08 */
[----:B------:R-:W-:Y:S02]  /*4ce0*/  SHF.L.W.U32.HI R67, R8, 0x11, R67 ;  /* 0x0000001108437819 */ /* 0x000fe40000010e43 */
[----:B------:R-:W-:Y:S01]  /*4cf0*/  SHF.L.W.U32.HI R105, R3, 0x11, R70 ;  /* 0x0000001103697819 */ /* 0x000fe20000010e46 */
[----:B------:R0:W-:Y:S01]  /*4d00*/  STL.64 [R1+0x6440], R6 ;  /* 0x0064400601007387 */ /* 0x0001e20000100a00 */
[-C--:B------:R-:W-:Y:S02]  /*4d10*/  LOP3.LUT R183, R66, R70.reuse, R183, 0x96, !PT ;  /* 0x0000004642b77212 */ /* 0x080fe400078e96b7 */
[----:B------:R-:W-:Y:S02]  /*4d20*/  IADD3 R107, P2, PT, R107, R70, RZ ;  /* 0x000000466b6b7210 */ /* 0x000fe40007f5e0ff */
[----:B------:R-:W-:Y:S02]  /*4d30*/  SHF.L.W.U32.HI R213, R129, 0x11, R174 ;  /* 0x0000001181d57819 */ /* 0x000fe40000010eae */
[----:B------:R-:W-:-:S02]  /*4d40*/  SHF.L.U64.HI R8, R49, 0x15, R50 ;  /* 0x0000001531087819 */ /* 0x000fc40000010232 */
[----:B------:R-:W-:Y:S02]  /*4d50*/  SHF.L.W.U32.HI R70, R98, 0x11, R17 ;  /* 0x0000001162467819 */ /* 0x000fe40000010e11 */
[----:B------:R-:W-:Y:S02]  /*4d60*/  SHF.L.W.U32.HI R179, R109, 0x11, R60 ;  /* 0x000000116db37819 */ /* 0x000fe40000010e3c */
[----:B------:R-:W-:Y:S02]  /*4d70*/  IADD3 R90, P1, PT, R90, R60, RZ ;  /* 0x0000003c5a5a7210 */ /* 0x000fe40007f3e0ff */
[----:B------:R-:W-:Y:S02]  /*4d80*/  LOP3.LUT R213, R50, R213, R8, 0x96, !PT ;  /* 0x000000d532d57212 */ /* 0x000fe400078e9608 */
[----:B------:R-:W-:Y:S02]  /*4d90*/  LOP3.LUT R70, R187, R70, R2, 0x96, !PT ;  /* 0x00000046bb467212 */ /* 0x000fe400078e9602 */
[----:B------:R-:W-:-:S02]  /*4da0*/  SHF.L.W.U32.HI R60, R135, 0x11, R182 ;  /* 0x00000011873c7819 */ /* 0x000fc40000010eb6 */
[----:B0-----:R-:W-:Y:S02]  /*4db0*/  SHF.L.W.U32.HI R6, R123, 0x11, R176 ;  /* 0x000000117b067819 */ /* 0x001fe40000010eb0 */
[----:B------:R-:W-:Y:S02]  /*4dc0*/  SHF.L.U64.HI R8, R36, 0x15, R55 ;  /* 0x0000001524087819 */ /* 0x000fe40000010237 */
[C-C-:B------:R-:W-:Y:S02]  /*4dd0*/  SHF.L.U64.HI R7, R20.reuse, 0x15, R59.reuse ;  /* 0x0000001514077819 */ /* 0x140fe4000001023b */
[----:B------:R-:W-:Y:S02]  /*4de0*/  SHF.L.W.U32.HI R211, R145, 0x11, R184 ;  /* 0x0000001191d37819 */ /* 0x000fe40000010eb8 */
[----:B------:R-:W-:Y:S02]  /*4df0*/  SHF.L.U64.HI R2, R21, 0x15, R54 ;  /* 0x0000001515027819 */ /* 0x000fe40000010236 */
[----:B------:R-:W-:-:S02]  /*4e00*/  SHF.L.W.U32.HI R209, R20, 0x1c, R59 ;  /* 0x0000001c14d17819 */ /* 0x000fc40000010e3b */
[----:B------:R-:W-:Y:S02]  /*4e10*/  SHF.L.W.U32.HI R41, R112, 0x11, R11 ;  /* 0x0000001170297819 */ /* 0x000fe40000010e0b */
[----:B------:R-:W-:Y:S02]  /*4e20*/  SHF.L.W.U32.HI R78, R63, 0x11, R12 ;  /* 0x000000113f4e7819 */ /* 0x000fe40000010e0c */
[----:B------:R-:W-:Y:S02]  /*4e30*/  SHF.L.W.U32.HI R20, R59, 0x1c, R20 ;  /* 0x0000001c3b147819 */ /* 0x000fe40000010e14 */
[----:B------:R-:W-:Y:S02]  /*4e40*/  LOP3.LUT R179, R179, R58, RZ, 0x3c, !PT ;  /* 0x0000003ab3b37212 */ /* 0x000fe400078e3cff */
[----:B------:R-:W-:Y:S02]  /*4e50*/  SHF.L.W.U32.HI R112, R11, 0x11, R112 ;  /* 0x000000110b707819 */ /* 0x000fe40000010e70 */
[----:B------:R-:W-:-:S02]  /*4e60*/  SHF.L.W.U32.HI R63, R12, 0x11, R63 ;  /* 0x000000110c3f7819 */ /* 0x000fc40000010e3f */
[----:B------:R-:W-:Y:S02]  /*4e70*/  LOP3.LUT R60, R55, R60, R8, 0x96, !PT ;  /* 0x0000003c373c7212 */ /* 0x000fe400078e9608 */
[----:B------:R-:W-:Y:S02]  /*4e80*/  LOP3.LUT R59, R59, R6, R7, 0x96, !PT ;  /* 0x000000063b3b7212 */ /* 0x000fe400078e9607 */
[----:B------:R-:W-:Y:S02]  /*4e90*/  SHF.L.W.U32.HI R12, R21, 0x1c, R54 ;  /* 0x0000001c150c7819 */ /* 0x000fe40000010e36 */
[C---:B------:R-:W-:Y:S02]  /*4ea0*/  SHF.L.W.U32.HI R11, R54.reuse, 0x1c, R21 ;  /* 0x0000001c360b7819 */ /* 0x040fe40000010e15 */
[----:B------:R-:W-:Y:S02]  /*4eb0*/  LOP3.LUT R211, R54, R211, R2, 0x96, !PT ;  /* 0x000000d336d37212 */ /* 0x000fe400078e9602 */
[----:B------:R-:W-:-:S02]  /*4ec0*/  SHF.L.W.U32.HI R58, R113, 0x11, R170 ;  /* 0x00000011713a7819 */ /* 0x000fc40000010eaa */
[----:B------:R-:W-:Y:S02]  /*4ed0*/  SHF.L.W.U32.HI R6, R93, 0x11, R168 ;  /* 0x000000115d067819 */ /* 0x000fe40000010ea8 */
[----:B------:R-:W-:Y:S02]  /*4ee0*/  SHF.L.U64.HI R8, R248, 0x15, R53 ;  /* 0x00000015f8087819 */ /* 0x000fe40000010235 */
[----:B------:R-:W-:Y:S02]  /*4ef0*/  SHF.L.U64.HI R7, R242, 0x15, R57 ;  /* 0x00000015f2077819 */ /* 0x000fe40000010239 */
[----:B------:R-:W-:Y:S02]  /*4f00*/  SHF.L.W.U32.HI R2, R141, 0x11, R180 ;  /* 0x000000118d027819 */ /* 0x000fe40000010eb4 */
[----:B------:R-:W-:Y:S02]  /*4f10*/  SHF.L.U64.HI R21, R77, 0x15, R52 ;  /* 0x000000154d157819 */ /* 0x000fe40000010234 */
[----:B------:R-:W-:-:S02]  /*4f20*/  LOP3.LUT R105, R105, R68, RZ, 0x3c, !PT ;  /* 0x0000004469697212 */ /* 0x000fc400078e3cff */
[----:B------:R-:W-:Y:S02]  /*4f30*/  SHF.L.W.U32.HI R117, R242, 0x1c, R57 ;  /* 0x0000001cf2757819 */ /* 0x000fe40000010e39 */
[----:B------:R-:W-:Y:S02]  /*4f40*/  SHF.L.W.U32.HI R68, R248, 0x1c, R53 ;  /* 0x0000001cf8447819 */ /* 0x000fe40000010e35 */
[----:B------:R-:W-:Y:S02]  /*4f50*/  SHF.L.W.U32.HI R242, R57, 0x1c, R242 ;  /* 0x0000001c39f27819 */ /* 0x000fe40000010ef2 */
[C---:B------:R-:W-:Y:S02]  /*4f60*/  SHF.L.W.U32.HI R248, R53.reuse, 0x1c, R248 ;  /* 0x0000001c35f87819 */ /* 0x040fe40000010ef8 */
[----:B------:R-:W-:Y:S02]  /*4f70*/  LOP3.LUT R58, R53, R58, R8, 0x96, !PT ;  /* 0x0000003a353a7212 */ /* 0x000fe400078e9608 */
[----:B------:R-:W-:-:S02]  /*4f80*/  LOP3.LUT R57, R57, R6, R7, 0x96, !PT ;  /* 0x0000000639397212 */ /* 0x000fc400078e9607 */
[----:B------:R-:W-:Y:S02]  /*4f90*/  LOP3.LUT R2, R52, R2, R21, 0x96, !PT ;  /* 0x0000000234027212 */ /* 0x000fe400078e9615 */
[----:B------:R-:W-:Y:S02]  /*4fa0*/  SHF.L.W.U32.HI R7, R95, 0x11, R172 ;  /* 0x000000115f077819 */ /* 0x000fe40000010eac */
[----:B------:R-:W-:Y:S02]  /*4fb0*/  SHF.L.W.U32.HI R53, R89, 0x11, R166 ;  /* 0x0000001159357819 */ /* 0x000fe40000010ea6 */
[----:B------:R-:W-:Y:S02]  /*4fc0*/  SHF.L.U64.HI R8, R233, 0x15, R202 ;  /* 0x00000015e9087819 */ /* 0x000fe400000102ca */
[----:B------:R-:W-:Y:S02]  /*4fd0*/  SHF.L.U64.HI R6, R241, 0x15, R204 ;  /* 0x00000015f1067819 */ /* 0x000fe400000102cc */
[----:B------:R-:W-:-:S02]  /*4fe0*/  SHF.L.W.U32.HI R208, R36, 0x1c, R55 ;  /* 0x0000001c24d07819 */ /* 0x000fc40000010e37 */
[----:B------:R-:W-:Y:S02]  /*4ff0*/  SHF.L.W.U32.HI R21, R55, 0x1c, R36 ;  /* 0x0000001c37157819 */ /* 0x000fe40000010e24 */
[----:B------:R-:W-:Y:S02]  /*5000*/  SHF.L.W.U32.HI R56, R233, 0x1c, R202 ;  /* 0x0000001ce9387819 */ /* 0x000fe40000010eca */
[----:B------:R-:W-:Y:S02]  /*5010*/  SHF.L.W.U32.HI R55, R241, 0x1c, R204 ;  /* 0x0000001cf1377819 */ /* 0x000fe40000010ecc */
[----:B------:R-:W-:Y:S02]  /*5020*/  SHF.L.W.U32.HI R233, R202, 0x1c, R233 ;  /* 0x0000001ccae97819 */ /* 0x000fe40000010ee9 */
[----:B------:R-:W-:Y:S02]  /*5030*/  SHF.L.W.U32.HI R241, R204, 0x1c, R241 ;  /* 0x0000001cccf17819 */ /* 0x000fe40000010ef1 */
[----:B------:R-:W-:-:S02]  /*5040*/  LOP3.LUT R202, R202, R7, R8, 0x96, !PT ;  /* 0x00000007caca7212 */ /* 0x000fc400078e9608 */
[----:B------:R-:W-:Y:S02]  /*5050*/  LOP3.LUT R204, R204, R53, R6, 0x96, !PT ;  /* 0x00000035cccc7212 */ /* 0x000fe400078e9606 */
[----:B------:R-:W-:Y:S02]  /*5060*/  SHF.L.W.U32.HI R6, R71, 0x11, R158 ;  /* 0x0000001147067819 */ /* 0x000fe40000010e9e */
[C-C-:B------:R-:W-:Y:S02]  /*5070*/  SHF.L.U64.HI R8, R228.reuse, 0x15, R203.reuse ;  /* 0x00000015e4087819 */ /* 0x140fe400000102cb */
[----:B------:R-:W-:Y:S02]  /*5080*/  LOP3.LUT R189, R189, R76, RZ, 0x3c, !PT ;  /* 0x0000004cbdbd7212 */ /* 0x000fe400078e3cff */
[----:B------:R-:W-:Y:S02]  /*5090*/  SHF.L.W.U32.HI R76, R91, 0x11, R14 ;  /* 0x000000115b4c7819 */ /* 0x000fe40000010e0e */
[----:B------:R-:W-:-:S02]  /*50a0*/  SHF.L.W.U32.HI R54, R228, 0x1c, R203 ;  /* 0x0000001ce4367819 */ /* 0x000fc40000010ecb */
[----:B------:R-:W-:Y:S02]  /*50b0*/  SHF.L.W.U32.HI R91, R14, 0x11, R91 ;  /* 0x000000110e5b7819 */ /* 0x000fe40000010e5b */
[----:B------:R-:W-:Y:S02]  /*50c0*/  SHF.L.W.U32.HI R228, R203, 0x1c, R228 ;  /* 0x0000001ccbe47819 */ /* 0x000fe40000010ee4 */
[----:B------:R-:W-:Y:S02]  /*50d0*/  SHF.L.W.U32.HI R212, R77, 0x1c, R52 ;  /* 0x0000001c4dd47819 */ /* 0x000fe40000010e34 */
[----:B------:R-:W-:Y:S02]  /*50e0*/  SHF.L.W.U32.HI R14, R52, 0x1c, R77 ;  /* 0x0000001c340e7819 */ /* 0x000fe40000010e4d */
[----:B------:R-:W-:Y:S02]  /*50f0*/  SHF.L.W.U32.HI R194, R87, 0x11, R160 ;  /* 0x0000001157c27819 */ /* 0x000fe40000010ea0 */
[----:B------:R-:W-:-:S02]  /*5100*/  SHF.L.U64.HI R7, R222, 0x15, R75 ;  /* 0x00000015de077819 */ /* 0x000fc4000001024b */
[----:B------:R-:W-:Y:S02]  /*5110*/  LOP3.LUT R203, R203, R6, R8, 0x96, !PT ;  /* 0x00000006cbcb7212 */ /* 0x000fe400078e9608 */
[----:B------:R-:W-:Y:S02]  /*5120*/  SHF.L.W.U32.HI R52, R69, 0x11, R152 ;  /* 0x0000001145347819 */ /* 0x000fe40000010e98 */
[----:B------:R-:W-:Y:S02]  /*5130*/  SHF.L.U64.HI R8, R198, 0x15, R51 ;  /* 0x00000015c6087819 */ /* 0x000fe40000010233 */
[----:B------:R-:W-:Y:S02]  /*5140*/  SHF.L.W.U32.HI R66, R49, 0x1c, R50 ;  /* 0x0000001c31427819 */ /* 0x000fe40000010e32 */
[----:B------:R-:W-:Y:S02]  /*5150*/  LOP3.LUT R194, R75, R194, R7, 0x96, !PT ;  /* 0x000000c24bc27212 */ /* 0x000fe400078e9607 */
[----:B------:R-:W-:-:S02]  /*5160*/  SHF.L.W.U32.HI R49, R50, 0x1c, R49 ;  /* 0x0000001c32317819 */ /* 0x000fc40000010e31 */
[----:B------:R-:W-:Y:S02]  /*5170*/  SHF.L.W.U32.HI R7, R47, 0x11, R146 ;  /* 0x000000112f077819 */ /* 0x000fe40000010e92 */
[----:B------:R-:W-:Y:S02]  /*5180*/  SHF.L.U64.HI R6, R199, 0x15, R28 ;  /* 0x00000015c7067819 */ /* 0x000fe4000001021c */
[----:B------:R-:W-:Y:S02]  /*5190*/  LOP3.LUT R52, R51, R52, R8, 0x96, !PT ;  /* 0x0000003433347212 */ /* 0x000fe400078e9608 */
[----:B------:R-:W-:Y:S02]  /*51a0*/  SHF.L.W.U32.HI R50, R45, 0x11, R140 ;  /* 0x000000112d327819 */ /* 0x000fe40000010e8c */
[----:B------:R-:W-:Y:S02]  /*51b0*/  SHF.L.U64.HI R8, R200, 0x15, R61 ;  /* 0x00000015c8087819 */ /* 0x000fe4000001023d */
[----:B------:R-:W-:-:S02]  /*51c0*/  SHF.L.W.U32.HI R106, R198, 0x1c, R51 ;  /* 0x0000001cc66a7819 */ /* 0x000fc40000010e33 */
[----:B------:R-:W-:Y:S02]  /*51d0*/  SHF.L.W.U32.HI R198, R51, 0x1c, R198 ;  /* 0x0000001c33c67819 */ /* 0x000fe40000010ec6 */
[----:B------:R-:W-:Y:S02]  /*51e0*/  LOP3.LUT R51, R28, R7, R6, 0x96, !PT ;  /* 0x000000071c337212 */ /* 0x000fe400078e9606 */
[----:B------:R-:W-:Y:S02]  /*51f0*/  SHF.L.W.U32.HI R53, R222, 0x1c, R75 ;  /* 0x0000001cde357819 */ /* 0x000fe40000010e4b */
[----:B------:R-:W-:Y:S02]  /*5200*/  SHF.L.W.U32.HI R7, R43, 0x11, R130 ;  /* 0x000000112b077819 */ /* 0x000fe40000010e82 */
[----:B------:R-:W-:Y:S02]  /*5210*/  SHF.L.U64.HI R6, R133, 0x15, R44 ;  /* 0x0000001585067819 */ /* 0x000fe4000001022c */
[----:B------:R-:W-:-:S02]  /*5220*/  LOP3.LUT R50, R61, R50, R8, 0x96, !PT ;  /* 0x000000323d327212 */ /* 0x000fc400078e9608 */
[----:B------:R-:W-:Y:S02]  /*5230*/  SHF.L.W.U32.HI R222, R75, 0x1c, R222 ;  /* 0x0000001c4bde7819 */ /* 0x000fe40000010ede */
[----:B------:R-:W-:Y:S02]  /*5240*/  SHF.L.W.U32.HI R42, R39, 0x11, R122 ;  /* 0x00000011272a7819 */ /* 0x000fe40000010e7a */
[----:B------:R-:W-:Y:S02]  /*5250*/  SHF.L.U64.HI R8, R162, 0x15, R73 ;  /* 0x00000015a2087819 */ /* 0x000fe40000010249 */
[----:B------:R-:W-:Y:S02]  /*5260*/  SHF.L.W.U32.HI R75, R133, 0x1c, R44 ;  /* 0x0000001c854b7819 */ /* 0x000fe40000010e2c */
[----:B------:R-:W-:Y:S02]  /*5270*/  SHF.L.W.U32.HI R195, R200, 0x1c, R61 ;  /* 0x0000001cc8c37819 */ /* 0x000fe40000010e3d */
        /* <DEDUP_REMOVED lines=13> */
[----:B------:R-:W-:Y:S02]  /*5350*/  LOP3.LUT R38, R38, R7, R6, 0x96, !PT ;  /* 0x0000000726267212 */ /* 0x000fe400078e9606 */
[----:B------:R-:W-:Y:S02]  /*5360*/  SHF.L.W.U32.HI R199, R28, 0x1c, R199 ;  /* 0x0000001c1cc77819 */ /* 0x000fe40000010ec7 */
[----:B------:R-:W-:Y:S02]  /*5370*/  SHF.L.W.U32.HI R7, R10, 0x11, R65 ;  /* 0x000000110a077819 */ /* 0x000fe40000010e41 */
[----:B------:R-:W-:Y:S02]  /*5380*/  SHF.L.U64.HI R6, R103, 0x15, R32 ;  /* 0x0000001567067819 */ /* 0x000fe40000010220 */
[----:B------:R-:W-:Y:S02]  /*5390*/  LOP3.LUT R36, R83, R36, R8, 0x96, !PT ;  /* 0x0000002453247212 */ /* 0x000fe400078e9608 */
[----:B------:R-:W-:-:S02]  /*53a0*/  SHF.L.W.U32.HI R28, R37, 0x11, R100 ;  /* 0x00000011251c7819 */ /* 0x000fc40000010e64 */
[----:B------:R-:W-:Y:S02]  /*53b0*/  SHF.L.U64.HI R8, R94, 0x15, R85 ;  /* 0x000000155e087819 */ /* 0x000fe40000010255 */
[----:B------:R-:W-:Y:S02]  /*53c0*/  SHF.L.W.U32.HI R82, R103, 0x1c, R32 ;  /* 0x0000001c67527819 */ /* 0x000fe40000010e20 */
[----:B------:R-:W-:Y:S02]  /*53d0*/  SHF.L.W.U32.HI R77, R164, 0x1c, R83 ;  /* 0x0000001ca44d7819 */ /* 0x000fe40000010e53 */
[C---:B------:R-:W-:Y:S02]  /*53e0*/  SHF.L.W.U32.HI R103, R32.reuse, 0x1c, R103 ;  /* 0x0000001c20677819 */ /* 0x040fe40000010e67 */
[----:B------:R-:W-:Y:S02]  /*53f0*/  SHF.L.W.U32.HI R164, R83, 0x1c, R164 ;  /* 0x0000001c53a47819 */ /* 0x000fe40000010ea4 */
[----:B------:R-:W-:-:S02]  /*5400*/  LOP3.LUT R32, R32, R7, R6, 0x96, !PT ;  /* 0x0000000720207212 */ /* 0x000fc400078e9606 */
[----:B------:R-:W-:Y:S02]  /*5410*/  SHF.L.W.U32.HI R7, R17, 0x11, R98 ;  /* 0x0000001111077819 */ /* 0x000fe40000010e62 */
[----:B------:R-:W-:Y:S02]  /*5420*/  SHF.L.W.U32.HI R83, R94, 0x1c, R85 ;  /* 0x0000001c5e537819 */ /* 0x000fe40000010e55 */
[----:B------:R-:W-:Y:S02]  /*5430*/  SHF.L.U64.HI R6, R187, 0x15, R24 ;  /* 0x00000015bb067819 */ /* 0x000fe40000010218 */
[C---:B------:R-:W-:Y:S02]  /*5440*/  LOP3.LUT R28, R85.reuse, R28, R8, 0x96, !PT ;  /* 0x0000001c551c7212 */ /* 0x040fe400078e9608 */
[----:B------:R-:W-:Y:S02]  /*5450*/  SHF.L.W.U32.HI R94, R85, 0x1c, R94 ;  /* 0x0000001c555e7819 */ /* 0x000fe40000010e5e */
[----:B------:R-:W-:-:S02]  /*5460*/  IADD3 R8, P6, PT, R165, R184, RZ ;  /* 0x000000b8a5087210 */ /* 0x000fc40007fde0ff */
[----:B------:R-:W-:Y:S02]  /*5470*/  SHF.L.W.U32.HI R85, R187, 0x1c, R24 ;  /* 0x0000001cbb557819 */ /* 0x000fe40000010e18 */
[C---:B------:R-:W-:Y:S01]  /*5480*/  SHF.L.W.U32.HI R187, R24.reuse, 0x1c, R187 ;  /* 0x0000001c18bb7819 */ /* 0x040fe20000010ebb */
[----:B------:R0:W-:Y:S01]  /*5490*/  STL [R1+0x6748], R8 ;  /* 0x0067480801007387 */ /* 0x0001e20000100800 */
[----:B------:R-:W-:Y:S02]  /*54a0*/  LOP3.LUT R24, R24, R7, R6, 0x96, !PT ;  /* 0x0000000718187212 */ /* 0x000fe400078e9606 */
[----:B------:R-:W-:Y:S01]  /*54b0*/  LOP3.LUT R62, R179, R109, R62, 0x96, !PT ;  /* 0x0000006db33e7212 */ /* 0x000fe200078e963e */
[----:B------:R-:W-:Y:S01]  /*54c0*/  IMAD.X R109, R190, 0x1, R109, P1 ;  /* 0x00000001be6d7824 */ /* 0x000fe200008e066d */
[----:B------:R-:W-:Y:S01]  /*54d0*/  LOP3.LUT R105, R105, R3, R188, 0x96, !PT ;  /* 0x0000000369697212 */ /* 0x000fe200078e96bc */
[----:B------:R-:W-:Y:S01]  /*54e0*/  IMAD.X R3, R192, 0x1, R3, P2 ;  /* 0x00000001c0037824 */ /* 0x000fe200010e0603 */
[----:B------:R-:W-:-:S02]  /*54f0*/  IADD3 R6, P0, PT, R175, R180, RZ ;  /* 0x000000b4af067210 */ /* 0x000fc40007f1e0ff */
[----:B------:R-:W-:Y:S02]  /*5500*/  IADD3 R7, P1, PT, R167, R174, RZ ;  /* 0x000000aea7077210 */ /* 0x000fe40007f3e0ff */
[----:B0-----:R-:W-:Y:S01]  /*5510*/  IADD3 R8, P2, PT, R159, R182, RZ ;  /* 0x000000b69f087210 */ /* 0x001fe20007f5e0ff */
[----:B------:R0:W-:Y:S01]  /*5520*/  STL [R1+0x674c], R6 ;  /* 0x00674c0601007387 */ /* 0x0001e20000100800 */
[----:B------:R-:W-:Y:S01]  /*5530*/  LOP3.LUT R227, R189, R108, R227, 0x96, !PT ;  /* 0x0000006cbde37212 */ /* 0x000fe200078e96e3 */
[----:B------:R-:W-:Y:S01]  /*5540*/  IMAD.X R108, R181, 0x1, R108, P3 ;  /* 0x00000001b56c7824 */ /* 0x000fe200018e066c */
[----:B------:R-:W-:Y:S01]  /*5550*/  LOP3.LUT R234, R234, R115, R206, 0x96, !PT ;  /* 0x00000073eaea7212 */ /* 0x000fe200078e96ce */
[----:B------:R-:W-:Y:S01]  /*5560*/  IMAD.X R115, R210, 0x1, R115, P4 ;  /* 0x00000001d2737824 */ /* 0x000fe200020e0673 */
[----:B------:R-:W-:Y:S01]  /*5570*/  LOP3.LUT R237, R237, R86, R197, 0x96, !PT ;  /* 0x00000056eded7212 */ /* 0x000fe200078e96c5 */
[----:B------:R1:W-:Y:S01]  /*5580*/  STL [R1+0x6750], R7 ;  /* 0x0067500701007387 */ /* 0x0003e20000100800 */
[----:B------:R-:W-:Y:S01]  /*5590*/  IMAD.X R86, R9, 0x1, R86, P5 ;  /* 0x0000000109567824 */ /* 0x000fe200028e0656 */
[----:B------:R-:W-:-:S02]  /*55a0*/  LOP3.LUT R191, R177, R186, R191, 0x96, !PT ;  /* 0x000000bab1bf7212 */ /* 0x000fc400078e96bf */
[----:B0-----:R-:W-:Y:S01]  /*55b0*/  IADD3 R6, P3, PT, R153, R176, RZ ;  /* 0x000000b099067210 */ /* 0x001fe20007f7e0ff */
[----:B------:R0:W-:Y:S01]  /*55c0*/  STL [R1+0x6754], R8 ;  /* 0x0067540801007387 */ /* 0x0001e20000100800 */
[----:B------:R-:W-:Y:S02]  /*55d0*/  SHF.L.W.U32.HI R238, R131, 0x11, R211 ;  /* 0x0000001183ee7819 */ /* 0x000fe40000010ed3 */
[----:B------:R-:W-:Y:S01]  /*55e0*/  SHF.L.W.U32.HI R230, R132, 0x11, R213 ;  /* 0x0000001184e67819 */ /* 0x000fe20000010ed5 */
[----:B------:R2:W-:Y:S01]  /*55f0*/  STL [R1+0x6758], R6 ;  /* 0x0067580601007387 */ /* 0x0005e20000100800 */
[----:B-1----:R-:W-:Y:S02]  /*5600*/  IADD3 R7, P4, PT, R171, R170, RZ ;  /* 0x000000aaab077210 */ /* 0x002fe40007f9e0ff */
[----:B------:R-:W-:Y:S02]  /*5610*/  SHF.L.W.U32.HI R224, R218, 0x11, R60 ;  /* 0x00000011dae07819 */ /* 0x000fe40000010e3c */
[----:B------:R-:W-:Y:S01]  /*5620*/  SHF.L.W.U32.HI R221, R193, 0x11, R59 ;  /* 0x00000011c1dd7819 */ /* 0x000fe20000010e3b */
[----:B------:R1:W-:Y:S01]  /*5630*/  STL [R1+0x675c], R7 ;  /* 0x00675c0701007387 */ /* 0x0003e20000100800 */
[----:B0-----:R-:W-:-:S02]  /*5640*/  IADD3 R8, P5, PT, R161, R168, RZ ;  /* 0x000000a8a1087210 */ /* 0x001fc40007fbe0ff */
[----:B------:R-:W-:Y:S02]  /*5650*/  SHF.L.W.U32.HI R216, R185, 0x11, R58 ;  /* 0x00000011b9d87819 */ /* 0x000fe40000010e3a */
[----:B--2---:R-:W-:Y:S01]  /*5660*/  IADD3.X R6, PT, PT, R154, R145, RZ, P6, !PT ;  /* 0x000000919a067210 */ /* 0x004fe200037fe4ff */
[----:B------:R0:W-:Y:S01]  /*5670*/  STL [R1+0x6788], R8 ;  /* 0x0067880801007387 */ /* 0x0001e20000100800 */
[C---:B------:R-:W-:Y:S02]  /*5680*/  LOP3.LUT R206, R178.reuse, R242, RZ, 0x3c, !PT ;  /* 0x000000f2b2ce7212 */ /* 0x040fe400078e3cff */
[----:B------:R-:W-:Y:S01]  /*5690*/  SHF.L.W.U32.HI R189, R178, 0x11, R57 ;  /* 0x00000011b2bd7819 */ /* 0x000fe20000010e39 */
[----:B------:R2:W-:Y:S01]  /*56a0*/  STL [R1+0x6534], R6 ;  /* 0x0065340601007387 */ /* 0x0005e20000100800 */
[----:B-1----:R-:W-:Y:S02]  /*56b0*/  IADD3 R7, P6, PT, R151, R172, RZ ;  /* 0x000000ac97077210 */ /* 0x002fe40007fde0ff */
[----:B------:R-:W-:-:S02]  /*56c0*/  LOP3.LUT R243, R173, R233, RZ, 0x3c, !PT ;  /* 0x000000e9adf37212 */ /* 0x000fc400078e3cff */
[----:B------:R-:W-:Y:S01]  /*56d0*/  SHF.L.W.U32.HI R182, R173, 0x11, R202 ;  /* 0x00000011adb67819 */ /* 0x000fe20000010eca */
[----:B0-----:R-:W-:Y:S01]  /*56e0*/  IMAD.X R8, R156, 0x1, R141, P0 ;  /* 0x000000019c087824 */ /* 0x001fe200000e068d */
[----:B------:R0:W-:Y:S01]  /*56f0*/  STL [R1+0x678c], R7 ;  /* 0x00678c0701007387 */ /* 0x0001e20000100800 */
[----:B------:R-:W-:Y:S02]  /*5700*/  LOP3.LUT R244, R169, R241, RZ, 0x3c, !PT ;  /* 0x000000f1a9f47212 */ /* 0x000fe400078e3cff */
[----:B--2---:R-:W-:Y:S01]  /*5710*/  IADD3 R6, P0, PT, R155, R166, RZ ;  /* 0x000000a69b067210 */ /* 0x004fe20007f1e0ff */
[----:B------:R1:W-:Y:S01]  /*5720*/  STL [R1+0x653c], R8 ;  /* 0x00653c0801007387 */ /* 0x0003e20000100800 */
[----:B------:R-:W-:Y:S02]  /*5730*/  SHF.L.W.U32.HI R177, R169, 0x11, R204 ;  /* 0x00000011a9b17819 */ /* 0x000fe40000010ecc */
[C---:B------:R-:W-:Y:S01]  /*5740*/  LOP3.LUT R207, R157.reuse, R228, RZ, 0x3c, !PT ;  /* 0x000000e49dcf7212 */ /* 0x040fe200078e3cff */
[----:B------:R2:W-:Y:S01]  /*5750*/  STL [R1+0x6790], R6 ;  /* 0x0067900601007387 */ /* 0x0005e20000100800 */
[----:B------:R-:W-:Y:S01]  /*5760*/  SHF.L.W.U32.HI R172, R157, 0x11, R203 ;  /* 0x000000119dac7819 */ /* 0x000fe20000010ecb */
[----:B0-----:R-:W-:Y:S01]  /*5770*/  IMAD.X R7, R148, 0x1, R129, P1 ;  /* 0x0000000194077824 */ /* 0x001fe200008e0681 */
[----:B------:R-:W-:-:S02]  /*5780*/  LOP3.LUT R197, R150, R222, RZ, 0x3c, !PT ;  /* 0x000000de96c57212 */ /* 0x000fc400078e3cff */
[----:B------:R-:W-:Y:S02]  /*5790*/  SHF.L.W.U32.HI R167, R150, 0x11, R194 ;  /* 0x0000001196a77819 */ /* 0x000fe40000010ec2 */
[----:B-1----:R-:W-:Y:S01]  /*57a0*/  IADD3 R8, P1, PT, R149, R158, RZ ;  /* 0x0000009e95087210 */ /* 0x002fe20007f3e0ff */
[----:B------:R0:W-:Y:S01]  /*57b0*/  STL [R1+0x654c], R7 ;  /* 0x00654c0701007387 */ /* 0x0001e20000100800 */
[----:B------:R-:W-:Y:S01]  /*57c0*/  SHF.L.W.U32.HI R156, R144, 0x11, R52 ;  /* 0x00000011909c7819 */ /* 0x000fe20000010e34 */
[----:B--2---:R-:W-:Y:S01]  /*57d0*/  IMAD.X R6, R142, 0x1, R135, P2 ;  /* 0x000000018e067824 */ /* 0x004fe200010e0687 */
[----:B------:R-:W-:Y:S01]  /*57e0*/  SHF.L.W.U32.HI R149, R139, 0x11, R51 ;  /* 0x000000118b957819 */ /* 0x000fe20000010e33 */
[----:B------:R1:W-:Y:S01]  /*57f0*/  STL [R1+0x6794], R8 ;  /* 0x0067940801007387 */ /* 0x0003e20000100800 */
[----:B------:R-:W-:Y:S02]  /*5800*/  LOP3.LUT R201, R35, R200, RZ, 0x3c, !PT ;  /* 0x000000c823c97212 */ /* 0x000fe400078e3cff */
[----:B------:R-:W-:Y:S01]  /*5810*/  LOP3.LUT R190, R124, R133, RZ, 0x3c, !PT ;  /* 0x000000857cbe7212 */ /* 0x000fe200078e3cff */
[----:B------:R2:W-:Y:S01]  /*5820*/  STL [R1+0x6564], R6 ;  /* 0x0065640601007387 */ /* 0x0005e20000100800 */
[----:B------:R-:W-:-:S02]  /*5830*/  SHF.L.W.U32.HI R129, R119, 0x11, R42 ;  /* 0x0000001177817819 */ /* 0x000fc40000010e2a */
[----:B0-----:R-:W-:Y:S02]  /*5840*/  IADD3 R7, P2, PT, R147, R160, RZ ;  /* 0x000000a093077210 */ /* 0x001fe40007f5e0ff */
[----:B------:R-:W-:Y:S01]  /*5850*/  LOP3.LUT R184, R81, R94, RZ, 0x3c, !PT ;  /* 0x0000005e51b87212 */ /* 0x000fe200078e3cff */
[----:B-1----:R-:W-:Y:S01]  /*5860*/  IMAD.X R8, R134, 0x1, R123, P3 ;  /* 0x0000000186087824 */ /* 0x002fe200018e067b */
[----:B------:R-:W-:Y:S01]  /*5870*/  SHF.L.W.U32.HI R123, R111, 0x11, R38 ;  /* 0x000000116f7b7819 */ /* 0x000fe20000010e26 */
[----:B------:R0:W-:Y:S01]  /*5880*/  STL [R1+0x6798], R7 ;  /* 0x0067980701007387 */ /* 0x0001e20000100800 */
[----:B------:R-:W-:Y:S02]  /*5890*/  LOP3.LUT R165, R25, R103, RZ, 0x3c, !PT ;  /* 0x0000006719a57212 */ /* 0x000fe400078e3cff */
[----:B--2---:R-:W-:Y:S01]  /*58a0*/  IADD3 R6, P3, PT, R143, R152, RZ ;  /* 0x000000988f067210 */ /* 0x004fe20007f7e0ff */
[----:B------:R1:W-:Y:S01]  /*58b0*/  STL [R1+0x6580], R8 ;  /* 0x0065800801007387 */ /* 0x0003e20000100800 */
[----:B------:R-:W-:-:S02]  /*58c0*/  SHF.L.W.U32.HI R143, R35, 0x11, R50 ;  /* 0x00000011238f7819 */ /* 0x000fc40000010e32 */
[----:B------:R-:W-:Y:S01]  /*58d0*/  LOP3.LUT R251, R24, R85, RZ, 0x3c, !PT ;  /* 0x0000005518fb7212 */ /* 0x000fe200078e3cff */
[----:B------:R2:W-:Y:S01]  /*58e0*/  STL [R1+0x679c], R6 ;  /* 0x00679c0601007387 */ /* 0x0005e20000100800 */
[----:B0-----:R-:W-:Y:S01]  /*58f0*/  IMAD.X R7, R136, 0x1, R113, P4 ;  /* 0x0000000188077824 */ /* 0x001fe200020e0671 */
[----:B-1----:R-:W-:-:S04]  /*5900*/  IADD3 R8, P4, PT, R137, R146, RZ ;  /* 0x0000009289087210 */ /* 0x002fc80007f9e0ff */
[----:B------:R0:W-:Y:S01]  /*5910*/  STL [R1+0x6584], R7 ;  /* 0x0065840701007387 */ /* 0x0001e20000100800 */
[----:B------:R-:W-:Y:S01]  /*5920*/  SHF.L.W.U32.HI R137, R124, 0x11, R44 ;  /* 0x000000117c897819 */ /* 0x000fe20000010e2c */
[----:B--2---:R-:W-:Y:S02]  /*5930*/  IMAD.X R6, R128, 0x1, R93, P5 ;  /* 0x0000000180067824 */ /* 0x004fe400028e065d */
[----:B------:R1:W-:Y:S04]  /*5940*/  STL [R1+0x6828], R8 ;  /* 0x0068280801007387 */ /* 0x0003e80000100800 */
[----:B------:R2:W-:Y:S01]  /*5950*/  STL [R1+0x6588], R6 ;  /* 0x0065880601007387 */ /* 0x0005e20000100800 */
[----:B0-----:R-:W-:Y:S02]  /*5960*/  IADD3 R7, P5, PT, R127, R140, RZ ;  /* 0x0000008c7f077210 */ /* 0x001fe40007fbe0ff */
[----:B-1----:R-:W-:-:S03]  /*5970*/  IADD3.X R8, PT, PT, R120, R95, RZ, P6, !PT ;  /* 0x0000005f78087210 */ /* 0x002fc600037fe4ff */
[----:B------:R0:W-:Y:S01]  /*5980*/  STL [R1+0x6838], R7 ;  /* 0x0068380701007387 */ /* 0x0001e20000100800 */
[----:B------:R-:W-:Y:S01]  /*5990*/  IMAD.X R9, R92, 0x1, R45, P5 ;  /* 0x000000015c097824 */ /* 0x000fe200028e062d */
[----:B------:R-:W-:Y:S02]  /*59a0*/  LOP3.LUT R45, R138, R14, RZ, 0x3c, !PT ;  /* 0x0000000e8a2d7212 */ /* 0x000fe400078e3cff */
[----:B--2---:R-:W-:Y:S01]  /*59b0*/  IADD3 R6, P6, PT, R121, R130, RZ ;  /* 0x0000008279067210 */ /* 0x004fe20007fde0ff */
[----:B------:R1:W-:Y:S01]  /*59c0*/  STL [R1+0x658c], R8 ;  /* 0x00658c0801007387 */ /* 0x0003e20000100800 */
[C---:B------:R-:W-:Y:S02]  /*59d0*/  LOP3.LUT R130, R70.reuse, R187, RZ, 0x3c, !PT ;  /* 0x000000bb46827212 */ /* 0x040fe400078e3cff */
[----:B------:R-:W-:Y:S01]  /*59e0*/  SHF.L.W.U32.HI R92, R70, 0x11, R24 ;  /* 0x00000011465c7819 */ /* 0x000fe20000010e18 */
[----:B------:R2:W-:Y:S01]  /*59f0*/  STL [R1+0x683c], R6 ;  /* 0x00683c0601007387 */ /* 0x0005e20000100800 */
[----:B0-----:R-:W-:-:S02]  /*5a00*/  IMAD.X R7, R126, 0x1, R89, P0 ;  /* 0x000000017e077824 */ /* 0x001fc400000e0659 */
[----:B------:R-:W-:Y:S01]  /*5a10*/  IMAD.MOV.U32 R46, RZ, RZ, 0x2 ;  /* 0x00000002ff2e7424 */ /* 0x000fe200078e00ff */
[----:B------:R-:W-:Y:S01]  /*5a20*/  STL [R1+0x65e8], R9 ;  /* 0x0065e80901007387 */ /* 0x000fe20000100800 */
[----:B------:R-:W-:Y:S01]  /*5a30*/  UIADD3.X UR33, UPT, UPT, URZ, UR40, URZ, UP0, !UPT ;  /* 0x00000028ff217290 */ /* 0x000fe200087fe4ff */
[----:B-1----:R-:W-:Y:S02]  /*5a40*/  IADD3 R8, P0, PT, R97, R122, RZ ;  /* 0x0000007a61087210 */ /* 0x002fe40007f1e0ff */
[----:B------:R0:W-:Y:S01]  /*5a50*/  STL [R1+0x65c8], R7 ;  /* 0x0065c80701007387 */ /* 0x0001e20000100800 */
[----:B------:R-:W-:Y:S01]  /*5a60*/  UIADD3.X UR32, UPT, UPT, URZ, UR40, URZ, UP4, !UPT ;  /* 0x00000028ff207290 */ /* 0x000fe2000a7fe4ff */
[----:B--2---:R-:W-:Y:S01]  /*5a70*/  IMAD.X R6, R118, 0x1, R71, P1 ;  /* 0x0000000176067824 */ /* 0x004fe200008e0647 */
[----:B------:R-:W-:Y:S01]  /*5a80*/  SHF.L.W.U32.HI R118, R99, 0x11, R36 ;  /* 0x0000001163767819 */ /* 0x000fe20000010e24 */
[----:B------:R1:W-:Y:S01]  /*5a90*/  STL [R1+0x6840], R8 ;  /* 0x0068400801007387 */ /* 0x0003e20000100800 */
[----:B------:R-:W-:Y:S01]  /*5aa0*/  UIADD3.X UR31, UPT, UPT, URZ, UR40, URZ, UP3, !UPT ;  /* 0x00000028ff1f7290 */ /* 0x000fe20009ffe4ff */
[----:B------:R-:W-:-:S02]  /*5ab0*/  SHF.L.W.U32.HI R148, R130, 0x1c, R251 ;  /* 0x0000001c82947819 */ /* 0x000fc40000010efb */
[----:B------:R2:W-:Y:S01]  /*5ac0*/  STL [R1+0x65d4], R6 ;  /* 0x0065d40601007387 */ /* 0x0005e20000100800 */
[----:B0-----:R-:W-:Y:S01]  /*5ad0*/  IADD3 R7, P1, PT, R91, R116, RZ ;  /* 0x000000745b077210 */ /* 0x001fe20007f3e0ff */
[----:B-1----:R-:W-:-:S04]  /*5ae0*/  IMAD.X R8, R110, 0x1, R87, P2 ;  /* 0x000000016e087824 */ /* 0x002fc800010e0657 */
[----:B------:R0:W-:Y:S01]  /*5af0*/  STL [R1+0x6844], R7 ;  /* 0x0068440701007387 */ /* 0x0001e20000100800 */
[----:B------:R-:W-:Y:S02]  /*5b00*/  SHF.L.W.U32.HI R110, R25, 0x11, R32 ;  /* 0x00000011196e7819 */ /* 0x000fe40000010e20 */
[----:B--2---:R-:W-:Y:S01]  /*5b10*/  IADD3 R6, P2, PT, R79, R104, RZ ;  /* 0x000000684f067210 */ /* 0x004fe20007f5e0ff */
[----:B------:R1:W-:Y:S01]  /*5b20*/  STL [R1+0x65d8], R8 ;  /* 0x0065d80801007387 */ /* 0x0003e20000100800 */
[----:B------:R-:W-:-:S03]  /*5b30*/  IMAD.SHL.U32 R79, R184, 0x200000, RZ ;  /* 0x00200000b84f7824 */ /* 0x000fc600078e00ff */
[----:B------:R2:W-:Y:S01]  /*5b40*/  STL [R1+0x6848], R6 ;  /* 0x0068480601007387 */ /* 0x0005e20000100800 */
[----:B0-----:R-:W-:Y:S01]  /*5b50*/  IMAD.X R7, R102, 0x1, R69, P3 ;  /* 0x0000000166077824 */ /* 0x001fe200018e0645 */
[----:B-1----:R-:W-:-:S04]  /*5b60*/  IADD3 R8, P3, PT, R112, R65, RZ ;  /* 0x0000004170087210 */ /* 0x002fc80007f7e0ff */
[----:B------:R0:W-:Y:S01]  /*5b70*/  STL [R1+0x65dc], R7 ;  /* 0x0065dc0701007387 */ /* 0x0001e20000100800 */
[----:B--2---:R-:W-:-:S03]  /*5b80*/  IMAD.MOV.U32 R6, RZ, RZ, 0xc ;  /* 0x0000000cff067424 */ /* 0x004fc600078e00ff */
[----:B------:R1:W-:Y:S01]  /*5b90*/  STL [R1+0x684c], R8 ;  /* 0x00684c0801007387 */ /* 0x0003e20000100800 */
[----:B0-----:R-:W-:Y:S01]  /*5ba0*/  IMAD.MOV.U32 R7, RZ, RZ, 0x26 ;  /* 0x00000026ff077424 */ /* 0x001fe200078e00ff */
[----:B-1----:R-:W-:-:S04]  /*5bb0*/  IADD3.X R8, PT, PT, R96, R47, RZ, P4, !PT ;  /* 0x0000002f60087210 */ /* 0x002fc800027fe4ff */
[----:B------:R0:W-:Y:S01]  /*5bc0*/  STL.64 [R1+0x6440], R6 ;  /* 0x0064400601007387 */ /* 0x0001e20000100a00 */
[----:B------:R-:W-:Y:S02]  /*5bd0*/  LOP3.LUT R47, R131, R11, RZ, 0x3c, !PT ;  /* 0x0000000b832f7212 */ /* 0x000fe400078e3cff */
[----:B------:R-:W-:Y:S01]  /*5be0*/  IADD3 R15, P4, PT, R63, R100, RZ ;  /* 0x000000643f0f7210 */ /* 0x000fe20007f9e0ff */
[----:B------:R1:W-:Y:S04]  /*5bf0*/  STL [R1+0x65e4], R8 ;  /* 0x0065e40801007387 */ /* 0x0003e80000100800 */
[----:B------:R-:W-:Y:S01]  /*5c00*/  STL [R1+0x6850], R15 ;  /* 0x0068500f01007387 */ /* 0x000fe20000100800 */
[----:B0-----:R-:W-:Y:S01]  /*5c10*/  IMAD.X R6, R84, 0x1, R39, P0 ;  /* 0x0000000154067824 */ /* 0x001fe200000e0627 */
[----:B------:R-:W-:Y:S01]  /*5c20*/  IADD3 R33, P0, PT, R33, R250, RZ ;  /* 0x000000fa21217210 */ /* 0x000fe20007f1e0ff */
[----:B------:R-:W-:Y:S01]  /*5c30*/  IMAD.X R7, R88, 0x1, R43, P6 ;  /* 0x0000000158077824 */ /* 0x000fe200030e062b */
[----:B-1----:R-:W-:-:S02]  /*5c40*/  IADD3 R8, P5, PT, R67, R98, RZ ;  /* 0x0000006243087210 */ /* 0x002fc40007fbe0ff */
[----:B------:R0:W-:Y:S01]  /*5c50*/  STL [R1+0x65f4], R6 ;  /* 0x0065f40601007387 */ /* 0x0001e20000100800 */
[----:B------:R-:W-:Y:S01]  /*5c60*/  IMAD.X R72, R72, 0x1, R237, P0 ;  /* 0x0000000148487824 */ /* 0x000fe200000e06ed */
[----:B------:R-:W-:Y:S01]  /*5c70*/  IADD3 R74, P0, PT, R74, R5, RZ ;  /* 0x000000054a4a7210 */ /* 0x000fe20007f1e0ff */
[----:B------:R-:W-:Y:S01]  /*5c80*/  IMAD.X R0, R0, 0x1, R17, P5 ;  /* 0x0000000100007824 */ /* 0x000fe200028e0611 */
[----:B------:R1:W-:Y:S01]  /*5c90*/  STL [R1+0x6854], R8 ;  /* 0x0068540801007387 */ /* 0x0003e20000100800 */
[----:B------:R-:W-:Y:S02]  /*5ca0*/  LOP3.LUT R17, R185, R248, RZ, 0x3c, !PT ;  /* 0x000000f8b9117212 */ /* 0x000fe400078e3cff */
[----:B------:R-:W-:Y:S01]  /*5cb0*/  IMAD.X R249, R64, 0x1, R227, P0 ;  /* 0x0000000140f97824 */ /* 0x000fe200000e06e3 */
[----:B------:R2:W-:Y:S01]  /*5cc0*/  STL [R1+0x6640], R0 ;  /* 0x0066400001007387 */ /* 0x0005e20000100800 */
[----:B------:R-:W-:Y:S01]  /*5cd0*/  IADD3 R40, P0, PT, R40, R245, RZ ;  /* 0x000000f528287210 */ /* 0x000fe20007f1e0ff */
[----:B0-----:R-:W-:Y:S01]  /*5ce0*/  IMAD.X R6, R41, 0x1, R10, P3 ;  /* 0x0000000129067824 */ /* 0x001fe200018e060a */
[----:B------:R-:W-:Y:S01]  /*5cf0*/  LOP3.LUT R10, R211, R12, RZ, 0x3c, !PT ;  /* 0x0000000cd30a7212 */ /* 0x000fe200078e3cff */
[----:B------:R0:W-:Y:S01]  /*5d00*/  STL [R1+0x65ec], R7 ;  /* 0x0065ec0701007387 */ /* 0x0001e20000100800 */
[----:B------:R-:W-:Y:S01]  /*5d10*/  IADD3.X R27, PT, PT, R27, R62, RZ, P0, !PT ;  /* 0x0000003e1b1b7210 */ /* 0x000fe200007fe4ff */
[----:B-1----:R-:W-:Y:S01]  /*5d20*/  IMAD.X R8, R76, 0x1, R19, P1 ;  /* 0x000000014c087824 */ /* 0x002fe200008e0613 */
[----:B------:R-:W-:Y:S01]  /*5d30*/  IADD3 R31, P1, PT, R31, R4, RZ ;  /* 0x000000041f1f7210 */ /* 0x000fe20007f3e0ff */
[----:B------:R1:W-:Y:S01]  /*5d40*/  STL [R1+0x6634], R6 ;  /* 0x0066340601007387 */ /* 0x0003e20000100800 */
[----:B------:R-:W-:-:S02]  /*5d50*/  IADD3 R235, P0, PT, R11, R131, RZ ;  /* 0x000000830beb7210 */ /* 0x000fc40007f1e0ff */
[----:B------:R-:W-:Y:S01]  /*5d60*/  SHF.L.W.U32.HI R217, R40, 0x11, R27 ;  /* 0x0000001128d97819 */ /* 0x000fe20000010e1b */
[----:B--2---:R-:W-:Y:S01]  /*5d70*/  IMAD.X R0, R29, 0x1, R234, P1 ;  /* 0x000000011d007824 */ /* 0x004fe200008e06ea */
[----:B------:R-:W-:Y:S01]  /*5d80*/  IADD3 R48, P1, PT, R48, R183, RZ ;  /* 0x000000b730307210 */ /* 0x000fe20007f3e0ff */
[----:B------:R2:W-:Y:S01]  /*5d90*/  STL [R1+0x6614], R8 ;  /* 0x0066140801007387 */ /* 0x0005e20000100800 */
[----:B------:R-:W-:Y:S01]  /*5da0*/  SHF.L.W.U32.HI R246, R27, 0x11, R40 ;  /* 0x000000111bf67819 */ /* 0x000fe20000010e28 */
[----:B0-----:R-:W-:Y:S01]  /*5db0*/  IMAD.X R7, R18, 0x1, R13, P2 ;  /* 0x0000000112077824 */ /* 0x001fe200010e060d */
[----:B------:R-:W-:Y:S01]  /*5dc0*/  LOP3.LUT R27, R132, R49, RZ, 0x3c, !PT ;  /* 0x00000031841b7212 */ /* 0x000fe200078e3cff */
[----:B------:R-:W-:Y:S01]  /*5dd0*/  IMAD.X R247, R34, 0x1, R105, P1 ;  /* 0x0000000122f77824 */ /* 0x000fe200008e0669 */
[----:B------:R-:W-:Y:S01]  /*5de0*/  IADD3 R30, P1, PT, R30, R239, RZ ;  /* 0x000000ef1e1e7210 */ /* 0x000fe20007f3e0ff */
[----:B-1----:R-:W-:Y:S01]  /*5df0*/  IMAD.X R6, R78, 0x1, R37, P4 ;  /* 0x000000014e067824 */ /* 0x002fe200020e0625 */
[----:B------:R-:W-:Y:S01]  /*5e00*/  LOP3.LUT R19, R218, R21, RZ, 0x3c, !PT ;  /* 0x00000015da137212 */ /* 0x000fe200078e3cff */
[----:B------:R-:W-:Y:S01]  /*5e10*/  STL [R1+0x661c], R7 ;  /* 0x00661c0701007387 */ /* 0x000fe20000100800 */
[----:B------:R-:W-:Y:S01]  /*5e20*/  SHF.L.W.U32.HI R223, R48, 0x11, R247 ;  /* 0x0000001130df7819 */ /* 0x000fe20000010ef7 */
[----:B------:R-:W-:Y:S01]  /*5e30*/  IMAD.X R9, R26, 0x1, R191, P1 ;  /* 0x000000011a097824 */ /* 0x000fe200008e06bf */
[----:B--2---:R-:W-:Y:S01]  /*5e40*/  MOV R8, 0x27 ;  /* 0x0000002700087802 */ /* 0x004fe20000000f00 */
[----:B------:R-:W-:Y:S01]  /*5e50*/  STL [R1+0x663c], R6 ;  /* 0x00663c0601007387 */ /* 0x000fe20000100800 */
[----:B------:R-:W-:-:S02]  /*5e60*/  SHF.L.W.U32.HI R247, R247, 0x11, R48 ;  /* 0x00000011f7f77819 */ /* 0x000fc40000010e30 */
[----:B------:R-:W-:Y:S01]  /*5e70*/  SHF.L.W.U32.HI R192, R30, 0x11, R9 ;  /* 0x000000111ec07819 */ /* 0x000fe20000010e09 */
[----:B------:R0:W-:Y:S01]  /*5e80*/  STL [R1+0x6444], R8 ;  /* 0x0064440801007387 */ /* 0x0001e20000100800 */
[----:B------:R-:W-:Y:S01]  /*5e90*/  SHF.L.W.U32.HI R240, R9, 0x11, R30 ;  /* 0x0000001109f07819 */ /* 0x000fe20000010e1e */
[----:B------:R-:W-:Y:S01]  /*5ea0*/  IMAD.SHL.U32 R9, R47, 0x200000, RZ ;  /* 0x002000002f097824 */ /* 0x000fe200078e00ff */
[----:B------:R-:W-:Y:S01]  /*5eb0*/  SHF.L.W.U32.HI R48, R138, 0x11, R2 ;  /* 0x000000118a307819 */ /* 0x000fe20000010e02 */
[----:B------:R1:W-:Y:S01]  /*5ec0*/  STL.64 [R1+0x6440], R22 ;  /* 0x0064401601007387 */ /* 0x0003e20000100a00 */
[----:B------:R-:W-:Y:S02]  /*5ed0*/  LOP3.LUT R18, R193, R20, RZ, 0x3c, !PT ;  /* 0x00000014c1127212 */ /* 0x000fe400078e3cff */
[----:B------:R-:W-:Y:S01]  /*5ee0*/  LOP3.LUT R238, R238, R9, RZ, 0x3c, !PT ;  /* 0x00000009eeee7212 */ /* 0x000fe200078e3cff */
[----:B------:R-:W-:Y:S01]  /*5ef0*/  IMAD.SHL.U32 R9, R45, 0x200000, RZ ;  /* 0x002000002d097824 */ /* 0x000fe200078e00ff */
[----:B------:R-:W-:Y:S01]  /*5f00*/  SHF.L.U64.HI R236, R47, 0x15, R10 ;  /* 0x000000152fec7819 */ /* 0x000fe2000001020a */
[----:B0-----:R-:W-:Y:S01]  /*5f10*/  IMAD.X R8, R12, 0x1, R211, P0 ;  /* 0x000000010c087824 */ /* 0x001fe200000e06d3 */
[----:B------:R-:W-:-:S02]  /*5f20*/  IADD3 R231, P0, PT, R14, R138, RZ ;  /* 0x0000008a0ee77210 */ /* 0x000fc40007f1e0ff */
[----:B------:R-:W-:Y:S02]  /*5f30*/  LOP3.LUT R48, R48, R9, RZ, 0x3c, !PT ;  /* 0x0000000930307212 */ /* 0x000fe400078e3cff */
[----:B------:R-:W-:Y:S01]  /*5f40*/  SHF.L.W.U32.HI R179, R235, 0x11, R8 ;  /* 0x00000011ebb37819 */ /* 0x000fe20000010e08 */
[----:B-1----:R-:W2:Y:S01]  /*5f50*/  LDL.LU.64 R22, [R1+0x6a10] ;  /* 0x006a100001167983 */ /* 0x002ea20000300a00 */
[----:B------:R-:W-:Y:S01]  /*5f60*/  SHF.L.W.U32.HI R235, R8, 0x11, R235 ;  /* 0x0000001108eb7819 */ /* 0x000fe20000010eeb */
[----:B------:R-:W-:Y:S01]  /*5f70*/  IMAD.X R8, R212, 0x1, R2, P0 ;  /* 0x00000001d4087824 */ /* 0x000fe200000e0602 */
[----:B------:R-:W-:Y:S02]  /*5f80*/  IADD3 R225, P0, PT, R49, R132, RZ ;  /* 0x0000008431e17210 */ /* 0x000fe40007f1e0ff */
[----:B------:R-:W-:Y:S02]  /*5f90*/  SHF.L.U32 R9, R27, 0x15, RZ ;  /* 0x000000151b097819 */ /* 0x000fe400000006ff */
[----:B------:R-:W-:-:S02]  /*5fa0*/  SHF.L.W.U32.HI R174, R231, 0x11, R8 ;  /* 0x00000011e7ae7819 */ /* 0x000fc40000010e08 */
[----:B------:R-:W-:Y:S01]  /*5fb0*/  SHF.L.W.U32.HI R231, R8, 0x11, R231 ;  /* 0x0000001108e77819 */ /* 0x000fe20000010ee7 */
[----:B------:R-:W-:Y:S01]  /*5fc0*/  IMAD.X R8, R66, 0x1, R213, P0 ;  /* 0x0000000142087824 */ /* 0x000fe200000e06d5 */
[----:B------:R-:W-:Y:S02]  /*5fd0*/  IADD3 R219, P0, PT, R21, R218, RZ ;  /* 0x000000da15db7210 */ /* 0x000fe40007f1e0ff */
[----:B------:R-:W-:Y:S01]  /*5fe0*/  LOP3.LUT R230, R230, R9, RZ, 0x3c, !PT ;  /* 0x00000009e6e67212 */ /* 0x000fe200078e3cff */
[----:B------:R-:W-:Y:S01]  /*5ff0*/  IMAD.SHL.U32 R9, R19, 0x200000, RZ ;  /* 0x0020000013097824 */ /* 0x000fe200078e00ff */
[----:B------:R-:W-:Y:S02]  /*6000*/  SHF.L.W.U32.HI R168, R225, 0x11, R8 ;  /* 0x00000011e1a87819 */ /* 0x000fe40000010e08 */
[----:B------:R-:W-:Y:S01]  /*6010*/  SHF.L.W.U32.HI R225, R8, 0x11, R225 ;  /* 0x0000001108e17819 */ /* 0x000fe20000010ee1 */
[----:B------:R-:W-:Y:S01]  /*6020*/  IMAD.X R8, R208, 0x1, R60, P0 ;  /* 0x00000001d0087824 */ /* 0x000fe200000e063c */
[----:B------:R-:W-:-:S02]  /*6030*/  IADD3 R214, P0, PT, R20, R193, RZ ;  /* 0x000000c114d67210 */ /* 0x000fc40007f1e0ff */
[----:B------:R-:W-:Y:S02]  /*6040*/  LOP3.LUT R224, R224, R9, RZ, 0x3c, !PT ;  /* 0x00000009e0e07212 */ /* 0x000fe400078e3cff */
[----:B------:R-:W-:Y:S01]  /*6050*/  SHF.L.W.U32.HI R158, R219, 0x11, R8 ;  /* 0x00000011db9e7819 */ /* 0x000fe20000010e08 */
[----:B------:R-:W-:Y:S01]  /*6060*/  IMAD.X R9, R209, 0x1, R59, P0 ;  /* 0x00000001d1097824 */ /* 0x000fe200000e063b */
[----:B------:R-:W-:Y:S02]  /*6070*/  SHF.L.W.U32.HI R219, R8, 0x11, R219 ;  /* 0x0000001108db7819 */ /* 0x000fe40000010edb */
[----:B------:R-:W-:Y:S02]  /*6080*/  LOP3.LUT R8, R60, R208, RZ, 0x3c, !PT ;  /* 0x000000d03c087212 */ /* 0x000fe400078e3cff */
[----:B------:R-:W-:Y:S02]  /*6090*/  SHF.L.W.U32.HI R152, R214, 0x11, R9 ;  /* 0x00000011d6987819 */ /* 0x000fe40000010e09 */
[----:B------:R-:W-:-:S02]  /*60a0*/  SHF.L.W.U32.HI R214, R9, 0x11, R214 ;  /* 0x0000001109d67819 */ /* 0x000fc40000010ed6 */
[----:B------:R-:W-:Y:S02]  /*60b0*/  LOP3.LUT R9, R59, R209, RZ, 0x3c, !PT ;  /* 0x000000d13b097212 */ /* 0x000fe400078e3cff */
[C-C-:B------:R-:W-:Y:S02]  /*60c0*/  SHF.L.U64.HI R220, R19.reuse, 0x15, R8.reuse ;  /* 0x0000001513dc7819 */ /* 0x140fe40000010208 */
[----:B------:R-:W-:Y:S02]  /*60d0*/  SHF.L.W.U32.HI R210, R19, 0x1c, R8 ;  /* 0x0000001c13d27819 */ /* 0x000fe40000010e08 */
[----:B------:R-:W-:Y:S01]  /*60e0*/  SHF.L.W.U32.HI R19, R8, 0x1c, R19 ;  /* 0x0000001c08137819 */ /* 0x000fe20000010e13 */
[----:B------:R-:W-:Y:S01]  /*60f0*/  IMAD.SHL.U32 R8, R18, 0x200000, RZ ;  /* 0x0020000012087824 */ /* 0x000fe200078e00ff */
[----:B------:R-:W-:Y:S02]  /*6100*/  IADD3 R186, P0, PT, R248, R185, RZ ;  /* 0x000000b9f8ba7210 */ /* 0x000fe40007f1e0ff */
[----:B------:R-:W-:-:S02]  /*6110*/  SHF.L.U64.HI R215, R18, 0x15, R9 ;  /* 0x0000001512d77819 */ /* 0x000fc40000010209 */
[----:B------:R-:W-:Y:S01]  /*6120*/  SHF.L.W.U32.HI R67, R18, 0x1c, R9 ;  /* 0x0000001c12437819 */ /* 0x000fe20000010e09 */
[----:B------:R-:W-:Y:S01]  /*6130*/  IMAD.X R29, R68, 0x1, R58, P0 ;  /* 0x00000001441d7824 */ /* 0x000fe200000e063a */
[----:B------:R-:W-:Y:S01]  /*6140*/  SHF.L.W.U32.HI R18, R9, 0x1c, R18 ;  /* 0x0000001c09127819 */ /* 0x000fe20000010e12 */
[----:B------:R-:W-:Y:S01]  /*6150*/  IMAD.SHL.U32 R9, R17, 0x200000, RZ ;  /* 0x0020000011097824 */ /* 0x000fe200078e00ff */
[----:B------:R-:W-:Y:S02]  /*6160*/  LOP3.LUT R221, R221, R8, RZ, 0x3c, !PT ;  /* 0x00000008dddd7212 */ /* 0x000fe400078e3cff */
[----:B------:R-:W-:Y:S02]  /*6170*/  IADD3 R180, P0, PT, R242, R178, RZ ;  /* 0x000000b2f2b47210 */ /* 0x000fe40007f1e0ff */
[----:B------:R-:W-:Y:S02]  /*6180*/  LOP3.LUT R8, R58, R68, RZ, 0x3c, !PT ;  /* 0x000000443a087212 */ /* 0x000fe400078e3cff */
[----:B------:R-:W-:-:S02]  /*6190*/  SHF.L.W.U32.HI R65, R47, 0x1c, R10 ;  /* 0x0000001c2f417819 */ /* 0x000fc40000010e0a */
[----:B------:R-:W-:Y:S02]  /*61a0*/  SHF.L.W.U32.HI R47, R10, 0x1c, R47 ;  /* 0x0000001c0a2f7819 */ /* 0x000fe40000010e2f */
[----:B------:R-:W-:Y:S02]  /*61b0*/  LOP3.LUT R216, R216, R9, RZ, 0x3c, !PT ;  /* 0x00000009d8d87212 */ /* 0x000fe400078e3cff */
[----:B------:R-:W-:Y:S02]  /*61c0*/  LOP3.LUT R10, R2, R212, RZ, 0x3c, !PT ;  /* 0x000000d4020a7212 */ /* 0x000fe400078e3cff */
[----:B------:R-:W-:Y:S02]  /*61d0*/  IADD3.X R9, PT, PT, R117, R57, RZ, P0, !PT ;  /* 0x0000003975097210 */ /* 0x000fe400007fe4ff */
[C-C-:B------:R-:W-:Y:S02]  /*61e0*/  SHF.L.U64.HI R188, R17.reuse, 0x15, R8.reuse ;  /* 0x0000001511bc7819 */ /* 0x140fe40000010208 */
[----:B------:R-:W-:-:S02]  /*61f0*/  SHF.L.W.U32.HI R84, R17, 0x1c, R8 ;  /* 0x0000001c11547819 */ /* 0x000fc40000010e08 */
[----:B------:R-:W-:Y:S01]  /*6200*/  SHF.L.W.U32.HI R17, R8, 0x1c, R17 ;  /* 0x0000001c08117819 */ /* 0x000fe20000010e11 */
[----:B------:R-:W-:Y:S01]  /*6210*/  IMAD.SHL.U32 R8, R206, 0x200000, RZ ;  /* 0x00200000ce087824 */ /* 0x000fe200078e00ff */
[C-C-:B------:R-:W-:Y:S02]  /*6220*/  SHF.L.U64.HI R232, R45.reuse, 0x15, R10.reuse ;  /* 0x000000152de87819 */ /* 0x140fe4000001020a */
[----:B------:R-:W-:Y:S02]  /*6230*/  SHF.L.W.U32.HI R64, R45, 0x1c, R10 ;  /* 0x0000001c2d407819 */ /* 0x000fe40000010e0a */
[----:B------:R-:W-:Y:S02]  /*6240*/  SHF.L.W.U32.HI R140, R180, 0x11, R9 ;  /* 0x00000011b48c7819 */ /* 0x000fe40000010e09 */
[----:B------:R-:W-:Y:S02]  /*6250*/  IADD3 R175, P0, PT, R233, R173, RZ ;  /* 0x000000ade9af7210 */ /* 0x000fe40007f1e0ff */
[----:B------:R-:W-:-:S02]  /*6260*/  SHF.L.W.U32.HI R45, R10, 0x1c, R45 ;  /* 0x0000001c0a2d7819 */ /* 0x000fc40000010e2d */
[----:B------:R-:W-:Y:S02]  /*6270*/  SHF.L.W.U32.HI R180, R9, 0x11, R180 ;  /* 0x0000001109b47819 */ /* 0x000fe40000010eb4 */
[----:B------:R-:W-:Y:S02]  /*6280*/  LOP3.LUT R10, R213, R66, RZ, 0x3c, !PT ;  /* 0x00000042d50a7212 */ /* 0x000fe400078e3cff */
[----:B------:R-:W-:Y:S02]  /*6290*/  LOP3.LUT R9, R57, R117, RZ, 0x3c, !PT ;  /* 0x0000007539097212 */ /* 0x000fe400078e3cff */
[----:B------:R-:W-:Y:S01]  /*62a0*/  LOP3.LUT R189, R189, R8, RZ, 0x3c, !PT ;  /* 0x00000008bdbd7212 */ /* 0x000fe200078e3cff */
[----:B------:R-:W-:Y:S01]  /*62b0*/  IMAD.X R8, R56, 0x1, R202, P0 ;  /* 0x0000000138087824 */ /* 0x000fe200000e06ca */
[C-C-:B------:R-:W-:Y:S02]  /*62c0*/  SHF.L.U64.HI R226, R27.reuse, 0x15, R10.reuse ;  /* 0x000000151be27819 */ /* 0x140fe4000001020a */
[----:B------:R-:W-:-:S02]  /*62d0*/  SHF.L.W.U32.HI R63, R27, 0x1c, R10 ;  /* 0x0000001c1b3f7819 */ /* 0x000fc40000010e0a */
[C-C-:B------:R-:W-:Y:S02]  /*62e0*/  SHF.L.U64.HI R181, R206.reuse, 0x15, R9.reuse ;  /* 0x00000015ceb57819 */ /* 0x140fe40000010209 */
[----:B------:R-:W-:Y:S02]  /*62f0*/  SHF.L.W.U32.HI R205, R206, 0x1c, R9 ;  /* 0x0000001ccecd7819 */ /* 0x000fe40000010e09 */
[----:B------:R-:W-:Y:S02]  /*6300*/  SHF.L.W.U32.HI R27, R10, 0x1c, R27 ;  /* 0x0000001c0a1b7819 */ /* 0x000fe40000010e1b */
[----:B------:R-:W-:Y:S01]  /*6310*/  SHF.L.W.U32.HI R206, R9, 0x1c, R206 ;  /* 0x0000001c09ce7819 */ /* 0x000fe20000010ece */
[----:B------:R-:W-:Y:S01]  /*6320*/  IMAD.SHL.U32 R9, R243, 0x200000, RZ ;  /* 0x00200000f3097824 */ /* 0x000fe200078e00ff */
[----:B------:R-:W-:Y:S02]  /*6330*/  LOP3.LUT R10, R202, R56, RZ, 0x3c, !PT ;  /* 0x00000038ca0a7212 */ /* 0x000fe400078e3cff */
[----:B------:R-:W-:-:S02]  /*6340*/  IADD3 R170, P0, PT, R241, R169, RZ ;  /* 0x000000a9f1aa7210 */ /* 0x000fc40007f1e0ff */
[----:B------:R-:W-:Y:S02]  /*6350*/  SHF.L.W.U32.HI R134, R175, 0x11, R8 ;  /* 0x00000011af867819 */ /* 0x000fe40000010e08 */
[----:B------:R-:W-:Y:S02]  /*6360*/  SHF.L.W.U32.HI R175, R8, 0x11, R175 ;  /* 0x0000001108af7819 */ /* 0x000fe40000010eaf */
[C-C-:B------:R-:W-:Y:S02]  /*6370*/  SHF.L.U64.HI R176, R243.reuse, 0x15, R10.reuse ;  /* 0x00000015f3b07819 */ /* 0x140fe4000001020a */
[----:B------:R-:W-:Y:S02]  /*6380*/  SHF.L.W.U32.HI R8, R243, 0x1c, R10 ;  /* 0x0000001cf3087819 */ /* 0x000fe40000010e0a */
[----:B------:R-:W-:Y:S01]  /*6390*/  LOP3.LUT R182, R182, R9, RZ, 0x3c, !PT ;  /* 0x00000009b6b67212 */ /* 0x000fe200078e3cff */
[----:B------:R-:W-:Y:S01]  /*63a0*/  IMAD.X R9, R55, 0x1, R204, P0 ;  /* 0x0000000137097824 */ /* 0x000fe200000e06cc */
[----:B------:R-:W-:Y:S01]  /*63b0*/  SHF.L.W.U32.HI R243, R10, 0x1c, R243 ;  /* 0x0000001c0af37819 */ /* 0x000fe20000010ef3 */
[----:B------:R-:W-:Y:S01]  /*63c0*/  IMAD.SHL.U32 R10, R244, 0x200000, RZ ;  /* 0x00200000f40a7824 */ /* 0x000fe200078e00ff */
[----:B------:R-:W-:-:S02]  /*63d0*/  IADD3 R159, P0, PT, R228, R157, RZ ;  /* 0x0000009de49f7210 */ /* 0x000fc40007f1e0ff */
[----:B------:R-:W-:Y:S02]  /*63e0*/  SHF.L.W.U32.HI R145, R186, 0x11, R29 ;  /* 0x00000011ba917819 */ /* 0x000fe40000010e1d */
[----:B------:R-:W-:Y:S01]  /*63f0*/  LOP3.LUT R177, R177, R10, RZ, 0x3c, !PT ;  /* 0x0000000ab1b17212 */ /* 0x000fe200078e3cff */
[----:B------:R-:W-:Y:S01]  /*6400*/  IMAD.X R10, R54, 0x1, R203, P0 ;  /* 0x00000001360a7824 */ /* 0x000fe200000e06cb */
[----:B------:R-:W-:Y:S02]  /*6410*/  IADD3 R153, P0, PT, R222, R150, RZ ;  /* 0x00000096de997210 */ /* 0x000fe40007f1e0ff */
[----:B------:R-:W-:Y:S02]  /*6420*/  SHF.L.W.U32.HI R186, R29, 0x11, R186 ;  /* 0x000000111dba7819 */ /* 0x000fe40000010eba */
[----:B------:R-:W-:Y:S01]  /*6430*/  LOP3.LUT R29, R204, R55, RZ, 0x3c, !PT ;  /* 0x00000037cc1d7212 */ /* 0x000fe200078e3cff */
[----:B------:R-:W-:Y:S01]  /*6440*/  IMAD.X R26, R53, 0x1, R194, P0 ;  /* 0x00000001351a7824 */ /* 0x000fe200000e06c2 */
[----:B------:R-:W-:-:S02]  /*6450*/  SHF.L.W.U32.HI R126, R170, 0x11, R9 ;  /* 0x00000011aa7e7819 */ /* 0x000fc40000010e09 */
[----:B------:R-:W-:Y:S02]  /*6460*/  SHF.L.W.U32.HI R170, R9, 0x11, R170 ;  /* 0x0000001109aa7819 */ /* 0x000fe40000010eaa */
[----:B------:R-:W-:Y:S02]  /*6470*/  SHF.L.W.U32.HI R120, R159, 0x11, R10 ;  /* 0x000000119f787819 */ /* 0x000fe40000010e0a */
[C-C-:B------:R-:W-:Y:S02]  /*6480*/  SHF.L.U64.HI R171, R244.reuse, 0x15, R29.reuse ;  /* 0x00000015f4ab7819 */ /* 0x140fe4000001021d */
[----:B------:R-:W-:Y:S02]  /*6490*/  SHF.L.W.U32.HI R9, R244, 0x1c, R29 ;  /* 0x0000001cf4097819 */ /* 0x000fe40000010e1d */
[----:B------:R-:W-:Y:S02]  /*64a0*/  SHF.L.W.U32.HI R159, R10, 0x11, R159 ;  /* 0x000000110a9f7819 */ /* 0x000fe40000010e9f */
[----:B------:R-:W-:-:S02]  /*64b0*/  SHF.L.W.U32.HI R244, R29, 0x1c, R244 ;  /* 0x0000001c1df47819 */ /* 0x000fc40000010ef4 */
[----:B------:R-:W-:Y:S02]  /*64c0*/  LOP3.LUT R10, R203, R54, RZ, 0x3c, !PT ;  /* 0x00000036cb0a7212 */ /* 0x000fe400078e3cff */
[----:B------:R-:W-:Y:S02]  /*64d0*/  SHF.L.W.U32.HI R112, R153, 0x11, R26 ;  /* 0x0000001199707819 */ /* 0x000fe40000010e1a */
[----:B------:R-:W-:Y:S02]  /*64e0*/  SHF.L.U32 R29, R207, 0x15, RZ ;  /* 0x00000015cf1d7819 */ /* 0x000fe400000006ff */
[----:B------:R-:W-:Y:S02]  /*64f0*/  SHF.L.W.U32.HI R153, R26, 0x11, R153 ;  /* 0x000000111a997819 */ /* 0x000fe40000010e99 */
[----:B------:R-:W-:Y:S02]  /*6500*/  IADD3 R146, P0, PT, R198, R144, RZ ;  /* 0x00000090c6927210 */ /* 0x000fe40007f1e0ff */
[----:B------:R-:W-:-:S02]  /*6510*/  LOP3.LUT R41, R144, R198, RZ, 0x3c, !PT ;  /* 0x000000c690297212 */ /* 0x000fc400078e3cff */
[----:B------:R-:W-:Y:S02]  /*6520*/  LOP3.LUT R26, R194, R53, RZ, 0x3c, !PT ;  /* 0x00000035c21a7212 */ /* 0x000fe400078e3cff */
[----:B------:R-:W-:Y:S02]  /*6530*/  SHF.L.W.U32.HI R13, R31, 0x11, R0 ;  /* 0x000000111f0d7819 */ /* 0x000fe40000010e00 */
[C-C-:B------:R-:W-:Y:S02]  /*6540*/  SHF.L.U64.HI R166, R207.reuse, 0x15, R10.reuse ;  /* 0x00000015cfa67819 */ /* 0x140fe4000001020a */
[----:B------:R-:W-:Y:S02]  /*6550*/  SHF.L.W.U32.HI R69, R207, 0x1c, R10 ;  /* 0x0000001ccf457819 */ /* 0x000fe40000010e0a */
[----:B------:R-:W-:Y:S01]  /*6560*/  SHF.L.W.U32.HI R0, R0, 0x11, R31 ;  /* 0x0000001100007819 */ /* 0x000fe20000010e1f */
[----:B------:R-:W-:Y:S01]  /*6570*/  IMAD.X R31, R106, 0x1, R52, P0 ;  /* 0x000000016a1f7824 */ /* 0x000fe200000e0634 */
[----:B------:R-:W-:Y:S01]  /*6580*/  LOP3.LUT R172, R172, R29, RZ, 0x3c, !PT ;  /* 0x0000001dacac7212 */ /* 0x000fe200078e3cff */
[----:B------:R-:W-:Y:S01]  /*6590*/  IMAD.SHL.U32 R29, R41, 0x200000, RZ ;  /* 0x00200000291d7824 */ /* 0x000fe200078e00ff */
[----:B------:R-:W-:Y:S01]  /*65a0*/  SHF.L.W.U32.HI R207, R10, 0x1c, R207 ;  /* 0x0000001c0acf7819 */ /* 0x000fe20000010ecf */
[C---:B------:R-:W-:Y:S01]  /*65b0*/  IMAD.SHL.U32 R10, R197.reuse, 0x200000, RZ ;  /* 0x00200000c50a7824 */ /* 0x040fe200078e00ff */
[----:B------:R-:W-:-:S02]  /*65c0*/  SHF.L.U64.HI R155, R197, 0x15, R26 ;  /* 0x00000015c59b7819 */ /* 0x000fc4000001021a */
[----:B------:R-:W-:Y:S02]  /*65d0*/  SHF.L.W.U32.HI R87, R197, 0x1c, R26 ;  /* 0x0000001cc5577819 */ /* 0x000fe40000010e1a */
[----:B------:R-:W-:Y:S02]  /*65e0*/  SHF.L.W.U32.HI R197, R26, 0x1c, R197 ;  /* 0x0000001c1ac57819 */ /* 0x000fe40000010ec5 */
[----:B------:R-:W-:Y:S02]  /*65f0*/  IADD3 R141, P0, PT, R199, R139, RZ ;  /* 0x0000008bc78d7210 */ /* 0x000fe40007f1e0ff */
[----:B------:R-:W-:Y:S02]  /*6600*/  LOP3.LUT R26, R52, R106, RZ, 0x3c, !PT ;  /* 0x0000006a341a7212 */ /* 0x000fe400078e3cff */
[----:B------:R-:W-:Y:S02]  /*6610*/  LOP3.LUT R39, R139, R199, RZ, 0x3c, !PT ;  /* 0x000000c78b277212 */ /* 0x000fe400078e3cff */
[----:B------:R-:W-:-:S02]  /*6620*/  LOP3.LUT R167, R167, R10, RZ, 0x3c, !PT ;  /* 0x0000000aa7a77212 */ /* 0x000fc400078e3cff */
[----:B------:R-:W-:Y:S01]  /*6630*/  LOP3.LUT R156, R156, R29, RZ, 0x3c, !PT ;  /* 0x0000001d9c9c7212 */ /* 0x000fe200078e3cff */
[----:B------:R-:W-:Y:S01]  /*6640*/  IMAD.X R29, R196, 0x1, R51, P0 ;  /* 0x00000001c41d7824 */ /* 0x000fe200000e0633 */
[C-C-:B------:R-:W-:Y:S02]  /*6650*/  SHF.L.U64.HI R147, R41.reuse, 0x15, R26.reuse ;  /* 0x0000001529937819 */ /* 0x140fe4000001021a */
[----:B------:R-:W-:Y:S02]  /*6660*/  SHF.L.W.U32.HI R10, R41, 0x1c, R26 ;  /* 0x0000001c290a7819 */ /* 0x000fe40000010e1a */
[----:B------:R-:W-:Y:S01]  /*6670*/  SHF.L.W.U32.HI R41, R26, 0x1c, R41 ;  /* 0x0000001c1a297819 */ /* 0x000fe20000010e29 */
[----:B------:R-:W-:Y:S01]  /*6680*/  IMAD.SHL.U32 R26, R39, 0x200000, RZ ;  /* 0x00200000271a7824 */ /* 0x000fe200078e00ff */
[----:B------:R-:W-:Y:S02]  /*6690*/  IADD3 R135, P0, PT, R200, R35, RZ ;  /* 0x00000023c8877210 */ /* 0x000fe40007f1e0ff */
[----:B------:R-:W-:-:S02]  /*66a0*/  SHF.L.W.U32.HI R95, R141, 0x11, R29 ;  /* 0x000000118d5f7819 */ /* 0x000fc40000010e1d */
[----:B------:R-:W-:Y:S02]  /*66b0*/  SHF.L.W.U32.HI R141, R29, 0x11, R141 ;  /* 0x000000111d8d7819 */ /* 0x000fe40000010e8d */
[----:B------:R-:W-:Y:S02]  /*66c0*/  LOP3.LUT R29, R51, R196, RZ, 0x3c, !PT ;  /* 0x000000c4331d7212 */ /* 0x000fe400078e3cff */
[----:B------:R-:W-:Y:S02]  /*66d0*/  LOP3.LUT R149, R149, R26, RZ, 0x3c, !PT ;  /* 0x0000001a95957212 */ /* 0x000fe400078e3cff */
[----:B------:R-:W-:Y:S02]  /*66e0*/  IADD3.X R26, PT, PT, R195, R50, RZ, P0, !PT ;  /* 0x00000032c31a7210 */ /* 0x000fe400007fe4ff */
[----:B------:R-:W-:Y:S02]  /*66f0*/  SHF.L.W.U32.HI R7, R33, 0x11, R72 ;  /* 0x0000001121077819 */ /* 0x000fe40000010e48 */
[----:B------:R-:W-:-:S02]  /*6700*/  SHF.L.W.U32.HI R6, R72, 0x11, R33 ;  /* 0x0000001148067819 */ /* 0x000fc40000010e21 */
[C-C-:B------:R-:W-:Y:S02]  /*6710*/  SHF.L.U64.HI R142, R39.reuse, 0x15, R29.reuse ;  /* 0x00000015278e7819 */ /* 0x140fe4000001021d */
[----:B------:R-:W-:Y:S02]  /*6720*/  SHF.L.W.U32.HI R72, R39, 0x1c, R29 ;  /* 0x0000001c27487819 */ /* 0x000fe40000010e1d */
[----:B------:R-:W-:Y:S01]  /*6730*/  SHF.L.W.U32.HI R39, R29, 0x1c, R39 ;  /* 0x0000001c1d277819 */ /* 0x000fe20000010e27 */
[----:B------:R-:W-:Y:S01]  /*6740*/  IMAD.SHL.U32 R29, R201, 0x200000, RZ ;  /* 0x00200000c91d7824 */ /* 0x000fe200078e00ff */
[----:B------:R-:W-:Y:S02]  /*6750*/  SHF.L.W.U32.HI R88, R135, 0x11, R26 ;  /* 0x0000001187587819 */ /* 0x000fe40000010e1a */
[----:B------:R-:W-:Y:S02]  /*6760*/  SHF.L.W.U32.HI R135, R26, 0x11, R135 ;  /* 0x000000111a877819 */ /* 0x000fe40000010e87 */
[----:B------:R-:W-:-:S02]  /*6770*/  IADD3 R127, P0, PT, R133, R124, RZ ;  /* 0x0000007c857f7210 */ /* 0x000fc40007f1e0ff */
[----:B------:R-:W-:Y:S02]  /*6780*/  LOP3.LUT R26, R50, R195, RZ, 0x3c, !PT ;  /* 0x000000c3321a7212 */ /* 0x000fe400078e3cff */
[----:B------:R-:W-:Y:S02]  /*6790*/  SHF.L.W.U32.HI R229, R74, 0x11, R249 ;  /* 0x000000114ae57819 */ /* 0x000fe40000010ef9 */
[----:B------:R-:W-:Y:S02]  /*67a0*/  SHF.L.W.U32.HI R249, R249, 0x11, R74 ;  /* 0x00000011f9f97819 */ /* 0x000fe40000010e4a */
[----:B------:R-:W-:Y:S01]  /*67b0*/  LOP3.LUT R143, R143, R29, RZ, 0x3c, !PT ;  /* 0x0000001d8f8f7212 */ /* 0x000fe200078e3cff */
[----:B------:R-:W-:Y:S01]  /*67c0*/  IMAD.X R29, R75, 0x1, R44, P0 ;  /* 0x000000014b1d7824 */ /* 0x000fe200000e062c */
[C-C-:B------:R-:W-:Y:S02]  /*67d0*/  SHF.L.U64.HI R136, R201.reuse, 0x15, R26.reuse ;  /* 0x00000015c9887819 */ /* 0x140fe4000001021a */
[----:B------:R-:W-:-:S02]  /*67e0*/  SHF.L.W.U32.HI R74, R201, 0x1c, R26 ;  /* 0x0000001cc94a7819 */ /* 0x000fc40000010e1a */
[----:B------:R-:W-:Y:S01]  /*67f0*/  SHF.L.W.U32.HI R201, R26, 0x1c, R201 ;  /* 0x0000001c1ac97819 */ /* 0x000fe20000010ec9 */
[----:B------:R-:W-:Y:S01]  /*6800*/  IMAD.SHL.U32 R26, R190, 0x200000, RZ ;  /* 0x00200000be1a7824 */ /* 0x000fe200078e00ff */
[----:B------:R-:W-:Y:S02]  /*6810*/  IADD3 R121, P0, PT, R162, R119, RZ ;  /* 0x00000077a2797210 */ /* 0x000fe40007f1e0ff */
[----:B------:R-:W-:Y:S02]  /*6820*/  SHF.L.W.U32.HI R71, R127, 0x11, R29 ;  /* 0x000000117f477819 */ /* 0x000fe40000010e1d */
[----:B------:R-:W-:Y:S02]  /*6830*/  SHF.L.W.U32.HI R127, R29, 0x11, R127 ;  /* 0x000000111d7f7819 */ /* 0x000fe40000010e7f */
[----:B------:R-:W-:Y:S01]  /*6840*/  LOP3.LUT R137, R137, R26, RZ, 0x3c, !PT ;  /* 0x0000001a89897212 */ /* 0x000fe200078e3cff */
[----:B------:R-:W-:Y:S01]  /*6850*/  IMAD.X R26, R61, 0x1, R42, P0 ;  /* 0x000000013d1a7824 */ /* 0x000fe200000e062a */
[----:B------:R-:W-:-:S02]  /*6860*/  LOP3.LUT R29, R44, R75, RZ, 0x3c, !PT ;  /* 0x0000004b2c1d7212 */ /* 0x000fc400078e3cff */
[----:B------:R-:W-:Y:S02]  /*6870*/  LOP3.LUT R33, R119, R162, RZ, 0x3c, !PT ;  /* 0x000000a277217212 */ /* 0x000fe400078e3cff */
[C-C-:B------:R-:W-:Y:S02]  /*6880*/  SHF.L.U64.HI R128, R190.reuse, 0x15, R29.reuse ;  /* 0x00000015be807819 */ /* 0x140fe4000001021d */
[----:B------:R-:W-:Y:S02]  /*6890*/  SHF.L.W.U32.HI R76, R190, 0x1c, R29 ;  /* 0x0000001cbe4c7819 */ /* 0x000fe40000010e1d */
[----:B------:R-:W-:Y:S01]  /*68a0*/  SHF.L.W.U32.HI R190, R29, 0x1c, R190 ;  /* 0x0000001c1dbe7819 */ /* 0x000fe20000010ebe */
[----:B------:R-:W-:Y:S01]  /*68b0*/  IMAD.SHL.U32 R29, R33, 0x200000, RZ ;  /* 0x00200000211d7824 */ /* 0x000fe200078e00ff */
[----:B------:R-:W-:Y:S02]  /*68c0*/  SHF.L.W.U32.HI R43, R121, 0x11, R26 ;  /* 0x00000011792b7819 */ /* 0x000fe40000010e1a */
[----:B------:R-:W-:-:S02]  /*68d0*/  SHF.L.W.U32.HI R121, R26, 0x11, R121 ;  /* 0x000000111a797819 */ /* 0x000fc40000010e79 */
[----:B------:R-:W-:Y:S02]  /*68e0*/  IADD3 R113, P0, PT, R163, R111, RZ ;  /* 0x0000006fa3717210 */ /* 0x000fe40007f1e0ff */
[----:B------:R-:W-:Y:S02]  /*68f0*/  LOP3.LUT R26, R42, R61, RZ, 0x3c, !PT ;  /* 0x0000003d2a1a7212 */ /* 0x000fe400078e3cff */
[----:B------:R-:W-:Y:S02]  /*6900*/  LOP3.LUT R30, R111, R163, RZ, 0x3c, !PT ;  /* 0x000000a36f1e7212 */ /* 0x000fe400078e3cff */
[----:B------:R-:W-:Y:S01]  /*6910*/  LOP3.LUT R129, R129, R29, RZ, 0x3c, !PT ;  /* 0x0000001d81817212 */ /* 0x000fe200078e3cff */
[----:B------:R-:W-:Y:S01]  /*6920*/  IMAD.X R29, R73, 0x1, R38, P0 ;  /* 0x00000001491d7824 */ /* 0x000fe200000e0626 */
[C-C-:B------:R-:W-:Y:S02]  /*6930*/  SHF.L.U64.HI R122, R33.reuse, 0x15, R26.reuse ;  /* 0x00000015217a7819 */ /* 0x140fe4000001021a */
[----:B------:R-:W-:-:S02]  /*6940*/  SHF.L.W.U32.HI R93, R33, 0x1c, R26 ;  /* 0x0000001c215d7819 */ /* 0x000fc40000010e1a */
[----:B------:R-:W-:Y:S02]  /*6950*/  SHF.L.W.U32.HI R33, R26, 0x1c, R33 ;  /* 0x0000001c1a217819 */ /* 0x000fe40000010e21 */
[----:B------:R-:W-:Y:S02]  /*6960*/  SHF.L.U32 R26, R30, 0x15, RZ ;  /* 0x000000151e1a7819 */ /* 0x000fe400000006ff */
[----:B------:R-:W-:Y:S02]  /*6970*/  IADD3 R102, P0, PT, R164, R99, RZ ;  /* 0x00000063a4667210 */ /* 0x000fe40007f1e0ff */
[----:B------:R-:W-:Y:S02]  /*6980*/  LOP3.LUT R123, R123, R26, RZ, 0x3c, !PT ;  /* 0x0000001a7b7b7212 */ /* 0x000fe400078e3cff */
[----:B------:R-:W-:Y:S01]  /*6990*/  SHF.L.W.U32.HI R98, R81, 0x11, R28 ;  /* 0x0000001151627819 */ /* 0x000fe20000010e1c */
[----:B------:R-:W-:Y:S01]  /*69a0*/  IMAD.X R26, R77, 0x1, R36, P0 ;  /* 0x000000014d1a7824 */ /* 0x000fe200000e0624 */
[----:B------:R-:W-:-:S02]  /*69b0*/  IADD3 R96, P0, PT, R103, R25, RZ ;  /* 0x0000001967607210 */ /* 0x000fc40007f1e0ff */
[----:B------:R-:W-:Y:S02]  /*69c0*/  LOP3.LUT R98, R98, R79, RZ, 0x3c, !PT ;  /* 0x0000004f62627212 */ /* 0x000fe400078e3cff */
[----:B------:R-:W-:Y:S01]  /*69d0*/  IADD3 R4, P2, PT, R0, R4, RZ ;  /* 0x0000000400047210 */ /* 0x000fe20007f5e0ff */
[----:B------:R-:W-:Y:S01]  /*69e0*/  IMAD.X R78, R82, 0x1, R32, P0 ;  /* 0x00000001524e7824 */ /* 0x000fe200000e0620 */
[----:B------:R-:W-:Y:S02]  /*69f0*/  IADD3 R89, P0, PT, R94, R81, RZ ;  /* 0x000000515e597210 */ /* 0x000fe40007f1e0ff */
[----:B------:R-:W-:Y:S02]  /*6a00*/  LOP3.LUT R48, R48, R138, R14, 0x96, !PT ;  /* 0x0000008a30307212 */ /* 0x000fe400078e960e */
[----:B------:R-:W-:Y:S01]  /*6a10*/  SHF.L.W.U32.HI R34, R96, 0x11, R78 ;  /* 0x0000001160227819 */ /* 0x000fe20000010e4e */
[----:B------:R-:W-:Y:S01]  /*6a20*/  IMAD.X R91, R83, 0x1, R28, P0 ;  /* 0x00000001535b7824 */ /* 0x000fe200000e061c */
[----:B------:R-:W-:-:S02]  /*6a30*/  SHF.L.W.U32.HI R96, R78, 0x11, R96 ;  /* 0x000000114e607819 */ /* 0x000fc40000010e60 */
[----:B------:R-:W-:Y:S02]  /*6a40*/  IADD3 R78, P1, PT, R187, R70, RZ ;  /* 0x00000046bb4e7210 */ /* 0x000fe40007f3e0ff */
[----:B------:R-:W-:Y:S02]  /*6a50*/  IADD3 R15, P0, PT, R240, R239, RZ ;  /* 0x000000eff00f7210 */ /* 0x000fe40007f1e0ff */
[----:B------:R-:W-:Y:S02]  /*6a60*/  IADD3.X R79, PT, PT, R85, R24, RZ, P1, !PT ;  /* 0x00000018554f7210 */ /* 0x000fe40000ffe4ff */
[----:B------:R-:W-:Y:S01]  /*6a70*/  IADD3 R6, P1, PT, R6, R250, RZ ;  /* 0x000000fa06067210 */ /* 0x000fe20007f3e0ff */
[----:B------:R-:W-:Y:S01]  /*6a80*/  IMAD.X R14, R13, 0x1, R234, P2 ;  /* 0x000000010d0e7824 */ /* 0x000fe200010e06ea */
[----:B------:R0:W-:Y:S01]  /*6a90*/  STL [R1+0x64c4], R15 ;  /* 0x0064c40f01007387 */ /* 0x0001e20000100800 */
[----:B------:R-:W-:Y:S02]  /*6aa0*/  IADD3 R13, P2, PT, R231, R138, RZ ;  /* 0x0000008ae70d7210 */ /* 0x000fe40007f5e0ff */
[----:B------:R-:W-:Y:S01]  /*6ab0*/  IMAD.X R7, R7, 0x1, R237, P1 ;  /* 0x0000000107077824 */ /* 0x000fe200008e06ed */
[----:B------:R-:W-:-:S02]  /*6ac0*/  IADD3 R5, P3, PT, R249, R5, RZ ;  /* 0x00000005f9057210 */ /* 0x000fc40007f7e0ff */
[----:B------:R1:W-:Y:S01]  /*6ad0*/  STL [R1+0x6820], R13 ;  /* 0x0068200d01007387 */ /* 0x0003e20000100800 */
[----:B------:R-:W-:Y:S02]  /*6ae0*/  IADD3 R183, P5, PT, R247, R183, RZ ;  /* 0x000000b7f7b77210 */ /* 0x000fe40007fbe0ff */
[----:B------:R-:W-:Y:S02]  /*6af0*/  SHF.L.W.U32.HI R100, R146, 0x11, R31 ;  /* 0x0000001192647819 */ /* 0x000fe40000010e1f */
[----:B0-----:R-:W-:Y:S02]  /*6b00*/  IADD3 R15, P1, PT, R235, R131, RZ ;  /* 0x00000083eb0f7210 */ /* 0x001fe40007f3e0ff */
[----:B------:R-:W-:Y:S02]  /*6b10*/  SHF.L.W.U32.HI R40, R113, 0x11, R29 ;  /* 0x0000001171287819 */ /* 0x000fe40000010e1d */
[----:B------:R-:W-:Y:S01]  /*6b20*/  SHF.L.W.U32.HI R37, R102, 0x11, R26 ;  /* 0x0000001166257819 */ /* 0x000fe20000010e1a */
[----:B------:R0:W-:Y:S01]  /*6b30*/  STL [R1+0x6830], R15 ;  /* 0x0068300f01007387 */ /* 0x0001e20000100800 */
[----:B-1----:R-:W-:Y:S01]  /*6b40*/  IMAD.X R13, R229, 0x1, R227, P3 ;  /* 0x00000001e50d7824 */ /* 0x002fe200018e06e3 */
[----:B------:R-:W-:-:S02]  /*6b50*/  IADD3.X R105, PT, PT, R223, R105, RZ, P5, !PT ;  /* 0x00000069df697210 */ /* 0x000fc40002ffe4ff */
[----:B------:R-:W-:Y:S01]  /*6b60*/  IADD3 R0, P4, PT, R246, R245, RZ ;  /* 0x000000f5f6007210 */ /* 0x000fe20007f9e0ff */
[----:B------:R-:W-:Y:S01]  /*6b70*/  IMAD.X R16, R192, 0x1, R191, P0 ;  /* 0x00000001c0107824 */ /* 0x000fe200000e06bf */
[----:B------:R-:W-:Y:S02]  /*6b80*/  SHF.L.W.U32.HI R146, R31, 0x11, R146 ;  /* 0x000000111f927819 */ /* 0x000fe40000010e92 */
[----:B------:R-:W-:Y:S02]  /*6b90*/  SHF.L.W.U32.HI R113, R29, 0x11, R113 ;  /* 0x000000111d717819 */ /* 0x000fe40000010e71 */
[----:B0-----:R-:W-:Y:S01]  /*6ba0*/  IADD3 R15, P3, PT, R225, R132, RZ ;  /* 0x00000084e10f7210 */ /* 0x001fe20007f7e0ff */
[----:B------:R-:W-:Y:S01]  /*6bb0*/  IMAD.X R62, R217, 0x1, R62, P4 ;  /* 0x00000001d93e7824 */ /* 0x000fe200020e063e */
[----:B------:R0:W-:Y:S01]  /*6bc0*/  STL [R1+0x64cc], R16 ;  /* 0x0064cc1001007387 */ /* 0x0001e20000100800 */
[----:B------:R-:W-:Y:S02]  /*6bd0*/  LOP3.LUT R31, R38, R73, RZ, 0x3c, !PT ;  /* 0x00000049261f7212 */ /* 0x000fe400078e3cff */
[----:B------:R-:W-:Y:S01]  /*6be0*/  LOP3.LUT R29, R99, R164, RZ, 0x3c, !PT ;  /* 0x000000a4631d7212 */ /* 0x000fe200078e3cff */
[----:B------:R1:W-:Y:S01]  /*6bf0*/  STL [R1+0x6834], R15 ;  /* 0x0068340f01007387 */ /* 0x0003e20000100800 */
[----:B------:R-:W-:-:S02]  /*6c00*/  SHF.L.U64.HI R116, R30, 0x15, R31 ;  /* 0x000000151e747819 */ /* 0x000fc4000001021f */
[----:B------:R-:W-:Y:S02]  /*6c10*/  SHF.L.W.U32.HI R161, R30, 0x1c, R31 ;  /* 0x0000001c1ea17819 */ /* 0x000fe40000010e1f */
[----:B------:R-:W-:Y:S01]  /*6c20*/  SHF.L.W.U32.HI R102, R26, 0x11, R102 ;  /* 0x000000111a667819 */ /* 0x000fe20000010e66 */
[----:B0-----:R-:W-:Y:S01]  /*6c30*/  IMAD.X R16, R179, 0x1, R211, P1 ;  /* 0x00000001b3107824 */ /* 0x001fe200008e06d3 */
[----:B------:R-:W-:Y:S01]  /*6c40*/  SHF.L.W.U32.HI R30, R31, 0x1c, R30 ;  /* 0x0000001c1f1e7819 */ /* 0x000fe20000010e1e */
[----:B------:R-:W-:Y:S01]  /*6c50*/  IMAD.SHL.U32 R31, R29, 0x200000, RZ ;  /* 0x002000001d1f7824 */ /* 0x000fe200078e00ff */
[----:B------:R-:W-:Y:S02]  /*6c60*/  LOP3.LUT R26, R36, R77, RZ, 0x3c, !PT ;  /* 0x0000004d241a7212 */ /* 0x000fe400078e3cff */
[----:B-1----:R-:W-:Y:S01]  /*6c70*/  IADD3 R15, P5, PT, R219, R218, RZ ;  /* 0x000000dadb0f7210 */ /* 0x002fe20007fbe0ff */
[----:B------:R0:W-:Y:S01]  /*6c80*/  STL [R1+0x6590], R16 ;  /* 0x0065901001007387 */ /* 0x0001e20000100800 */
[----:B------:R-:W-:-:S02]  /*6c90*/  SHF.L.U64.HI R104, R29, 0x15, R26 ;  /* 0x000000151d687819 */ /* 0x000fc4000001021a */
[----:B------:R-:W-:Y:S01]  /*6ca0*/  SHF.L.W.U32.HI R151, R29, 0x1c, R26 ;  /* 0x0000001c1d977819 */ /* 0x000fe20000010e1a */
[----:B------:R1:W-:Y:S01]  /*6cb0*/  STL [R1+0x682c], R15 ;  /* 0x00682c0f01007387 */ /* 0x0003e20000100800 */
[----:B------:R-:W-:Y:S02]  /*6cc0*/  SHF.L.W.U32.HI R29, R26, 0x1c, R29 ;  /* 0x0000001c1a1d7819 */ /* 0x000fe40000010e1d */
[----:B------:R-:W-:Y:S01]  /*6cd0*/  LOP3.LUT R118, R118, R31, RZ, 0x3c, !PT ;  /* 0x0000001f76767212 */ /* 0x000fe200078e3cff */
[----:B------:R-:W-:Y:S01]  /*6ce0*/  IMAD.SHL.U32 R31, R165, 0x200000, RZ ;  /* 0x00200000a51f7824 */ /* 0x000fe200078e00ff */
[----:B------:R-:W-:Y:S01]  /*6cf0*/  LOP3.LUT R26, R32, R82, RZ, 0x3c, !PT ;  /* 0x00000052201a7212 */ /* 0x000fe200078e3cff */
[----:B0-----:R-:W-:Y:S01]  /*6d00*/  IMAD.X R16, R174, 0x1, R2, P2 ;  /* 0x00000001ae107824 */ /* 0x001fe200010e0602 */
[----:B------:R-:W-:Y:S02]  /*6d10*/  SHF.L.W.U32.HI R239, R211, 0x11, R131 ;  /* 0x00000011d3ef7819 */ /* 0x000fe40000010e83 */
[----:B------:R-:W-:-:S02]  /*6d20*/  SHF.L.W.U32.HI R235, R2, 0x11, R138 ;  /* 0x0000001102eb7819 */ /* 0x000fc40000010e8a */
[----:B-1----:R-:W-:Y:S02]  /*6d30*/  IADD3 R15, P4, PT, R214, R193, RZ ;  /* 0x000000c1d60f7210 */ /* 0x002fe40007f9e0ff */
[----:B------:R-:W-:Y:S02]  /*6d40*/  LOP3.LUT R11, R238, R131, R11, 0x96, !PT ;  /* 0x00000083ee0b7212 */ /* 0x000fe400078e960b */
[C-C-:B------:R-:W-:Y:S01]  /*6d50*/  SHF.L.U64.HI R97, R165.reuse, 0x15, R26.reuse ;  /* 0x00000015a5617819 */ /* 0x140fe2000001021a */
[----:B------:R0:W-:Y:S01]  /*6d60*/  STL [R1+0x6824], R15 ;  /* 0x0068240f01007387 */ /* 0x0001e20000100800 */
[----:B------:R-:W-:Y:S02]  /*6d70*/  SHF.L.W.U32.HI R154, R165, 0x1c, R26 ;  /* 0x0000001ca59a7819 */ /* 0x000fe40000010e1a */
[----:B------:R-:W-:Y:S01]  /*6d80*/  LOP3.LUT R110, R110, R31, RZ, 0x3c, !PT ;  /* 0x0000001f6e6e7212 */ /* 0x000fe200078e3cff */
[----:B------:R1:W-:Y:S01]  /*6d90*/  STL [R1+0x65d0], R16 ;  /* 0x0065d01001007387 */ /* 0x0003e20000100800 */
[----:B------:R-:W-:-:S02]  /*6da0*/  LOP3.LUT R131, R239, R236, RZ, 0x3c, !PT ;  /* 0x000000ecef837212 */ /* 0x000fc400078e3cff */
[----:B------:R-:W-:Y:S02]  /*6db0*/  SHF.L.W.U32.HI R165, R26, 0x1c, R165 ;  /* 0x0000001c1aa57819 */ /* 0x000fe40000010ea5 */
[----:B------:R-:W-:Y:S02]  /*6dc0*/  LOP3.LUT R26, R28, R83, RZ, 0x3c, !PT ;  /* 0x000000531c1a7212 */ /* 0x000fe400078e3cff */
[----:B0-----:R-:W-:Y:S02]  /*6dd0*/  IADD3 R15, P0, PT, R186, R185, RZ ;  /* 0x000000b9ba0f7210 */ /* 0x001fe40007f1e0ff */
[----:B------:R-:W-:Y:S01]  /*6de0*/  LOP3.LUT R138, R235, R232, RZ, 0x3c, !PT ;  /* 0x000000e8eb8a7212 */ /* 0x000fe200078e3cff */
[----:B-1----:R-:W-:Y:S01]  /*6df0*/  IMAD.X R16, R168, 0x1, R213, P3 ;  /* 0x00000001a8107824 */ /* 0x002fe200018e06d5 */
[----:B------:R-:W-:Y:S01]  /*6e00*/  SHF.L.W.U32.HI R31, R89, 0x11, R91 ;  /* 0x00000011591f7819 */ /* 0x000fe20000010e5b */
[----:B------:R0:W-:Y:S01]  /*6e10*/  STL [R1+0x681c], R15 ;  /* 0x00681c0f01007387 */ /* 0x0001e20000100800 */
[----:B------:R-:W-:-:S02]  /*6e20*/  SHF.L.W.U32.HI R89, R91, 0x11, R89 ;  /* 0x000000115b597819 */ /* 0x000fc40000010e59 */
[----:B------:R-:W-:Y:S01]  /*6e30*/  LOP3.LUT R211, R131, R211, R12, 0x96, !PT ;  /* 0x000000d383d37212 */ /* 0x000fe200078e960c */
[----:B------:R1:W-:Y:S01]  /*6e40*/  STL [R1+0x6594], R16 ;  /* 0x0065941001007387 */ /* 0x0003e20000100800 */
[----:B------:R-:W-:Y:S02]  /*6e50*/  SHF.L.W.U32.HI R168, R203, 0x11, R157 ;  /* 0x00000011cba87819 */ /* 0x000fe40000010e9d */
[----:B------:R-:W-:Y:S02]  /*6e60*/  LOP3.LUT R228, R172, R157, R228, 0x96, !PT ;  /* 0x0000009dace47212 */ /* 0x000fe400078e96e4 */
[--C-:B------:R-:W-:Y:S02]  /*6e70*/  SHF.L.U64.HI R91, R184, 0x15, R26.reuse ;  /* 0x00000015b85b7819 */ /* 0x100fe4000001021a */
[----:B0-----:R-:W-:Y:S02]  /*6e80*/  IADD3 R15, P1, PT, R180, R178, RZ ;  /* 0x000000b2b40f7210 */ /* 0x001fe40007f3e0ff */
[----:B------:R-:W-:Y:S01]  /*6e90*/  SHF.L.W.U32.HI R160, R184, 0x1c, R26 ;  /* 0x0000001cb8a07819 */ /* 0x000fe20000010e1a */
[----:B-1----:R-:W-:Y:S01]  /*6ea0*/  IMAD.X R16, R158, 0x1, R60, P5 ;  /* 0x000000019e107824 */ /* 0x002fe200028e063c */
[----:B------:R-:W-:Y:S01]  /*6eb0*/  LOP3.LUT R222, R167, R150, R222, 0x96, !PT ;  /* 0x00000096a7de7212 */ /* 0x000fe200078e96de */
[----:B------:R0:W-:Y:S01]  /*6ec0*/  STL [R1+0x6818], R15 ;  /* 0x0068180f01007387 */ /* 0x0001e20000100800 */
[----:B------:R-:W-:-:S02]  /*6ed0*/  LOP3.LUT R212, R138, R2, R212, 0x96, !PT ;  /* 0x000000028ad47212 */ /* 0x000fc400078e96d4 */
[----:B------:R-:W-:Y:S01]  /*6ee0*/  SHF.L.W.U32.HI R184, R26, 0x1c, R184 ;  /* 0x0000001c1ab87819 */ /* 0x000fe20000010eb8 */
[----:B------:R1:W-:Y:S01]  /*6ef0*/  STL [R1+0x6598], R16 ;  /* 0x0065981001007387 */ /* 0x0003e20000100800 */
[----:B------:R-:W-:Y:S02]  /*6f00*/  LOP3.LUT R198, R156, R144, R198, 0x96, !PT ;  /* 0x000000909cc67212 */ /* 0x000fe400078e96c6 */
[----:B------:R-:W-:Y:S02]  /*6f10*/  SHF.L.W.U32.HI R26, R78, 0x11, R79 ;  /* 0x000000114e1a7819 */ /* 0x000fe40000010e4f */
[----:B------:R-:W-:Y:S02]  /*6f20*/  LOP3.LUT R199, R149, R139, R199, 0x96, !PT ;  /* 0x0000008b95c77212 */ /* 0x000fe400078e96c7 */
[----:B0-----:R-:W-:Y:S02]  /*6f30*/  IADD3 R15, P2, PT, R175, R173, RZ ;  /* 0x000000adaf0f7210 */ /* 0x001fe40007f5e0ff */
[----:B------:R-:W-:Y:S01]  /*6f40*/  SHF.L.W.U32.HI R78, R79, 0x11, R78 ;  /* 0x000000114f4e7819 */ /* 0x000fe20000010e4e */
[----:B------:R-:W-:-:S02]  /*6f50*/  IMAD.SHL.U32 R79, R130, 0x200000, RZ ;  /* 0x00200000824f7824 */ /* 0x000fc400078e00ff */
[----:B------:R0:W-:Y:S01]  /*6f60*/  STL [R1+0x6814], R15 ;  /* 0x0068140f01007387 */ /* 0x0001e20000100800 */
[----:B-1----:R-:W-:Y:S02]  /*6f70*/  IADD3.X R16, PT, PT, R152, R59, RZ, P4, !PT ;  /* 0x0000003b98107210 */ /* 0x002fe400027fe4ff */
[----:B------:R-:W-:Y:S02]  /*6f80*/  LOP3.LUT R200, R143, R35, R200, 0x96, !PT ;  /* 0x000000238fc87212 */ /* 0x000fe400078e96c8 */
[----:B------:R-:W-:Y:S02]  /*6f90*/  SHF.L.W.U32.HI R225, R60, 0x11, R218 ;  /* 0x000000113ce17819 */ /* 0x000fe40000010eda */
[----:B------:R-:W-:Y:S02]  /*6fa0*/  LOP3.LUT R21, R224, R218, R21, 0x96, !PT ;  /* 0x000000dae0157212 */ /* 0x000fe400078e9615 */
[----:B------:R-:W-:Y:S02]  /*6fb0*/  LOP3.LUT R162, R129, R119, R162, 0x96, !PT ;  /* 0x0000007781a27212 */ /* 0x000fe400078e96a2 */
[----:B0-----:R-:W-:-:S02]  /*6fc0*/  IADD3 R15, P3, PT, R170, R169, RZ ;  /* 0x000000a9aa0f7210 */ /* 0x001fc40007f7e0ff */
[----:B------:R-:W-:Y:S02]  /*6fd0*/  LOP3.LUT R20, R221, R193, R20, 0x96, !PT ;  /* 0x000000c1dd147212 */ /* 0x000fe400078e9614 */
[----:B------:R-:W-:Y:S01]  /*6fe0*/  LOP3.LUT R163, R123, R111, R163, 0x96, !PT ;  /* 0x0000006f7ba37212 */ /* 0x000fe200078e96a3 */
[----:B------:R0:W-:Y:S01]  /*6ff0*/  STL [R1+0x6810], R15 ;  /* 0x0068100f01007387 */ /* 0x0001e20000100800 */
[----:B------:R-:W-:Y:S02]  /*7000*/  LOP3.LUT R248, R216, R185, R248, 0x96, !PT ;  /* 0x000000b9d8f87212 */ /* 0x000fe400078e96f8 */
[----:B------:R-:W-:Y:S02]  /*7010*/  LOP3.LUT R164, R118, R99, R164, 0x96, !PT ;  /* 0x0000006376a47212 */ /* 0x000fe400078e96a4 */
[----:B------:R-:W-:Y:S02]  /*7020*/  LOP3.LUT R242, R189, R178, R242, 0x96, !PT ;  /* 0x000000b2bdf27212 */ /* 0x000fe400078e96f2 */
[----:B------:R-:W-:-:S02]  /*7030*/  LOP3.LUT R103, R110, R25, R103, 0x96, !PT ;  /* 0x000000196e677212 */ /* 0x000fc400078e9667 */
[----:B------:R-:W-:Y:S02]  /*7040*/  LOP3.LUT R92, R92, R79, RZ, 0x3c, !PT ;  /* 0x0000004f5c5c7212 */ /* 0x000fe400078e3cff */
[----:B0-----:R-:W-:Y:S01]  /*7050*/  IADD3 R15, P5, PT, R159, R157, RZ ;  /* 0x0000009d9f0f7210 */ /* 0x001fe20007fbe0ff */
[----:B------:R0:W-:Y:S01]  /*7060*/  STL [R1+0x659c], R16 ;  /* 0x00659c1001007387 */ /* 0x0001e20000100800 */
[----:B------:R-:W-:Y:S02]  /*7070*/  SHF.L.W.U32.HI R218, R59, 0x11, R193 ;  /* 0x000000113bda7819 */ /* 0x000fe40000010ec1 */
[----:B------:R-:W-:Y:S01]  /*7080*/  LOP3.LUT R233, R182, R173, R233, 0x96, !PT ;  /* 0x000000adb6e97212 */ /* 0x000fe200078e96e9 */
[----:B------:R1:W-:Y:S01]  /*7090*/  STL [R1+0x67a0], R15 ;  /* 0x0067a00f01007387 */ /* 0x0003e20000100800 */
[----:B------:R-:W-:Y:S01]  /*70a0*/  SHF.L.U64.HI R79, R130, 0x15, R251 ;  /* 0x00000015824f7819 */ /* 0x000fe200000102fb */
[----:B0-----:R-:W-:Y:S01]  /*70b0*/  IMAD.X R16, R145, 0x1, R58, P0 ;  /* 0x0000000191107824 */ /* 0x001fe200000e063a */
[----:B------:R-:W-:-:S02]  /*70c0*/  SHF.L.W.U32.HI R157, R194, 0x11, R150 ;  /* 0x00000011c29d7819 */ /* 0x000fc40000010e96 */
[----:B------:R-:W-:Y:S02]  /*70d0*/  SHF.L.W.U32.HI R193, R58, 0x11, R185 ;  /* 0x000000113ac17819 */ /* 0x000fe40000010eb9 */
[----:B-1----:R-:W-:Y:S02]  /*70e0*/  IADD3 R15, P4, PT, R153, R150, RZ ;  /* 0x00000096990f7210 */ /* 0x002fe40007f9e0ff */
[----:B------:R-:W-:Y:S01]  /*70f0*/  LOP3.LUT R166, R168, R166, RZ, 0x3c, !PT ;  /* 0x000000a6a8a67212 */ /* 0x000fe200078e3cff */
[----:B------:R-:W-:Y:S04]  /*7100*/  STL [R1+0x4114], R46 ;  /* 0x0041142e01007387 */ /* 0x000fe80000100800 */
        /* <DEDUP_REMOVED lines=8> */
[----:B------:R-:W-:Y:S01]  /*7190*/  STL [R1+0x4048], R46 ;  /* 0x0040482e01007387 */ /* 0x000fe20000100800 */
[----:B------:R-:W-:-:S02]  /*71a0*/  UIADD3.X UR30, UPT, UPT, URZ, UR40, URZ, UP6, !UPT ;  /* 0x00000028ff1e7290 */ /* 0x000fc4000b7fe4ff */
[----:B------:R-:W-:Y:S01]  /*71b0*/  UIADD3.X UR29, UPT, UPT, URZ, UR40, URZ, UP5, !UPT ;  /* 0x00000028ff1d7290 */ /* 0x000fe2000affe4ff */
[----:B------:R0:W-:Y:S01]  /*71c0*/  STL [R1+0x67a4], R15 ;  /* 0x0067a40f01007387 */ /* 0x0001e20000100800 */
[----:B------:R-:W-:Y:S02]  /*71d0*/  UIADD3.X UR28, UPT, UPT, URZ, UR40, URZ, UP2, !UPT ;  /* 0x00000028ff1c7290 */ /* 0x000fe400097fe4ff */
[----:B------:R-:W-:Y:S01]  /*71e0*/  UIADD3 UR7, UP0, UPT, UR38, 0x60e8, URZ ;  /* 0x000060e826077890 */ /* 0x000fe2000ff1e0ff */
[----:B------:R1:W-:Y:S01]  /*71f0*/  STL [R1+0x65a0], R16 ;  /* 0x0065a01001007387 */ /* 0x0003e20000100800 */
[----:B------:R-:W-:Y:S02]  /*7200*/  UIADD3.X UR27, UPT, UPT, URZ, UR40, URZ, UP1, !UPT ;  /* 0x00000028ff1b7290 */ /* 0x000fe40008ffe4ff */
[----:B------:R-:W-:Y:S02]  /*7210*/  UIADD3 UR17, UP4, UPT, UR38, 0x60f0, URZ ;  /* 0x000060f026117890 */ /* 0x000fe4000ff9e0ff */
[----:B------:R-:W-:Y:S01]  /*7220*/  UIADD3 UR23, UP3, UPT, UR38, 0x60f8, URZ ;  /* 0x000060f826177890 */ /* 0x000fe2000ff7e0ff */
[----:B0-----:R-:W-:-:S02]  /*7230*/  IADD3 R15, P0, PT, R146, R144, RZ ;  /* 0x00000090920f7210 */ /* 0x001fc40007f1e0ff */
[----:B------:R-:W-:Y:S01]  /*7240*/  SHF.L.W.U32.HI R231, R213, 0x11, R132 ;  /* 0x00000011d5e77819 */ /* 0x000fe20000010e84 */
[----:B-1----:R-:W-:Y:S02]  /*7250*/  IMAD.X R16, R140, 0x1, R57, P1 ;  /* 0x000000018c107824 */ /* 0x002fe400008e0639 */
[----:B------:R0:W-:Y:S01]  /*7260*/  STL [R1+0x67e8], R15 ;  /* 0x0067e80f01007387 */ /* 0x0001e20000100800 */
[----:B------:R-:W-:Y:S02]  /*7270*/  LOP3.LUT R49, R230, R132, R49, 0x96, !PT ;  /* 0x00000084e6317212 */ /* 0x000fe400078e9631 */
[----:B------:R-:W-:Y:S01]  /*7280*/  LOP3.LUT R215, R218, R215, RZ, 0x3c, !PT ;  /* 0x000000d7dad77212 */ /* 0x000fe200078e3cff */
[----:B------:R1:W-:Y:S01]  /*7290*/  STL [R1+0x65a4], R16 ;  /* 0x0065a41001007387 */ /* 0x0003e20000100800 */
[----:B------:R-:W-:Y:S02]  /*72a0*/  LOP3.LUT R187, R92, R70, R187, 0x96, !PT ;  /* 0x000000465cbb7212 */ /* 0x000fe400078e96bb */
[----:B------:R-:W-:-:S02]  /*72b0*/  LOP3.LUT R220, R225, R220, RZ, 0x3c, !PT ;  /* 0x000000dce1dc7212 */ /* 0x000fc400078e3cff */
[----:B------:R-:W-:Y:S02]  /*72c0*/  LOP3.LUT R241, R177, R169, R241, 0x96, !PT ;  /* 0x000000a9b1f17212 */ /* 0x000fe400078e96f1 */
[----:B0-----:R-:W-:Y:S02]  /*72d0*/  IADD3 R15, P1, PT, R141, R139, RZ ;  /* 0x0000008b8d0f7210 */ /* 0x001fe40007f3e0ff */
[----:B------:R-:W-:Y:S01]  /*72e0*/  SHF.L.W.U32.HI R130, R251, 0x1c, R130 ;  /* 0x0000001cfb827819 */ /* 0x000fe20000010e82 */
[----:B-1----:R-:W-:Y:S02]  /*72f0*/  IMAD.X R16, R134, 0x1, R202, P2 ;  /* 0x0000000186107824 */ /* 0x002fe400010e06ca */
[----:B------:R0:W-:Y:S04]  /*7300*/  STL [R1+0x67ec], R15 ;  /* 0x0067ec0f01007387 */ /* 0x0001e80000100800 */
[----:B------:R1:W-:Y:S01]  /*7310*/  STL [R1+0x65a8], R16 ;  /* 0x0065a81001007387 */ /* 0x0003e20000100800 */
[----:B0-----:R-:W-:Y:S01]  /*7320*/  IADD3 R15, P2, PT, R135, R35, RZ ;  /* 0x00000023870f7210 */ /* 0x001fe20007f5e0ff */
[----:B-1----:R-:W-:-:S04]  /*7330*/  IMAD.X R16, R126, 0x1, R204, P3 ;  /* 0x000000017e107824 */ /* 0x002fc800018e06cc */
        /* <DEDUP_REMOVED lines=10> */
[----:B0-----:R-:W-:Y:S02]  /*73e0*/  IADD3 R15, P4, PT, R113, R111, RZ ;  /* 0x0000006f710f7210 */ /* 0x001fe40007f9e0ff */
[----:B-1----:R-:W-:-:S03]  /*73f0*/  IADD3.X R16, PT, PT, R100, R52, RZ, P0, !PT ;  /* 0x0000003464107210 */ /* 0x002fc600007fe4ff */
[----:B------:R0:W-:Y:S04]  /*7400*/  STL [R1+0x67fc], R15 ;  /* 0x0067fc0f01007387 */ /* 0x0001e80000100800 */
[----:B------:R1:W-:Y:S01]  /*7410*/  STL [R1+0x65bc], R16 ;  /* 0x0065bc1001007387 */ /* 0x0003e20000100800 */
[----:B0-----:R-:W-:Y:S01]  /*7420*/  IADD3 R15, P0, PT, R102, R99, RZ ;  /* 0x00000063660f7210 */ /* 0x001fe20007f1e0ff */
[----:B-1----:R-:W-:-:S04]  /*7430*/  IMAD.X R16, R95, 0x1, R51, P1 ;  /* 0x000000015f107824 */ /* 0x002fc800008e0633 */
[----:B------:R0:W-:Y:S01]  /*7440*/  STL [R1+0x6800], R15 ;  /* 0x0068000f01007387 */ /* 0x0001e20000100800 */
[----:B------:R-:W-:Y:S01]  /*7450*/  IMAD.X R12, R43, 0x1, R42, P5 ;  /* 0x000000012b0c7824 */ /* 0x000fe200028e062a */
[----:B------:R-:W-:Y:S01]  /*7460*/  SHF.L.W.U32.HI R150, R52, 0x11, R144 ;  /* 0x0000001134967819 */ /* 0x000fe20000010e90 */
[----:B------:R-:W-:Y:S01]  /*7470*/  IMAD.X R2, R40, 0x1, R38, P4 ;  /* 0x0000000128027824 */ /* 0x000fe200020e0626 */
[----:B------:R1:W-:Y:S01]  /*7480*/  STL [R1+0x65c0], R16 ;  /* 0x0065c01001007387 */ /* 0x0003e20000100800 */
[----:B0-----:R-:W-:Y:S02]  /*7490*/  IADD3 R15, P1, PT, R96, R25, RZ ;  /* 0x00000019600f7210 */ /* 0x001fe40007f3e0ff */
[----:B------:R-:W-:Y:S01]  /*74a0*/  SHF.L.W.U32.HI R144, R51, 0x11, R139 ;  /* 0x0000001133907819 */ /* 0x000fe20000010e8b */
[----:B-1----:R-:W-:Y:S02]  /*74b0*/  IMAD.X R16, R88, 0x1, R50, P2 ;  /* 0x0000000158107824 */ /* 0x002fe400010e0632 */
[----:B------:R0:W-:Y:S01]  /*74c0*/  STL [R1+0x6804], R15 ;  /* 0x0068040f01007387 */ /* 0x0001e20000100800 */
[----:B------:R-:W-:-:S02]  /*74d0*/  SHF.L.W.U32.HI R139, R50, 0x11, R35 ;  /* 0x00000011328b7819 */ /* 0x000fc40000010e23 */
[----:B------:R-:W-:Y:S01]  /*74e0*/  SHF.L.W.U32.HI R134, R44, 0x11, R124 ;  /* 0x000000112c867819 */ /* 0x000fe20000010e7c */
[----:B------:R1:W-:Y:S01]  /*74f0*/  STL [R1+0x6544], R12 ;  /* 0x0065440c01007387 */ /* 0x0003e20000100800 */
[----:B------:R-:W-:Y:S02]  /*7500*/  LOP3.LUT R35, R137, R124, R133, 0x96, !PT ;  /* 0x0000007c89237212 */ /* 0x000fe400078e9685 */
[----:B------:R-:W-:Y:S02]  /*7510*/  SHF.L.W.U32.HI R124, R42, 0x11, R119 ;  /* 0x000000112a7c7819 */ /* 0x000fe40000010e77 */
[----:B0-----:R-:W-:Y:S01]  /*7520*/  IADD3 R15, P2, PT, R89, R81, RZ ;  /* 0x00000051590f7210 */ /* 0x001fe20007f5e0ff */
[----:B------:R0:W-:Y:S01]  /*7530*/  STL [R1+0x65c4], R16 ;  /* 0x0065c41001007387 */ /* 0x0001e20000100800 */
[----:B------:R-:W-:Y:S01]  /*7540*/  SHF.L.W.U32.HI R119, R38, 0x11, R111 ;  /* 0x0000001126777819 */ /* 0x000fe20000010e6f */
[----:B-1----:R-:W-:Y:S02]  /*7550*/  IMAD.X R12, R37, 0x1, R36, P0 ;  /* 0x00000001250c7824 */ /* 0x002fe400000e0624 */
[----:B------:R1:W-:Y:S01]  /*7560*/  STL [R1+0x6554], R2 ;  /* 0x0065540201007387 */ /* 0x0003e20000100800 */
[----:B------:R-:W-:-:S02]  /*7570*/  SHF.L.W.U32.HI R111, R36, 0x11, R99 ;  /* 0x00000011246f7819 */ /* 0x000fc40000010e63 */
[----:B------:R-:W-:Y:S01]  /*7580*/  SHF.L.W.U32.HI R185, R57, 0x11, R178 ;  /* 0x0000001139b97819 */ /* 0x000fe20000010eb2 */
[----:B------:R3:W-:Y:S01]  /*7590*/  STL [R1+0x6808], R15 ;  /* 0x0068080f01007387 */ /* 0x0007e20000100800 */
[----:B------:R-:W-:Y:S01]  /*75a0*/  SHF.L.W.U32.HI R99, R32, 0x11, R25 ;  /* 0x0000001120637819 */ /* 0x000fe20000010e19 */
[----:B0-----:R-:W-:Y:S01]  /*75b0*/  IMAD.X R16, R71, 0x1, R44, P3 ;  /* 0x0000000147107824 */ /* 0x001fe200018e062c */
[----:B------:R-:W-:Y:S02]  /*75c0*/  SHF.L.W.U32.HI R178, R202, 0x11, R173 ;  /* 0x00000011cab27819 */ /* 0x000fe40000010ead */
[----:B-1----:R-:W-:Y:S01]  /*75d0*/  IADD3.X R2, PT, PT, R34, R32, RZ, P1, !PT ;  /* 0x0000002022027210 */ /* 0x002fe20000ffe4ff */
[----:B------:R0:W-:Y:S01]  /*75e0*/  STL [R1+0x655c], R12 ;  /* 0x00655c0c01007387 */ /* 0x0001e20000100800 */
[----:B------:R-:W-:Y:S02]  /*75f0*/  SHF.L.W.U32.HI R95, R28, 0x11, R81 ;  /* 0x000000111c5f7819 */ /* 0x000fe40000010e51 */
[----:B---3--:R-:W-:-:S02]  /*7600*/  IADD3 R15, P3, PT, R78, R70, RZ ;  /* 0x000000464e0f7210 */ /* 0x008fc40007f7e0ff */
[----:B------:R-:W-:Y:S02]  /*7610*/  LOP3.LUT R25, R98, R81, R94, 0x96, !PT ;  /* 0x0000005162197212 */ /* 0x000fe400078e965e */
[----:B------:R-:W-:Y:S02]  /*7620*/  SHF.L.W.U32.HI R173, R204, 0x11, R169 ;  /* 0x00000011ccad7819 */ /* 0x000fe40000010ea9 */
[----:B------:R-:W-:Y:S01]  /*7630*/  SHF.L.W.U32.HI R81, R24, 0x11, R70 ;  /* 0x0000001118517819 */ /* 0x000fe20000010e46 */
[----:B0-----:R-:W-:Y:S01]  /*7640*/  IMAD.X R12, R31, 0x1, R28, P2 ;  /* 0x000000011f0c7824 */ /* 0x001fe200010e061c */
[----:B------:R0:W-:Y:S01]  /*7650*/  STL [R1+0x6568], R2 ;  /* 0x0065680201007387 */ /* 0x0001e20000100800 */
[----:B------:R-:W-:Y:S02]  /*7660*/  LOP3.LUT R176, R178, R176, RZ, 0x3c, !PT ;  /* 0x000000b0b2b07212 */ /* 0x000fe400078e3cff */
[----:B------:R-:W-:Y:S02]  /*7670*/  LOP3.LUT R171, R173, R171, RZ, 0x3c, !PT ;  /* 0x000000abadab7212 */ /* 0x000fe400078e3cff */
[----:B------:R-:W-:-:S02]  /*7680*/  LOP3.LUT R155, R157, R155, RZ, 0x3c, !PT ;  /* 0x0000009b9d9b7212 */ /* 0x000fc400078e3cff */
[----:B------:R-:W-:Y:S02]  /*7690*/  LOP3.LUT R147, R150, R147, RZ, 0x3c, !PT ;  /* 0x0000009396937212 */ /* 0x000fe400078e3cff */
[----:B------:R-:W-:Y:S01]  /*76a0*/  LOP3.LUT R128, R134, R128, RZ, 0x3c, !PT ;  /* 0x0000008086807212 */ /* 0x000fe200078e3cff */
[----:B0-----:R-:W-:Y:S01]  /*76b0*/  IMAD.X R2, R26, 0x1, R24, P3 ;  /* 0x000000011a027824 */ /* 0x001fe200018e0618 */
[----:B------:R-:W-:Y:S02]  /*76c0*/  LOP3.LUT R116, R119, R116, RZ, 0x3c, !PT ;  /* 0x0000007477747212 */ /* 0x000fe400078e3cff */
[----:B------:R-:W-:Y:S02]  /*76d0*/  LOP3.LUT R97, R99, R97, RZ, 0x3c, !PT ;  /* 0x0000006163617212 */ /* 0x000fe400078e3cff */
[----:B------:R-:W-:Y:S02]  /*76e0*/  LOP3.LUT R91, R95, R91, RZ, 0x3c, !PT ;  /* 0x0000005b5f5b7212 */ /* 0x000fe400078e3cff */
[----:B------:R-:W-:Y:S01]  /*76f0*/  LOP3.LUT R79, R81, R79, RZ, 0x3c, !PT ;  /* 0x0000004f514f7212 */ /* 0x000fe200078e3cff */
[----:B------:R0:W-:Y:S01]  /*7700*/  STL [R1+0x6578], R12 ;  /* 0x0065780c01007387 */ /* 0x0001e20000100800 */
[----:B------:R-:W-:-:S02]  /*7710*/  LOP3.LUT R136, R139, R136, RZ, 0x3c, !PT ;  /* 0x000000888b887212 */ /* 0x000fc400078e3cff */
[----:B------:R-:W-:Y:S01]  /*7720*/  LOP3.LUT R104, R111, R104, RZ, 0x3c, !PT ;  /* 0x000000686f687212 */ /* 0x000fe200078e3cff */
[----:B------:R1:W-:Y:S01]  /*7730*/  STL [R1+0x657c], R2 ;  /* 0x00657c0201007387 */ /* 0x0003e20000100800 */
[----:B------:R-:W-:Y:S02]  /*7740*/  LOP3.LUT R142, R144, R142, RZ, 0x3c, !PT ;  /* 0x0000008e908e7212 */ /* 0x000fe400078e3cff */
[----:B------:R-:W-:Y:S01]  /*7750*/  LOP3.LUT R122, R124, R122, RZ, 0x3c, !PT ;  /* 0x0000007a7c7a7212 */ /* 0x000fe200078e3cff */
[----:B------:R-:W-:Y:S01]  /*7760*/  IMAD.MOV.U32 R31, RZ, RZ, -0x40d9999a ;  /* 0xbf266666ff1f7424 */ /* 0x000fe200078e00ff */
[----:B------:R-:W-:Y:S01]  /*7770*/  LOP3.LUT R202, R176, R202, R56, 0x96, !PT ;  /* 0x000000cab0ca7212 */ /* 0x000fe200078e9638 */
[----:B0-----:R-:W-:Y:S01]  /*7780*/  HFMA2 R12, -RZ, RZ, 1.6259765625, -5.0234375 ;  /* 0x3e81c506ff0c7431 */ /* 0x001fe200000001ff */
[----:B------:R-:W-:Y:S01]  /*7790*/  LOP3.LUT R204, R171, R204, R55, 0x96, !PT ;  /* 0x000000ccabcc7212 */ /* 0x000fe200078e9637 */
[----:B------:R-:W-:Y:S01]  /*77a0*/  IMAD.MOV.U32 R56, RZ, RZ, -0x40800000 ;  /* 0xbf800000ff387424 */ /* 0x000fe200078e00ff */
[----:B------:R-:W-:Y:S01]  /*77b0*/  LOP3.LUT R203, R166, R203, R54, 0x96, !PT ;  /* 0x000000cba6cb7212 */ /* 0x000fe200078e9636 */
[----:B------:R-:W-:Y:S01]  /*77c0*/  IMAD.MOV.U32 R55, RZ, RZ, 0x1 ;  /* 0x00000001ff377424 */ /* 0x000fe200078e00ff */
[----:B------:R-:W-:Y:S01]  /*77d0*/  LOP3.LUT R194, R155, R194, R53, 0x96, !PT ;  /* 0x000000c29bc27212 */ /* 0x000fe200078e9635 */
[----:B------:R-:W-:Y:S01]  /*77e0*/  IMAD.MOV.U32 R54, RZ, RZ, 0x3f800000 ;  /* 0x3f800000ff367424 */ /* 0x000fe200078e00ff */
[----:B------:R-:W-:Y:S01]  /*77f0*/  LOP3.LUT R106, R147, R52, R106, 0x96, !PT ;  /* 0x00000034936a7212 */ /* 0x000fe200078e966a */
[----:B------:R-:W-:Y:S01]  /*7800*/  IMAD.MOV.U32 R53, RZ, RZ, 0x3f000000 ;  /* 0x3f000000ff357424 */ /* 0x000fe200078e00ff */
[----:B------:R-:W-:Y:S01]  /*7810*/  LOP3.LUT R75, R128, R44, R75, 0x96, !PT ;  /* 0x0000002c804b7212 */ /* 0x000fe200078e964b */
[----:B------:R-:W-:Y:S01]  /*7820*/  IMAD.MOV.U32 R52, RZ, RZ, -0x41333333 ;  /* 0xbecccccdff347424 */ /* 0x000fe200078e00ff */
[----:B------:R-:W-:Y:S01]  /*7830*/  LOP3.LUT R73, R116, R38, R73, 0x96, !PT ;  /* 0x0000002674497212 */ /* 0x000fe200078e9649 */
[----:B------:R-:W-:Y:S01]  /*7840*/  IMAD.MOV.U32 R44, RZ, RZ, 0x3ecccccd ;  /* 0x3ecccccdff2c7424 */ /* 0x000fe200078e00ff */
[----:B------:R-:W-:Y:S01]  /*7850*/  LOP3.LUT R82, R97, R32, R82, 0x96, !PT ;  /* 0x0000002061527212 */ /* 0x000fe200078e9652 */
[----:B-1----:R-:W-:Y:S01]  /*7860*/  IMAD.MOV.U32 R2, RZ, RZ, 0x3be56044 ;  /* 0x3be56044ff027424 */ /* 0x002fe200078e00ff */
[----:B------:R-:W-:Y:S01]  /*7870*/  LOP3.LUT R83, R91, R28, R83, 0x96, !PT ;  /* 0x0000001c5b537212 */ /* 0x000fe200078e9653 */
[----:B------:R-:W-:Y:S01]  /*7880*/  IMAD.MOV.U32 R28, RZ, RZ, 0x3f186fb8 ;  /* 0x3f186fb8ff1c7424 */ /* 0x000fe200078e00ff */
[----:B------:R-:W-:Y:S01]  /*7890*/  LOP3.LUT R85, R79, R24, R85, 0x96, !PT ;  /* 0x000000184f557212 */ /* 0x000fe200078e9655 */
[----:B------:R-:W-:Y:S01]  /*78a0*/  IMAD.MOV.U32 R24, RZ, RZ, 0x3ec17984 ;  /* 0x3ec17984ff187424 */ /* 0x000fe200078e00ff */
[----:B------:R-:W-:Y:S01]  /*78b0*/  LOP3.LUT R195, R136, R50, R195, 0x96, !PT ;  /* 0x0000003288c37212 */ /* 0x000fe200078e96c3 */
[----:B------:R-:W-:Y:S01]  /*78c0*/  IMAD.MOV.U32 R26, RZ, RZ, 0x3f1aff14 ;  /* 0x3f1aff14ff1a7424 */ /* 0x000fe200078e00ff */
[----:B------:R-:W-:Y:S01]  /*78d0*/  MOV R32, 0xbf400000 ;  /* 0xbf40000000207802 */ /* 0x000fe20000000f00 */
[----:B------:R-:W-:Y:S01]  /*78e0*/  IMAD.MOV.U32 R40, RZ, RZ, -0x40a66666 ;  /* 0xbf59999aff287424 */ /* 0x000fe200078e00ff */
[----:B------:R-:W-:Y:S01]  /*78f0*/  LOP3.LUT R77, R104, R36, R77, 0x96, !PT ;  /* 0x00000024684d7212 */ /* 0x000fe200078e964d */
[----:B------:R-:W-:-:S02]  /*7900*/  IMAD.MOV.U32 R38, RZ, RZ, -0x40cccccd ;  /* 0xbf333333ff267424 */ /* 0x000fc400078e00ff */
[----:B------:R-:W-:Y:S02]  /*7910*/  HFMA2 R50, -RZ, RZ, 0, 5.9604644775390625e-08 ;  /* 0x00000001ff327431 */ /* 0x000fe400000001ff */
[----:B------:R-:W-:Y:S01]  /*7920*/  IMAD.MOV.U32 R34, RZ, RZ, 0x3f333333 ;  /* 0x3f333333ff227424 */ /* 0x000fe200078e00ff */
[----:B------:R-:W-:Y:S01]  /*7930*/  LOP3.LUT R196, R142, R51, R196, 0x96, !PT ;  /* 0x000000338ec47212 */ /* 0x000fe200078e96c4 */
[----:B------:R-:W-:Y:S01]  /*7940*/  IMAD.MOV.U32 R36, RZ, RZ, 0x1 ;  /* 0x00000001ff247424 */ /* 0x000fe200078e00ff */
[----:B------:R-:W-:Y:S01]  /*7950*/  LOP3.LUT R61, R122, R42, R61, 0x96, !PT ;  /* 0x0000002a7a3d7212 */ /* 0x000fe200078e963d */
[----:B------:R-:W-:Y:S02]  /*7960*/  IMAD.MOV.U32 R37, RZ, RZ, -0x419c779a ;  /* 0xbe638866ff257424 */ /* 0x000fe400078e00ff */
[----:B------:R-:W-:Y:S02]  /*7970*/  IMAD.MOV.U32 R51, RZ, RZ, 0x3f23d70c ;  /* 0x3f23d70cff337424 */ /* 0x000fe400078e00ff */
[----:B------:R-:W-:-:S02]  /*7980*/  IMAD.MOV.U32 R42, RZ, RZ, 0x1 ;  /* 0x00000001ff2a7424 */ /* 0x000fc400078e00ff */
[----:B------:R-:W-:Y:S01]  /*7990*/  IMAD.MOV.U32 R43, RZ, RZ, -0x419c779a ;  /* 0xbe638866ff2b7424 */ /* 0x000fe200078e00ff */
        /* <DEDUP_REMOVED lines=50> */
[----:B------:R0:W-:Y:S04]  /*7cc0*/  STL.64 [R1+0x60d8], R36 ;  /* 0x0060d82401007387 */ /* 0x0001e80000100a00 */
[----:B------:R1:W-:Y:S04]  /*7cd0*/  STL.64 [R1+0x60c8], R50 ;  /* 0x0060c83201007387 */ /* 0x0003e80000100a00 */
[----:B------:R3:W-:Y:S01]  /*7ce0*/  STL.64 [R1+0x60d0], R42 ;  /* 0x0060d02a01007387 */ /* 0x0007e20000100a00 */
[----:B0-----:R-:W-:-:S02]  /*7cf0*/  IMAD.MOV.U32 R37, RZ, RZ, -0x41800000 ;  /* 0xbe800000ff257424 */ /* 0x001fc400078e00ff */
[----:B-1----:R-:W-:Y:S02]  /*7d00*/  IMAD.MOV.U32 R51, RZ, RZ, 0x33000000 ;  /* 0x33000000ff337424 */ /* 0x002fe400078e00ff */
[----:B---3--:R-:W-:Y:S01]  /*7d10*/  IMAD.MOV.U32 R43, RZ, RZ, 0x3dccccd0 ;  /* 0x3dccccd0ff2b7424 */ /* 0x008fe200078e00ff */
[----:B------:R0:W-:Y:S04]  /*7d20*/  STL.64 [R1+0x6100], R36 ;  /* 0x0061002401007387 */ /* 0x0001e80000100a00 */
[----:B------:R1:W-:Y:S04]  /*7d30*/  STL.64 [R1+0x60f0], R50 ;  /* 0x0060f03201007387 */ /* 0x0003e80000100a00 */
[----:B------:R3:W-:Y:S01]  /*7d40*/  STL.64 [R1+0x60f8], R42 ;  /* 0x0060f82a01007387 */ /* 0x0007e20000100a00 */
[----:B0-----:R-:W-:-:S02]  /*7d50*/  IMAD.MOV.U32 R37, RZ, RZ, 0x3a83126f ;  /* 0x3a83126fff257424 */ /* 0x001fc400078e00ff */
[----:B-1----:R-:W-:Y:S02]  /*7d60*/  IMAD.MOV.U32 R51, RZ, RZ, 0x3d4ccccd ;  /* 0x3d4ccccdff337424 */ /* 0x002fe400078e00ff */
[----:B---3--:R-:W-:Y:S01]  /*7d70*/  IMAD.MOV.U32 R43, RZ, RZ, 0x3d75c290 ;  /* 0x3d75c290ff2b7424 */ /* 0x008fe200078e00ff */
[----:B------:R0:W-:Y:S04]  /*7d80*/  STL.64 [R1+0x6130], R36 ;  /* 0x0061302401007387 */ /* 0x0001e80000100a00 */
[----:B------:R1:W-:Y:S04]  /*7d90*/  STL.64 [R1+0x6118], R50 ;  /* 0x0061183201007387 */ /* 0x0003e80000100a00 */
[----:B------:R3:W-:Y:S01]  /*7da0*/  STL.64 [R1+0x6120], R42 ;  /* 0x0061202a01007387 */ /* 0x0007e20000100a00 */
[----:B0-----:R-:W-:-:S02]  /*7db0*/  IMAD.MOV.U32 R37, RZ, RZ, 0x3c23d70a ;  /* 0x3c23d70aff257424 */ /* 0x001fc400078e00ff */
[----:B-1----:R-:W-:Y:S01]  /*7dc0*/  IMAD.MOV.U32 R51, RZ, RZ, 0x3d75c290 ;  /* 0x3d75c290ff337424 */ /* 0x002fe200078e00ff */
[----:B---3--:R-:W-:Y:S02]  /*7dd0*/  MOV R43, 0xbdcccccd ;  /* 0xbdcccccd002b7802 */ /* 0x008fe40000000f00 */
[----:B------:R0:W-:Y:S04]  /*7de0*/  STL.64 [R1+0x6158], R36 ;  /* 0x0061582401007387 */ /* 0x0001e80000100a00 */
[----:B------:R1:W-:Y:S04]  /*7df0*/  STL.64 [R1+0x6148], R50 ;  /* 0x0061483201007387 */ /* 0x0003e80000100a00 */
[----:B------:R3:W-:Y:S01]  /*7e00*/  STL.64 [R1+0x6150], R42 ;  /* 0x0061502a01007387 */ /* 0x0007e20000100a00 */
[----:B0-----:R-:W-:-:S02]  /*7e10*/  IMAD.MOV.U32 R37, RZ, RZ, 0x3dcccccd ;  /* 0x3dcccccdff257424 */ /* 0x001fc400078e00ff */
[----:B-1----:R-:W-:Y:S02]  /*7e20*/  IMAD.MOV.U32 R51, RZ, RZ, 0x3c23d70a ;  /* 0x3c23d70aff337424 */ /* 0x002fe400078e00ff */
[----:B---3--:R-:W-:Y:S01]  /*7e30*/  IMAD.MOV.U32 R43, RZ, RZ, 0x3cf5c28f ;  /* 0x3cf5c28fff2b7424 */ /* 0x008fe200078e00ff */
[----:B------:R-:W-:Y:S01]  /*7e40*/  MOV R54, 0x1 ;  /* 0x0000000100367802 */ /* 0x000fe20000000f00 */
[----:B------:R-:W-:Y:S01]  /*7e50*/  IMAD.MOV.U32 R55, RZ, RZ, RZ ;  /* 0x000000ffff377224 */ /* 0x000fe200078e00ff */
[----:B------:R0:W-:Y:S04]  /*7e60*/  STL.64 [R1+0x6170], R36 ;  /* 0x0061702401007387 */ /* 0x0001e80000100a00 */
[----:B------:R1:W-:Y:S04]  /*7e70*/  STL.64 [R1+0x6160], R50 ;  /* 0x0061603201007387 */ /* 0x0003e80000100a00 */
[----:B------:R3:W-:Y:S01]  /*7e80*/  STL.64 [R1+0x6168], R42 ;  /* 0x0061682a01007387 */ /* 0x0007e20000100a00 */
[----:B0-----:R-:W-:-:S03]  /*7e90*/  HFMA2 R37, -RZ, RZ, 1.0341796875, -112.625 ;  /* 0x3c23d70aff257431 */ /* 0x001fc600000001ff */
[----:B------:R0:W-:Y:S01]  /*7ea0*/  STL.64 [R1+0x60e0], R54 ;  /* 0x0060e03601007387 */ /* 0x0001e20000100a00 */
[----:B-1----:R-:W-:Y:S02]  /*7eb0*/  IMAD.MOV.U32 R51, RZ, RZ, -0x42333333 ;  /* 0xbdcccccdff337424 */ /* 0x002fe400078e00ff */
[----:B---3--:R-:W-:-:S03]  /*7ec0*/  IMAD.MOV.U32 R43, RZ, RZ, 0x3c23d70a ;  /* 0x3c23d70aff2b7424 */ /* 0x008fc600078e00ff */
[----:B------:R1:W-:Y:S01]  /*7ed0*/  STL.64 [R1+0x6178], R50 ;  /* 0x0061783201007387 */ /* 0x0003e20000100a00 */
[----:B------:R-:W-:Y:S02]  /*7ee0*/  IMAD.MOV.U32 R52, RZ, RZ, 0x1 ;  /* 0x00000001ff347424 */ /* 0x000fe400078e00ff */
[----:B0-----:R-:W-:Y:S01]  /*7ef0*/  HFMA2 R55, -RZ, RZ, 1.32421875, -19.203125 ;  /* 0x3d4ccccdff377431 */ /* 0x001fe200000001ff */
[----:B------:R0:W-:Y:S01]  /*7f00*/  STL.64 [R1+0x6180], R42 ;  /* 0x0061802a01007387 */ /* 0x0001e20000100a00 */
[----:B------:R-:W-:-:S03]  /*7f10*/  IMAD.MOV.U32 R53, RZ, RZ, 0x33000000 ;  /* 0x33000000ff357424 */ /* 0x000fc600078e00ff */
[----:B------:R3:W-:Y:S01]  /*7f20*/  STL.64 [R1+0x6188], R36 ;  /* 0x0061882401007387 */ /* 0x0007e20000100a00 */
[----:B-1----:R-:W-:-:S03]  /*7f30*/  IMAD.MOV.U32 R51, RZ, RZ, 0x3cf5c28f ;  /* 0x3cf5c28fff337424 */ /* 0x002fc600078e00ff */
[----:B------:R1:W-:Y:S01]  /*7f40*/  STL [R1+0x65cc], R16 ;  /* 0x0065cc1001007387 */ /* 0x0003e20000100800 */
[----:B0-----:R-:W-:Y:S02]  /*7f50*/  IMAD.MOV.U32 R43, RZ, RZ, 0x3dcccccd ;  /* 0x3dcccccdff2b7424 */ /* 0x001fe400078e00ff */
[----:B---3--:R-:W-:Y:S01]  /*7f60*/  IMAD.MOV.U32 R37, RZ, RZ, -0x42333333 ;  /* 0xbdcccccdff257424 */ /* 0x008fe200078e00ff */
[----:B------:R0:W-:Y:S01]  /*7f70*/  STL [R1+0x680c], R15 ;  /* 0x00680c0f01007387 */ /* 0x0001e20000100800 */
[----:B-1----:R-:W-:-:S03]  /*7f80*/  IMAD.MOV.U32 R16, RZ, RZ, 0x3 ;  /* 0x00000003ff107424 */ /* 0x002fc600078e00ff */
[----:B------:R1:W-:Y:S04]  /*7f90*/  STL.64 [R1+0x60e8], R52 ;  /* 0x0060e83401007387 */ /* 0x0003e80000100a00 */
[----:B------:R3:W-:Y:S01]  /*7fa0*/  STL.64 [R1+0x6108], R54 ;  /* 0x0061083601007387 */ /* 0x0007e20000100a00 */
[----:B0-----:R-:W-:-:S03]  /*7fb0*/  IMAD.MOV.U32 R15, RZ, RZ, 0x5 ;  /* 0x00000005ff0f7424 */ /* 0x001fc600078e00ff */
[----:B------:R0:W-:Y:S04]  /*7fc0*/  STL.64 [R1+0x6190], R50 ;  /* 0x0061903201007387 */ /* 0x0001e80000100a00 */
[----:B------:R4:W-:Y:S01]  /*7fd0*/  STL.64 [R1+0x6198], R42 ;  /* 0x0061982a01007387 */ /* 0x0009e20000100a00 */
[----:B-1----:R-:W-:Y:S02]  /*7fe0*/  IMAD.MOV.U32 R53, RZ, RZ, 0x3d4ccccd ;  /* 0x3d4ccccdff357424 */ /* 0x002fe400078e00ff */
[----:B---3--:R-:W-:Y:S01]  /*7ff0*/  IMAD.MOV.U32 R55, RZ, RZ, 0x3b449ba6 ;  /* 0x3b449ba6ff377424 */ /* 0x008fe200078e00ff */
[----:B------:R1:W-:Y:S01]  /*8000*/  STL.64 [R1+0x61a0], R36 ;  /* 0x0061a02401007387 */ /* 0x0003e20000100a00 */
[----:B0-----:R-:W-:-:S03]  /*8010*/  IMAD.MOV.U32 R51, RZ, RZ, 0x2 ;  /* 0x00000002ff337424 */ /* 0x001fc600078e00ff */
[----:B------:R-:W-:Y:S01]  /*8020*/  STL [R1+0x42a0], R46 ;  /* 0x0042a02e01007387 */ /* 0x000fe20000100800 */
[----:B----4-:R-:W-:-:S03]  /*8030*/  IMAD.MOV.U32 R43, RZ, RZ, 0x3e2e147b ;  /* 0x3e2e147bff2b7424 */ /* 0x010fc600078e00ff */
[----:B------:R-:W-:Y:S01]  /*8040*/  STL [R1+0x4368], R46 ;  /* 0x0043682e01007387 */ /* 0x000fe20000100800 */
[----:B-1----:R-:W-:-:S03]  /*8050*/  IMAD.MOV.U32 R37, RZ, RZ, -0x435c28f6 ;  /* 0xbca3d70aff257424 */ /* 0x002fc600078e00ff */
[----:B------:R-:W-:Y:S04]  /*8060*/  STL [R1+0x4430], R46 ;  /* 0x0044302e01007387 */ /* 0x000fe80000100800 */
[----:B------:R-:W-:Y:S04]  /*8070*/  STL [R1+0x41d8], R16 ;  /* 0x0041d81001007387 */ /* 0x000fe80000100800 */
[----:B------:R-:W-:Y:S04]  /*8080*/  STL [R1+0x42a0], R16 ;  /* 0x0042a01001007387 */ /* 0x000fe80000100800 */
[----:B------:R-:W-:Y:S04]  /*8090*/  STL [R1+0x4368], R16 ;  /* 0x0043681001007387 */ /* 0x000fe80000100800 */
[----:B------:R-:W-:Y:S04]  /*80a0*/  STL [R1+0x4430], R16 ;  /* 0x0044301001007387 */ /* 0x000fe80000100800 */
[----:B------:R-:W-:Y:S04]  /*80b0*/  STL [R1+0x45c0], R16 ;  /* 0x0045c01001007387 */ /* 0x000fe80000100800 */
[----:B--2---:R-:W-:Y:S04]  /*80c0*/  STL [R1+0x41d8], R22 ;  /* 0x0041d81601007387 */ /* 0x004fe80000100800 */
        /* <DEDUP_REMOVED lines=14> */
[----:B------:R-:W-:Y:S04]  /*81b0*/  STL.64 [R1+0x6110], R52 ;  /* 0x0061103401007387 */ /* 0x000fe80000100a00 */
[----:B------:R-:W-:Y:S04]  /*81c0*/  STL.64 [R1+0x6138], R54 ;  /* 0x0061383601007387 */ /* 0x000fe80000100a00 */
[----:B------:R-:W-:Y:S04]  /*81d0*/  STL.64 [R1+0x6140], R52 ;  /* 0x0061403401007387 */ /* 0x000fe80000100a00 */
[----:B------:R-:W-:Y:S04]  /*81e0*/  STL.64 [R1+0x4cc8], R50 ;  /* 0x004cc83201007387 */ /* 0x000fe80000100a00 */
[----:B------:R0:W-:Y:S04]  /*81f0*/  STL.64 [R1+0x61a8], R42 ;  /* 0x0061a82a01007387 */ /* 0x0001e80000100a00 */
[----:B------:R1:W-:Y:S04]  /*8200*/  STL.64 [R1+0x61b0], R36 ;  /* 0x0061b02401007387 */ /* 0x0003e80000100a00 */
[----:B------:R2:W-:Y:S01]  /*8210*/  STL.64 [R1+0x4d90], R50 ;  /* 0x004d903201007387 */ /* 0x0005e20000100a00 */
[----:B0-----:R-:W-:Y:S01]  /*8220*/  MOV R43, 0xbcf5c28f ;  /* 0xbcf5c28f002b7802 */ /* 0x001fe20000000f00 */
[----:B-1----:R-:W-:-:S04]  /*8230*/  IMAD.MOV.U32 R37, RZ, RZ, -0x430a3d71 ;  /* 0xbcf5c28fff257424 */ /* 0x002fc800078e00ff */
[----:B------:R0:W-:Y:S01]  /*8240*/  STL.64 [R1+0x61b8], R42 ;  /* 0x0061b82a01007387 */ /* 0x0001e20000100a00 */
[----:B--2---:R-:W-:-:S03]  /*8250*/  IMAD.MOV.U32 R51, RZ, RZ, 0x3cf5c28f ;  /* 0x3cf5c28fff337424 */ /* 0x004fc600078e00ff */
[----:B------:R1:W-:Y:S04]  /*8260*/  STL.64 [R1+0x61c0], R36 ;  /* 0x0061c02401007387 */ /* 0x0003e80000100a00 */
[----:B------:R2:W-:Y:S01]  /*8270*/  STL.64 [R1+0x61c8], R50 ;  /* 0x0061c83201007387 */ /* 0x0005e20000100a00 */
[----:B0-----:R-:W-:Y:S02]  /*8280*/  IMAD.MOV.U32 R43, RZ, RZ, 0x3dcccccd ;  /* 0x3dcccccdff2b7424 */ /* 0x001fe400078e00ff */
[----:B-1----:R-:W-:-:S03]  /*8290*/  IMAD.MOV.U32 R37, RZ, RZ, 0x1 ;  /* 0x00000001ff257424 */ /* 0x002fc600078e00ff */
[----:B------:R0:W-:Y:S01]  /*82a0*/  STL.64 [R1+0x61d0], R42 ;  /* 0x0061d02a01007387 */ /* 0x0001e20000100a00 */
[----:B--2---:R-:W-:-:S03]  /*82b0*/  IMAD.MOV.U32 R51, RZ, RZ, 0x3e4f34e5 ;  /* 0x3e4f34e5ff337424 */ /* 0x004fc600078e00ff */
[----:B------:R1:W-:Y:S04]  /*82c0*/  STL.64 [R1+0x4e58], R36 ;  /* 0x004e582401007387 */ /* 0x0003e80000100a00 */
[----:B------:R2:W-:Y:S01]  /*82d0*/  STL.64 [R1+0x61d8], R50 ;  /* 0x0061d83201007387 */ /* 0x0005e20000100a00 */
[----:B0-----:R-:W-:Y:S02]  /*82e0*/  IMAD.MOV.U32 R43, RZ, RZ, 0x3f375741 ;  /* 0x3f375741ff2b7424 */ /* 0x001fe400078e00ff */
[----:B-1----:R-:W-:-:S03]  /*82f0*/  HFMA2 R37, -RZ, RZ, 1.9033203125, 9504 ;  /* 0x3f9d70a4ff257431 */ /* 0x002fc600000001ff */
[----:B------:R0:W-:Y:S04]  /*8300*/  STL.64 [R1+0x61e0], R42 ;  /* 0x0061e02a01007387 */ /* 0x0001e80000100a00 */
[----:B------:R1:W-:Y:S01]  /*8310*/  STL.64 [R1+0x61e8], R36 ;  /* 0x0061e82401007387 */ /* 0x0003e20000100a00 */
[----:B--2---:R-:W-:Y:S02]  /*8320*/  IMAD.MOV.U32 R51, RZ, RZ, 0x3ee4c5a0 ;  /* 0x3ee4c5a0ff337424 */ /* 0x004fe400078e00ff */
[----:B0-----:R-:W-:Y:S02]  /*8330*/  IMAD.U32 R42, RZ, RZ, UR21 ;  /* 0x00000015ff2a7e24 */ /* 0x001fe4000f8e00ff */
[----:B------:R-:W-:Y:S02]  /*8340*/  IMAD.U32 R43, RZ, RZ, UR33 ;  /* 0x00000021ff2b7e24 */ /* 0x000fe4000f8e00ff */
[----:B-1----:R-:W-:-:S05]  /*8350*/  IMAD.MOV.U32 R37, RZ, RZ, 0x3e4ccccd ;  /* 0x3e4ccccdff257424 */ /* 0x002fca00078e00ff */
[----:B------:R0:W-:Y:S04]  /*8360*/  STL.64 [R1+0x61f0], R36 ;  /* 0x0061f02401007387 */ /* 0x0001e80000100a00 */
[----:B------:R-:W-:Y:S04]  /*8370*/  STL.64 [R1+0x61f8], R50 ;  /* 0x0061f83201007387 */ /* 0x000fe80000100a00 */
[----:B------:R1:W-:Y:S01]  /*8380*/  STL.64 [R1+0x4ec0], R42 ;  /* 0x004ec02a01007387 */ /* 0x0003e20000100a00 */
[----:B0-----:R-:W-:Y:S02]  /*8390*/  IMAD.U32 R36, RZ, RZ, UR12 ;  /* 0x0000000cff247e24 */ /* 0x001fe4000f8e00ff */
[----:B------:R-:W-:-:S05]  /*83a0*/  IMAD.U32 R37, RZ, RZ, UR32 ;  /* 0x00000020ff257e24 */ /* 0x000fca000f8e00ff */
[----:B------:R0:W-:Y:S01]  /*83b0*/  STL.64 [R1+0x4ec8], R36 ;  /* 0x004ec82401007387 */ /* 0x0001e20000100a00 */
[----:B-1----:R-:W-:Y:S01]  /*83c0*/  MOV R42, UR20 ;  /* 0x00000014002a7c02 */ /* 0x002fe20008000f00 */
[----:B------:R-:W-:Y:S01]  /*83d0*/  IMAD.U32 R43, RZ, RZ, UR31 ;  /* 0x0000001fff2b7e24 */ /* 0x000fe2000f8e00ff */
[----:B------:R-:W-:-:S04]  /*83e0*/  UIADD3.X UR26, UPT, UPT, URZ, UR40, URZ, UP0, !UPT ;  /* 0x00000028ff1a7290 */ /* 0x000fc800087fe4ff */
[----:B------:R1:W-:Y:S01]  /*83f0*/  STL.64 [R1+0x4888], R42 ;  /* 0x0048882a01007387 */ /* 0x0003e20000100a00 */
[----:B0-----:R-:W-:Y:S02]  /*8400*/  IMAD.U32 R36, RZ, RZ, UR10 ;  /* 0x0000000aff247e24 */ /* 0x001fe4000f8e00ff */
[----:B------:R-:W-:Y:S02]  /*8410*/  IMAD.U32 R37, RZ, RZ, UR30 ;  /* 0x0000001eff257e24 */ /* 0x000fe4000f8e00ff */
[----:B-1----:R-:W-:-:S03]  /*8420*/  IMAD.U32 R42, RZ, RZ, UR19 ;  /* 0x00000013ff2a7e24 */ /* 0x002fc6000f8e00ff */
[----:B------:R0:W-:Y:S01]  /*8430*/  STL.64 [R1+0x4ed0], R36 ;  /* 0x004ed02401007387 */ /* 0x0001e20000100a00 */
[----:B------:R-:W-:Y:S01]  /*8440*/  IMAD.U32 R43, RZ, RZ, UR29 ;  /* 0x0000001dff2b7e24 */ /* 0x000fe2000f8e00ff */
[----:B------:R-:W-:-:S04]  /*8450*/  UIADD3.X UR25, UPT, UPT, URZ, UR40, URZ, UP4, !UPT ;  /* 0x00000028ff197290 */ /* 0x000fc8000a7fe4ff */
[----:B------:R1:W-:Y:S01]  /*8460*/  STL.64 [R1+0x4948], R42 ;  /* 0x0049482a01007387 */ /* 0x0003e20000100a00 */
[----:B0-----:R-:W-:Y:S01]  /*8470*/  IMAD.U32 R36, RZ, RZ, UR11 ;  /* 0x0000000bff247e24 */ /* 0x001fe2000f8e00ff */
[----:B------:R-:W-:Y:S01]  /*8480*/  MOV R37, UR28 ;  /* 0x0000001c00257c02 */ /* 0x000fe20008000f00 */
[----:B------:R-:W-:Y:S02]  /*8490*/  UIADD3 UR16, UP6, UPT, UR38, 0x49a8, URZ ;  /* 0x000049a826107890 */ /* 0x000fe4000ffde0ff */
[----:B------:R-:W-:Y:S01]  /*84a0*/  UIADD3.X UR24, UPT, UPT, URZ, UR40, URZ, UP3, !UPT ;  /* 0x00000028ff187290 */ /* 0x000fe20009ffe4ff */
[----:B-1----:R-:W-:Y:S01]  /*84b0*/  IMAD.U32 R42, RZ, RZ, UR18 ;  /* 0x00000012ff2a7e24 */ /* 0x002fe2000f8e00ff */
[----:B------:R0:W-:Y:S01]  /*84c0*/  STL.64 [R1+0x4950], R36 ;  /* 0x0049502401007387 */ /* 0x0001e20000100a00 */
[----:B------:R-:W-:Y:S01]  /*84d0*/  IMAD.U32 R43, RZ, RZ, UR27 ;  /* 0x0000001bff2b7e24 */ /* 0x000fe2000f8e00ff */
[----:B------:R-:W-:Y:S02]  /*84e0*/  UIADD3 UR6, UP5, UPT, UR38, 0x6100, URZ ;  /* 0x0000610026067890 */ /* 0x000fe4000ffbe0ff */
[----:B------:R-:W-:-:S02]  /*84f0*/  UIADD3.X UR22, UPT, UPT, URZ, UR40, URZ, UP6, !UPT ;  /* 0x00000028ff167290 */ /* 0x000fc4000b7fe4ff */
[----:B------:R1:W-:Y:S01]  /*8500*/  STL.64 [R1+0x4958], R42 ;  /* 0x0049582a01007387 */ /* 0x0003e20000100a00 */
[----:B0-----:R-:W-:Y:S02]  /*8510*/  IMAD.U32 R36, RZ, RZ, UR7 ;  /* 0x00000007ff247e24 */ /* 0x001fe4000f8e00ff */
[----:B------:R-:W-:Y:S01]  /*8520*/  IMAD.U32 R37, RZ, RZ, UR26 ;  /* 0x0000001aff257e24 */ /* 0x000fe2000f8e00ff */
[----:B------:R-:W-:Y:S01]  /*8530*/  UIADD3 UR15, UP2, UPT, UR38, 0x6108, URZ ;  /* 0x00006108260f7890 */ /* 0x000fe2000ff5e0ff */
[----:B-1----:R-:W-:-:S03]  /*8540*/  IMAD.U32 R42, RZ, RZ, UR17 ;  /* 0x00000011ff2a7e24 */ /* 0x002fc6000f8e00ff */
[----:B------:R0:W-:Y:S01]  /*8550*/  STL.64 [R1+0x4960], R36 ;  /* 0x0049602401007387 */ /* 0x0001e20000100a00 */
[----:B------:R-:W-:Y:S01]  /*8560*/  IMAD.U32 R43, RZ, RZ, UR25 ;  /* 0x00000019ff2b7e24 */ /* 0x000fe2000f8e00ff */
[----:B------:R-:W-:Y:S02]  /*8570*/  UIADD3.X UR21, UPT, UPT, URZ, UR40, URZ, UP5, !UPT ;  /* 0x00000028ff157290 */ /* 0x000fe4000affe4ff */
[----:B------:R-:W-:Y:S02]  /*8580*/  UIADD3 UR4, UP1, UPT, UR38, 0x6110, URZ ;  /* 0x0000611026047890 */ /* 0x000fe4000ff3e0ff */
[----:B------:R1:W-:Y:S01]  /*8590*/  STL.64 [R1+0x4968], R42 ;  /* 0x0049682a01007387 */ /* 0x0003e20000100a00 */
[----:B------:R-:W-:Y:S01]  /*85a0*/  UIADD3.X UR20, UPT, UPT, URZ, UR40, URZ, UP2, !UPT ;  /* 0x00000028ff147290 */ /* 0x000fe200097fe4ff */
[----:B0-----:R-:W-:Y:S01]  /*85b0*/  MOV R36, UR23 ;  /* 0x0000001700247c02 */ /* 0x001fe20008000f00 */
[----:B------:R-:W-:Y:S01]  /*85c0*/  IMAD.U32 R37, RZ, RZ, UR24 ;  /* 0x00000018ff257e24 */ /* 0x000fe2000f8e00ff */
[----:B------:R-:W-:-:S02]  /*85d0*/  UIADD3 UR14, UP0, UPT, UR38, 0x6118, URZ ;  /* 0x00006118260e7890 */ /* 0x000fc4000ff1e0ff */
[----:B------:R-:W-:Y:S01]  /*85e0*/  UIADD3.X UR19, UPT, UPT, URZ, UR40, URZ, UP1, !UPT ;  /* 0x00000028ff137290 */ /* 0x000fe20008ffe4ff */
[----:B-1----:R-:W-:Y:S01]  /*85f0*/  IMAD.U32 R42, RZ, RZ, UR16 ;  /* 0x00000010ff2a7e24 */ /* 0x002fe2000f8e00ff */
[----:B------:R0:W-:Y:S01]  /*8600*/  STL.64 [R1+0x4970], R36 ;  /* 0x0049702401007387 */ /* 0x0001e20000100a00 */
[----:B------:R-:W-:Y:S01]  /*8610*/  IMAD.U32 R43, RZ, RZ, UR22 ;  /* 0x00000016ff2b7e24 */ /* 0x000fe2000f8e00ff */
[----:B------:R-:W-:Y:S02]  /*8620*/  UIADD3 UR5, UP4, UPT, UR38, 0x6120, URZ ;  /* 0x0000612026057890 */ /* 0x000fe4000ff9e0ff */
[----:B------:R-:W-:Y:S02]  /*8630*/  UIADD3.X UR18, UPT, UPT, URZ, UR40, URZ, UP0, !UPT ;  /* 0x00000028ff127290 */ /* 0x000fe400087fe4ff */
[----:B------:R1:W-:Y:S01]  /*8640*/  STL.64 [R1+0x4ed8], R42 ;  /* 0x004ed82a01007387 */ /* 0x0003e20000100a00 */
[----:B0-----:R-:W-:Y:S02]  /*8650*/  IMAD.U32 R36, RZ, RZ, UR6 ;  /* 0x00000006ff247e24 */ /* 0x001fe4000f8e00ff */
[----:B------:R-:W-:Y:S01]  /*8660*/  IMAD.U32 R37, RZ, RZ, UR21 ;  /* 0x00000015ff257e24 */ /* 0x000fe2000f8e00ff */
[----:B------:R-:W-:Y:S01]  /*8670*/  UIADD3 UR13, UP3, UPT, UR38, 0x4a70, URZ ;  /* 0x00004a70260d7890 */ /* 0x000fe2000ff7e0ff */
[----:B-1----:R-:W-:Y:S01]  /*8680*/  IMAD.U32 R42, RZ, RZ, UR15 ;  /* 0x0000000fff2a7e24 */ /* 0x002fe2000f8e00ff */
[----:B------:R-:W-:-:S02]  /*8690*/  MOV R43, UR20 ;  /* 0x00000014002b7c02 */ /* 0x000fc40008000f00 */
[----:B------:R0:W-:Y:S01]  /*86a0*/  STL.64 [R1+0x4a10], R36 ;  /* 0x004a102401007387 */ /* 0x0001e20000100a00 */
[----:B------:R-:W-:Y:S02]  /*86b0*/  UIADD3.X UR17, UPT, UPT, URZ, UR40, URZ, UP4, !UPT ;  /* 0x00000028ff117290 */ /* 0x000fe4000a7fe4ff */
[----:B------:R-:W-:Y:S01]  /*86c0*/  UIADD3 UR9, UP6, UPT, UR38, 0x6128, URZ ;  /* 0x0000612826097890 */ /* 0x000fe2000ffde0ff */
[----:B------:R1:W-:Y:S01]  /*86d0*/  STL.64 [R1+0x4a18], R42 ;  /* 0x004a182a01007387 */ /* 0x0003e20000100a00 */
[----:B------:R-:W-:Y:S01]  /*86e0*/  UIADD3.X UR16, UPT, UPT, URZ, UR40, URZ, UP3, !UPT ;  /* 0x00000028ff107290 */ /* 0x000fe20009ffe4ff */
[----:B0-----:R-:W-:Y:S02]  /*86f0*/  IMAD.U32 R36, RZ, RZ, UR4 ;  /* 0x00000004ff247e24 */ /* 0x001fe4000f8e00ff */
[----:B------:R-:W-:Y:S02]  /*8700*/  IMAD.U32 R37, RZ, RZ, UR19 ;  /* 0x00000013ff257e24 */ /* 0x000fe4000f8e00ff */
[----:B-1----:R-:W-:-:S02]  /*8710*/  IMAD.U32 R42, RZ, RZ, UR14 ;  /* 0x0000000eff2a7e24 */ /* 0x002fc4000f8e00ff */
[----:B------:R-:W-:Y:S01]  /*8720*/  IMAD.U32 R43, RZ, RZ, UR18 ;  /* 0x00000012ff2b7e24 */ /* 0x000fe2000f8e00ff */
[----:B------:R0:W-:Y:S01]  /*8730*/  STL.64 [R1+0x4a20], R36 ;  /* 0x004a202401007387 */ /* 0x0001e20000100a00 */
[----:B------:R-:W-:Y:S02]  /*8740*/  UIADD3 UR12, UP5, UPT, UR38, 0x6130, URZ ;  /* 0x00006130260c7890 */ /* 0x000fe4000ffbe0ff */
[----:B------:R-:W-:Y:S01]  /*8750*/  UIADD3.X UR15, UPT, UPT, URZ, UR40, URZ, UP6, !UPT ;  /* 0x00000028ff0f7290 */ /* 0x000fe2000b7fe4ff */
[----:B------:R1:W-:Y:S01]  /*8760*/  STL.64 [R1+0x4a28], R42 ;  /* 0x004a282a01007387 */ /* 0x0003e20000100a00 */
[----:B------:R-:W-:Y:S02]  /*8770*/  UIADD3 UR10, UP2, UPT, UR38, 0x6138, URZ ;  /* 0x00006138260a7890 */ /* 0x000fe4000ff5e0ff */
[----:B------:R-:W-:Y:S01]  /*8780*/  UIADD3.X UR14, UPT, UPT, URZ, UR40, URZ, UP5, !UPT ;  /* 0x00000028ff0e7290 */ /* 0x000fe2000affe4ff */
[----:B0-----:R-:W-:Y:S02]  /*8790*/  IMAD.U32 R36, RZ, RZ, UR5 ;  /* 0x00000005ff247e24 */ /* 0x001fe4000f8e00ff */
[----:B------:R-:W-:Y:S01]  /*87a0*/  IMAD.U32 R37, RZ, RZ, UR17 ;  /* 0x00000011ff257e24 */ /* 0x000fe2000f8e00ff */
[----:B-1----:R-:W-:Y:S01]  /*87b0*/  MOV R42, UR13 ;  /* 0x0000000d002a7c02 */ /* 0x002fe20008000f00 */
[----:B------:R-:W-:Y:S01]  /*87c0*/  IMAD.U32 R43, RZ, RZ, UR16 ;  /* 0x00000010ff2b7e24 */ /* 0x000fe2000f8e00ff */
[----:B------:R-:W-:-:S02]  /*87d0*/  UIADD3.X UR13, UPT, UPT, URZ, UR40, URZ, UP2, !UPT ;  /* 0x00000028ff0d7290 */ /* 0x000fc400097fe4ff */
[----:B------:R0:W-:Y:S01]  /*87e0*/  STL.64 [R1+0x4a30], R36 ;  /* 0x004a302401007387 */ /* 0x0001e20000100a00 */
[----:B------:R-:W-:Y:S02]  /*87f0*/  UIADD3 UR11, UP1, UPT, UR38, 0x6140, URZ ;  /* 0x00006140260b7890 */ /* 0x000fe4000ff3e0ff */
[----:B------:R-:W-:Y:S01]  /*8800*/  UIADD3 UR7, UP0, UPT, UR38, 0x6148, URZ ;  /* 0x0000614826077890 */ /* 0x000fe2000ff1e0ff */
[----:B------:R1:W-:Y:S01]  /*8810*/  STL.64 [R1+0x4ee0], R42 ;  /* 0x004ee02a01007387 */ /* 0x0003e20000100a00 */
[----:B------:R-:W-:Y:S01]  /*8820*/  UIADD3 UR23, UP4, UPT, UR38, 0x4b38, URZ ;  /* 0x00004b3826177890 */ /* 0x000fe2000ff9e0ff */
[----:B0-----:R-:W-:Y:S02]  /*8830*/  IMAD.U32 R36, RZ, RZ, UR9 ;  /* 0x00000009ff247e24 */ /* 0x001fe4000f8e00ff */
[----:B------:R-:W-:Y:S02]  /*8840*/  IMAD.U32 R37, RZ, RZ, UR15 ;  /* 0x0000000fff257e24 */ /* 0x000fe4000f8e00ff */
[----:B-1----:R-:W-:Y:S01]  /*8850*/  IMAD.U32 R42, RZ, RZ, UR12 ;  /* 0x0000000cff2a7e24 */ /* 0x002fe2000f8e00ff */
[----:B------:R-:W-:Y:S01]  /*8860*/  UIADD3.X UR12, UPT, UPT, URZ, UR40, URZ, UP1, !UPT ;  /* 0x00000028ff0c7290 */ /* 0x000fe20008ffe4ff */
[----:B------:R-:W-:Y:S01]  /*8870*/  IMAD.U32 R43, RZ, RZ, UR14 ;  /* 0x0000000eff2b7e24 */ /* 0x000fe2000f8e00ff */
[----:B------:R0:W-:Y:S01]  /*8880*/  STL.64 [R1+0x4ad8], R36 ;  /* 0x004ad82401007387 */ /* 0x0001e20000100a00 */
[----:B------:R-:W-:-:S03]  /*8890*/  UIADD3 UR6, UP3, UPT, UR38, 0x6150, URZ ;  /* 0x0000615026067890 */ /* 0x000fc6000ff7e0ff */
[----:B------:R1:W-:Y:S01]  /*88a0*/  STL.64 [R1+0x4ae0], R42 ;  /* 0x004ae02a01007387 */ /* 0x0003e20000100a00 */
[----:B0-----:R-:W-:Y:S01]  /*88b0*/  IMAD.U32 R36, RZ, RZ, UR10 ;  /* 0x0000000aff247e24 */ /* 0x001fe2000f8e00ff */
[----:B------:R-:W-:Y:S01]  /*88c0*/  MOV R37, UR13 ;  /* 0x0000000d00257c02 */ /* 0x000fe20008000f00 */
[----:B------:R-:W-:Y:S01]  /*88d0*/  UIADD3.X UR10, UPT, UPT, URZ, UR40, URZ, UP0, !UPT ;  /* 0x00000028ff0a7290 */ /* 0x000fe200087fe4ff */
[----:B-1----:R-:W-:Y:S01]  /*88e0*/  IMAD.U32 R42, RZ, RZ, UR11 ;  /* 0x0000000bff2a7e24 */ /* 0x002fe2000f8e00ff */
[----:B------:R-:W-:Y:S01]  /*88f0*/  UIADD3.X UR11, UPT, UPT, URZ, UR40, URZ, UP4, !UPT ;  /* 0x00000028ff0b7290 */ /* 0x000fe2000a7fe4ff */
[----:B------:R-:W-:Y:S01]  /*8900*/  IMAD.U32 R43, RZ, RZ, UR12 ;  /* 0x0000000cff2b7e24 */ /* 0x000fe2000f8e00ff */
[----:B------:R0:W-:Y:S01]  /*8910*/  STL.64 [R1+0x4ae8], R36 ;  /* 0x004ae82401007387 */ /* 0x0001e20000100a00 */
[----:B------:R-:W-:Y:S02]  /*8920*/  UIADD3 UR4, UP6, UPT, UR38, 0x6158, URZ ;  /* 0x0000615826047890 */ /* 0x000fe4000ffde0ff */
[----:B------:R-:W-:Y:S01]  /*8930*/  UIADD3 UR5, UP5, UPT, UR38, 0x6160, URZ ;  /* 0x0000616026057890 */ /* 0x000fe2000ffbe0ff */
[----:B------:R1:W-:Y:S01]  /*8940*/  STL.64 [R1+0x4af0], R42 ;  /* 0x004af02a01007387 */ /* 0x0003e20000100a00 */
[----:B0-----:R-:W-:Y:S01]  /*8950*/  IMAD.U32 R36, RZ, RZ, UR7 ;  /* 0x00000007ff247e24 */ /* 0x001fe2000f8e00ff */
[----:B------:R-:W-:Y:S01]  /*8960*/  UIADD3.X UR7, UPT, UPT, URZ, UR40, URZ, UP3, !UPT ;  /* 0x00000028ff077290 */ /* 0x000fe20009ffe4ff */
[----:B------:R-:W-:-:S02]  /*8970*/  IMAD.U32 R37, RZ, RZ, UR10 ;  /* 0x0000000aff257e24 */ /* 0x000fc4000f8e00ff */
[----:B-1----:R-:W-:Y:S02]  /*8980*/  IMAD.U32 R42, RZ, RZ, UR23 ;  /* 0x00000017ff2a7e24 */ /* 0x002fe4000f8e00ff */
[----:B------:R-:W-:Y:S01]  /*8990*/  IMAD.U32 R43, RZ, RZ, UR11 ;  /* 0x0000000bff2b7e24 */ /* 0x000fe2000f8e00ff */
[----:B------:R0:W-:Y:S01]  /*89a0*/  STL.64 [R1+0x4af8], R36 ;  /* 0x004af82401007387 */ /* 0x0001e20000100a00 */
[----:B------:R-:W-:Y:S02]  /*89b0*/  UIADD3.X UR10, UPT, UPT, URZ, UR40, URZ, UP6, !UPT ;  /* 0x00000028ff0a7290 */ /* 0x000fe4000b7fe4ff */
[----:B------:R-:W-:Y:S01]  /*89c0*/  UIADD3 UR9, UP2, UPT, UR38, 0x6168, URZ ;  /* 0x0000616826097890 */ /* 0x000fe2000ff5e0ff */
[----:B------:R-:W-:Y:S04]  /*89d0*/  STL.64 [R1+0x4d38], R42 ;  /* 0x004d382a01007387 */ /* 0x000fe80000100a00 */
[----:B------:R1:W-:Y:S01]  /*89e0*/  STL.64 [R1+0x4ee8], R42 ;  /* 0x004ee82a01007387 */ /* 0x0003e20000100a00 */
[----:B0-----:R-:W-:Y:S01]  /*89f0*/  MOV R36, UR6 ;  /* 0x0000000600247c02 */ /* 0x001fe20008000f00 */
[----:B------:R-:W-:Y:S01]  /*8a00*/  IMAD.U32 R37, RZ, RZ, UR7 ;  /* 0x00000007ff257e24 */ /* 0x000fe2000f8e00ff */
[----:B------:R-:W-:-:S02]  /*8a10*/  UIADD3.X UR7, UPT, UPT, URZ, UR40, URZ, UP5, !UPT ;  /* 0x00000028ff077290 */ /* 0x000fc4000affe4ff */
[----:B------:R-:W-:Y:S02]  /*8a20*/  UIADD3 UR6, UP0, UPT, UR38, 0x6170, URZ ;  /* 0x0000617026067890 */ /* 0x000fe4000ff1e0ff */
[----:B------:R0:W-:Y:S02]  /*8a30*/  STL.64 [R1+0x4ba0], R36 ;  /* 0x004ba02401007387 */ /* 0x0001e40000100a00 */
[----:B-1----:R-:W-:Y:S01]  /*8a40*/  IMAD.U32 R43, RZ, RZ, UR7 ;  /* 0x00000007ff2b7e24 */ /* 0x002fe2000f8e00ff */
[----:B------:R-:W-:Y:S01]  /*8a50*/  UIADD3.X UR7, UPT, UPT, URZ, UR40, URZ, UP0, !UPT ;  /* 0x00000028ff077290 */ /* 0x000fe200087fe4ff */
[----:B------:R-:W-:Y:S01]  /*8a60*/  IMAD.U32 R42, RZ, RZ, UR5 ;  /* 0x00000005ff2a7e24 */ /* 0x000fe2000f8e00ff */
[----:B------:R-:W-:Y:S01]  /*8a70*/  UIADD3 UR5, UP0, UPT, UR38, 0x6180, URZ ;  /* 0x0000618026057890 */ /* 0x000fe2000ff1e0ff */
[----:B0-----:R-:W-:Y:S01]  /*8a80*/  IMAD.U32 R37, RZ, RZ, UR10 ;  /* 0x0000000aff257e24 */ /* 0x001fe2000f8e00ff */
[----:B------:R-:W-:Y:S01]  /*8a90*/  UIADD3.X UR10, UPT, UPT, URZ, UR40, URZ, UP2, !UPT ;  /* 0x00000028ff0a7290 */ /* 0x000fe200097fe4ff */
[----:B------:R-:W-:Y:S01]  /*8aa0*/  IMAD.U32 R36, RZ, RZ, UR4 ;  /* 0x00000004ff247e24 */ /* 0x000fe2000f8e00ff */
[----:B------:R-:W-:-:S04]  /*8ab0*/  UIADD3 UR4, UP1, UPT, UR38, 0x6178, URZ ;  /* 0x0000617826047890 */ /* 0x000fc8000ff3e0ff */
[----:B------:R0:W-:Y:S04]  /*8ac0*/  STL.64 [R1+0x4ba8], R36 ;  /* 0x004ba82401007387 */ /* 0x0001e80000100a00 */
[----:B------:R1:W-:Y:S01]  /*8ad0*/  STL.64 [R1+0x4bb0], R42 ;  /* 0x004bb02a01007387 */ /* 0x0003e20000100a00 */
[----:B0-----:R-:W-:Y:S01]  /*8ae0*/  MOV R37, UR10 ;  /* 0x0000000a00257c02 */ /* 0x001fe20008000f00 */
[----:B------:R-:W-:Y:S01]  /*8af0*/  IMAD.U32 R36, RZ, RZ, UR9 ;  /* 0x00000009ff247e24 */ /* 0x000fe2000f8e00ff */
[----:B------:R-:W-:Y:S01]  /*8b00*/  UIADD3.X UR10, UPT, UPT, URZ, UR40, URZ, UP1, !UPT ;  /* 0x00000028ff0a7290 */ /* 0x000fe20008ffe4ff */
[----:B-1----:R-:W-:Y:S01]  /*8b10*/  IMAD.U32 R43, RZ, RZ, UR7 ;  /* 0x00000007ff2b7e24 */ /* 0x002fe2000f8e00ff */
[----:B------:R-:W-:Y:S01]  /*8b20*/  UIADD3.X UR7, UPT, UPT, URZ, UR40, URZ, UP0, !UPT ;  /* 0x00000028ff077290 */ /* 0x000fe200087fe4ff */
[----:B------:R-:W-:Y:S01]  /*8b30*/  IMAD.U32 R42, RZ, RZ, UR6 ;  /* 0x00000006ff2a7e24 */ /* 0x000fe2000f8e00ff */
[----:B------:R-:W-:Y:S01]  /*8b40*/  UIADD3 UR9, UP2, UPT, UR38, 0x6188, URZ ;  /* 0x0000618826097890 */ /* 0x000fe2000ff5e0ff */
[----:B------:R0:W-:Y:S01]  /*8b50*/  STL.64 [R1+0x4bb8], R36 ;  /* 0x004bb82401007387 */ /* 0x0001e20000100a00 */
[----:B------:R-:W-:-:S03]  /*8b60*/  UIADD3 UR6, UP0, UPT, UR38, 0x6190, URZ ;  /* 0x0000619026067890 */ /* 0x000fc6000ff1e0ff */
[----:B------:R1:W-:Y:S01]  /*8b70*/  STL.64 [R1+0x4bc0], R42 ;  /* 0x004bc02a01007387 */ /* 0x0003e20000100a00 */
[----:B0-----:R-:W-:Y:S01]  /*8b80*/  IMAD.U32 R37, RZ, RZ, UR10 ;  /* 0x0000000aff257e24 */ /* 0x001fe2000f8e00ff */
[----:B------:R-:W-:Y:S01]  /*8b90*/  UIADD3.X UR10, UPT, UPT, URZ, UR40, URZ, UP2, !UPT ;  /* 0x00000028ff0a7290 */ /* 0x000fe200097fe4ff */
[----:B------:R-:W-:Y:S02]  /*8ba0*/  IMAD.U32 R36, RZ, RZ, UR4 ;  /* 0x00000004ff247e24 */ /* 0x000fe4000f8e00ff */
        /* <DEDUP_REMOVED lines=19> */
[----:B------:R-:W-:Y:S01]  /*8ce0*/  IMAD.U32 R36, RZ, RZ, UR4 ;  /* 0x00000004ff247e24 */ /* 0x000fe2000f8e00ff */
[----:B-1----:R-:W-:Y:S01]  /*8cf0*/  MOV R43, UR7 ;  /* 0x00000007002b7c02 */ /* 0x002fe20008000f00 */
[----:B------:R-:W-:Y:S01]  /*8d00*/  IMAD.U32 R42, RZ, RZ, UR5 ;  /* 0x00000005ff2a7e24 */ /* 0x000fe2000f8e00ff */
[----:B------:R-:W-:Y:S02]  /*8d10*/  UIADD3.X UR7, UPT, UPT, URZ, UR40, URZ, UP0, !UPT ;  /* 0x00000028ff077290 */ /* 0x000fe400087fe4ff */
        /* <DEDUP_REMOVED lines=18> */
[----:B------:R-:W-:Y:S01]  /*8e40*/  MOV R42, UR5 ;  /* 0x00000005002a7c02 */ /* 0x000fe20008000f00 */
[----:B------:R-:W-:Y:S01]  /*8e50*/  UIADD3.X UR7, UPT, UPT, URZ, UR40, URZ, UP0, !UPT ;  /* 0x00000028ff077290 */ /* 0x000fe200087fe4ff */
[----:B------:R0:W-:Y:S01]  /*8e60*/  STL.64 [R1+0x4df8], R36 ;  /* 0x004df82401007387 */ /* 0x0001e20000100a00 */
[----:B------:R-:W-:Y:S02]  /*8e70*/  UIADD3 UR4, UP1, UPT, UR38, 0x61d0, URZ ;  /* 0x000061d026047890 */ /* 0x000fe4000ff3e0ff */
[----:B------:R-:W-:Y:S01]  /*8e80*/  UIADD3 UR5, UP0, UPT, UR38, 0x61d8, URZ ;  /* 0x000061d826057890 */ /* 0x000fe2000ff1e0ff */
[----:B------:R1:W-:Y:S01]  /*8e90*/  STL.64 [R1+0x4e00], R42 ;  /* 0x004e002a01007387 */ /* 0x0003e20000100a00 */
[----:B0-----:R-:W-:-:S02]  /*8ea0*/  IMAD.U32 R36, RZ, RZ, UR9 ;  /* 0x00000009ff247e24 */ /* 0x001fc4000f8e00ff */
        /* <DEDUP_REMOVED lines=10> */
[----:B------:R-:W-:Y:S01]  /*8f50*/  UIADD3 UR4, UP1, UPT, UR38, 0x61f0, URZ ;  /* 0x000061f026047890 */ /* 0x000fe2000ff3e0ff */
[----:B------:R-:W-:Y:S01]  /*8f60*/  MOV R37, UR10 ;  /* 0x0000000a00257c02 */ /* 0x000fe20008000f00 */
[----:B------:R-:W-:Y:S01]  /*8f70*/  UIADD3.X UR10, UPT, UPT, URZ, UR40, URZ, UP2, !UPT ;  /* 0x00000028ff0a7290 */ /* 0x000fe200097fe4ff */
[----:B-1----:R-:W-:Y:S01]  /*8f80*/  IMAD.U32 R43, RZ, RZ, UR7 ;  /* 0x00000007ff2b7e24 */ /* 0x002fe2000f8e00ff */
[----:B------:R-:W-:Y:S01]  /*8f90*/  UIADD3.X UR7, UPT, UPT, URZ, UR40, URZ, UP0, !UPT ;  /* 0x00000028ff077290 */ /* 0x000fe200087fe4ff */
[----:B------:R-:W-:Y:S01]  /*8fa0*/  IMAD.U32 R42, RZ, RZ, UR5 ;  /* 0x00000005ff2a7e24 */ /* 0x000fe2000f8e00ff */
[----:B------:R-:W-:Y:S01]  /*8fb0*/  UIADD3.X UR5, UPT, UPT, URZ, UR40, URZ, UP1, !UPT ;  /* 0x00000028ff057290 */ /* 0x000fe20008ffe4ff */
[----:B------:R0:W-:Y:S01]  /*8fc0*/  STL.64 [R1+0x4e18], R36 ;  /* 0x004e182401007387 */ /* 0x0001e20000100a00 */
[----:B------:R-:W-:-:S03]  /*8fd0*/  IMAD.U32 R50, RZ, RZ, UR4 ;  /* 0x00000004ff327e24 */ /* 0x000fc6000f8e00ff */
[----:B------:R1:W-:Y:S01]  /*8fe0*/  STL.64 [R1+0x4f88], R42 ;  /* 0x004f882a01007387 */ /* 0x0003e20000100a00 */
[----:B------:R-:W-:Y:S02]  /*8ff0*/  IMAD.U32 R51, RZ, RZ, UR5 ;  /* 0x00000005ff337e24 */ /* 0x000fe4000f8e00ff */
[----:B------:R-:W-:Y:S02]  /*9000*/  IMAD.MOV.U32 R34, RZ, RZ, 0x29 ;  /* 0x00000029ff227424 */ /* 0x000fe400078e00ff */
[----:B0-----:R-:W-:Y:S02]  /*9010*/  IMAD.U32 R36, RZ, RZ, UR9 ;  /* 0x00000009ff247e24 */ /* 0x001fe4000f8e00ff */
[----:B------:R-:W-:Y:S02]  /*9020*/  IMAD.U32 R37, RZ, RZ, UR10 ;  /* 0x0000000aff257e24 */ /* 0x000fe4000f8e00ff */
[----:B-1----:R-:W-:Y:S01]  /*9030*/  IMAD.U32 R42, RZ, RZ, UR6 ;  /* 0x00000006ff2a7e24 */ /* 0x002fe2000f8e00ff */
[----:B------:R-:W-:-:S02]  /*9040*/  MOV R43, UR7 ;  /* 0x00000007002b7c02 */ /* 0x000fc40008000f00 */
[----:B------:R0:W-:Y:S04]  /*9050*/  STL.64 [R1+0x4f90], R36 ;  /* 0x004f902401007387 */ /* 0x0001e80000100a00 */
[----:B------:R-:W-:Y:S04]  /*9060*/  STL.64 [R1+0x4f98], R42 ;  /* 0x004f982a01007387 */ /* 0x000fe80000100a00 */
[----:B------:R-:W-:Y:S01]  /*9070*/  STL.64 [R1+0x5050], R50 ;  /* 0x0050503201007387 */ /* 0x000fe20000100a00 */
[----:B------:R-:W-:-:S03]  /*9080*/  LOP3.LUT R181, R185, R181, RZ, 0x3c, !PT ;  /* 0x000000b5b9b57212 */ /* 0x000fc600078e3cff */
[----:B------:R1:W-:Y:S04]  /*9090*/  STL [R1+0x4854], R24 ;  /* 0x0048541801007387 */ /* 0x0003e80000100800 */
[----:B------:R-:W-:Y:S01]  /*90a0*/  STL [R1+0x6444], R34 ;  /* 0x0064442201007387 */ /* 0x000fe20000100800 */
[----:B0-----:R-:W-:-:S03]  /*90b0*/  IMAD.MOV.U32 R37, RZ, RZ, -0x42333333 ;  /* 0xbdcccccdff257424 */ /* 0x001fc600078e00ff */
[----:B------:R-:W-:Y:S01]  /*90c0*/  STL [R1+0x48ec], R32 ;  /* 0x0048ec2001007387 */ /* 0x000fe20000100800 */
[----:B------:R-:W-:-:S03]  /*90d0*/  IMAD.MOV.U32 R36, RZ, RZ, 0x1 ;  /* 0x00000001ff247424 */ /* 0x000fc600078e00ff */
[----:B------:R-:W-:Y:S01]  /*90e0*/  STL [R1+0x48f0], R31 ;  /* 0x0048f01f01007387 */ /* 0x000fe20000100800 */
[----:B------:R-:W-:-:S03]  /*90f0*/  LOP3.LUT R117, R181, R57, R117, 0x96, !PT ;  /* 0x00000039b5757212 */ /* 0x000fc600078e9675 */
[----:B------:R0:W-:Y:S01]  /*9100*/  STL [R1+0x48f4], R28 ;  /* 0x0048f41c01007387 */ /* 0x0001e20000100800 */
[----:B-1----:R-:W-:-:S03]  /*9110*/  IMAD.MOV.U32 R24, RZ, RZ, 0x3c23d70a ;  /* 0x3c23d70aff187424 */ /* 0x002fc600078e00ff */
[----:B------:R-:W-:Y:S01]  /*9120*/  STL [R1+0x48f8], R26 ;  /* 0x0048f81a01007387 */ /* 0x000fe20000100800 */
[----:B------:R-:W-:-:S03]  /*9130*/  IADD3 R57, P0, PT, R47, R11, RZ ;  /* 0x0000000b2f397210 */ /* 0x000fc60007f1e0ff */
[----:B------:R-:W-:Y:S04]  /*9140*/  STL [R1+0x4928], R12 ;  /* 0x0049280c01007387 */ /* 0x000fe80000100800 */
[----:B------:R1:W-:Y:S01]  /*9150*/  STL [R1+0x492c], R12 ;  /* 0x00492c0c01007387 */ /* 0x0003e20000100800 */
[----:B0-----:R-:W-:-:S03]  /*9160*/  IMAD.MOV.U32 R28, RZ, RZ, 0x3f038a07 ;  /* 0x3f038a07ff1c7424 */ /* 0x001fc600078e00ff */
[----:B------:R-:W-:Y:S01]  /*9170*/  STL [R1+0x49f0], R2 ;  /* 0x0049f00201007387 */ /* 0x000fe20000100800 */
[----:B------:R-:W-:-:S03]  /*9180*/  LOP3.LUT R38, R11, R47, RZ, 0x3c, !PT ;  /* 0x0000002f0b267212 */ /* 0x000fc600078e3cff */
[----:B------:R-:W-:Y:S04]  /*9190*/  STL [R1+0x4ab8], R2 ;  /* 0x004ab80201007387 */ /* 0x000fe80000100800 */
[----:B------:R0:W-:Y:S01]  /*91a0*/  STL.64 [R1+0x6128], R36 ;  /* 0x0061282401007387 */ /* 0x0001e20000100a00 */
[----:B-1----:R-:W-:-:S03]  /*91b0*/  IMAD.X R12, R65, 0x1, R211, P0 ;  /* 0x00000001410c7824 */ /* 0x002fc600000e06d3 */
[----:B------:R1:W-:Y:S01]  /*91c0*/  STL [R1+0x4e70], R37 ;  /* 0x004e702501007387 */ /* 0x0003e20000100800 */
[----:B------:R-:W-:-:S03]  /*91d0*/  IADD3 R71, P0, PT, R45, R48, RZ ;  /* 0x000000302d477210 */ /* 0x000fc60007f1e0ff */
[----:B------:R-:W-:Y:S01]  /*91e0*/  STL [R1+0x4aac], R24 ;  /* 0x004aac1801007387 */ /* 0x000fe20000100800 */
[----:B0-----:R-:W-:Y:S01]  /*91f0*/  MOV R36, 0xe ;  /* 0x0000000e00247802 */ /* 0x001fe20000000f00 */
[----:B-1----:R-:W-:Y:S02]  /*9200*/  IMAD.MOV.U32 R37, RZ, RZ, 0x2a ;  /* 0x0000002aff257424 */ /* 0x002fe400078e00ff */
[----:B------:R-:W-:Y:S01]  /*9210*/  STL [R1+0x4ab0], R24 ;  /* 0x004ab01801007387 */ /* 0x000fe20000100800 */
[----:B------:R-:W-:-:S03]  /*9220*/  IMAD.SHL.U32 R31, R38, 0x200000, RZ ;  /* 0x00200000261f7824 */ /* 0x000fc600078e00ff */
[----:B------:R-:W-:Y:S01]  /*9230*/  STL [R1+0x4f5c], R28 ;  /* 0x004f5c1c01007387 */ /* 0x000fe20000100800 */
[----:B------:R-:W-:-:S03]  /*9240*/  LOP3.LUT R132, R231, R226, RZ, 0x3c, !PT ;  /* 0x000000e2e7847212 */ /* 0x000fc600078e3cff */
[----:B------:R-:W-:Y:S01]  /*9250*/  STL [R1+0x4f60], R28 ;  /* 0x004f601c01007387 */ /* 0x000fe20000100800 */
[----:B------:R-:W-:Y:S02]  /*9260*/  SHF.L.W.U32.HI R50, R11, 0x11, R211 ;  /* 0x000000110b327819 */ /* 0x000fe40000010ed3 */
[----:B------:R-:W-:Y:S01]  /*9270*/  SHF.L.W.U32.HI R2, R57, 0x11, R12 ;  /* 0x0000001139027819 */ /* 0x000fe20000010e0c */
[----:B------:R0:W-:Y:S01]  /*9280*/  STL.64 [R1+0x6440], R36 ;  /* 0x0064402401007387 */ /* 0x0001e20000100a00 */
[----:B------:R-:W-:Y:S01]  /*9290*/  SHF.L.W.U32.HI R57, R12, 0x11, R57 ;  /* 0x000000110c397819 */ /* 0x000fe20000010e39 */
[----:B------:R-:W-:Y:S01]  /*92a0*/  IMAD.X R12, R64, 0x1, R212, P0 ;  /* 0x00000001400c7824 */ /* 0x000fe200000e06d4 */
[----:B------:R-:W-:Y:S02]  /*92b0*/  LOP3.LUT R209, R215, R59, R209, 0x96, !PT ;  /* 0x0000003bd7d17212 */ /* 0x000fe400078e96d1 */
[----:B------:R-:W-:Y:S02]  /*92c0*/  LOP3.LUT R213, R132, R213, R66, 0x96, !PT ;  /* 0x000000d584d57212 */ /* 0x000fe400078e9642 */
[----:B------:R-:W-:-:S02]  /*92d0*/  LOP3.LUT R50, R50, R31, RZ, 0x3c, !PT ;  /* 0x0000001f32327212 */ /* 0x000fc400078e3cff */
[C---:B0-----:R-:W-:Y:S02]  /*92e0*/  LOP3.LUT R36, R48.reuse, R45, RZ, 0x3c, !PT ;  /* 0x0000002d30247212 */ /* 0x041fe400078e3cff */
[----:B------:R-:W-:Y:S02]  /*92f0*/  IADD3 R59, P0, PT, R27, R49, RZ ;  /* 0x000000311b3b7210 */ /* 0x000fe40007f1e0ff */
[----:B------:R-:W-:Y:S01]  /*9300*/  SHF.L.W.U32.HI R70, R48, 0x11, R212 ;  /* 0x0000001130467819 */ /* 0x000fe20000010ed4 */
[----:B------:R-:W-:Y:S01]  /*9310*/  IMAD.SHL.U32 R31, R36, 0x200000, RZ ;  /* 0x00200000241f7824 */ /* 0x000fe200078e00ff */
[----:B------:R-:W-:Y:S02]  /*9320*/  SHF.L.W.U32.HI R238, R71, 0x11, R12 ;  /* 0x0000001147ee7819 */ /* 0x000fe40000010e0c */
[----:B------:R-:W-:Y:S02]  /*9330*/  LOP3.LUT R34, R49, R27, RZ, 0x3c, !PT ;  /* 0x0000001b31227212 */ /* 0x000fe400078e3cff */
[----:B------:R-:W-:Y:S01]  /*9340*/  SHF.L.W.U32.HI R71, R12, 0x11, R71 ;  /* 0x000000110c477819 */ /* 0x000fe20000010e47 */
[----:B------:R-:W-:Y:S01]  /*9350*/  IMAD.X R12, R63, 0x1, R213, P0 ;  /* 0x000000013f0c7824 */ /* 0x000fe200000e06d5 */
[----:B------:R-:W-:-:S02]  /*9360*/  LOP3.LUT R208, R220, R60, R208, 0x96, !PT ;  /* 0x0000003cdcd07212 */ /* 0x000fc400078e96d0 */
[----:B------:R-:W-:Y:S02]  /*9370*/  LOP3.LUT R70, R70, R31, RZ, 0x3c, !PT ;  /* 0x0000001f46467212 */ /* 0x000fe400078e3cff */
[----:B------:R-:W-:Y:S02]  /*9380*/  IADD3 R54, P0, PT, R19, R21, RZ ;  /* 0x0000001513367210 */ /* 0x000fe40007f1e0ff */
[----:B------:R-:W-:Y:S02]  /*9390*/  SHF.L.W.U32.HI R60, R49, 0x11, R213 ;  /* 0x00000011313c7819 */ /* 0x000fe40000010ed5 */
[----:B------:R-:W-:Y:S02]  /*93a0*/  SHF.L.U32 R31, R34, 0x15, RZ ;  /* 0x00000015221f7819 */ /* 0x000fe400000006ff */
[----:B------:R-:W-:Y:S02]  /*93b0*/  LOP3.LUT R32, R21, R19, RZ, 0x3c, !PT ;  /* 0x0000001315207212 */ /* 0x000fe400078e3cff */
[----:B------:R-:W-:-:S02]  /*93c0*/  SHF.L.W.U32.HI R240, R59, 0x11, R12 ;  /* 0x000000113bf07819 */ /* 0x000fc40000010e0c */
[----:B------:R-:W-:Y:S01]  /*93d0*/  SHF.L.W.U32.HI R59, R12, 0x11, R59 ;  /* 0x000000110c3b7819 */ /* 0x000fe20000010e3b */
[----:B------:R-:W-:Y:S01]  /*93e0*/  IMAD.SHL.U32 R12, R32, 0x200000, RZ ;  /* 0x00200000200c7824 */ /* 0x000fe200078e00ff */
[----:B------:R-:W-:Y:S01]  /*93f0*/  LOP3.LUT R60, R60, R31, RZ, 0x3c, !PT ;  /* 0x0000001f3c3c7212 */ /* 0x000fe200078e3cff */
[--C-:B------:R-:W-:Y:S01]  /*9400*/  IMAD.X R31, R210, 0x1, R208.reuse, P0 ;  /* 0x00000001d21f7824 */ /* 0x100fe200000e06d0 */
[----:B------:R-:W-:Y:S02]  /*9410*/  SHF.L.W.U32.HI R55, R21, 0x11, R208 ;  /* 0x0000001115377819 */ /* 0x000fe40000010ed0 */
[----:B------:R-:W-:Y:S02]  /*9420*/  IADD3 R51, P0, PT, R18, R20, RZ ;  /* 0x0000001412337210 */ /* 0x000fe40007f1e0ff */
[----:B------:R-:W-:Y:S02]  /*9430*/  LOP3.LUT R188, R193, R188, RZ, 0x3c, !PT ;  /* 0x000000bcc1bc7212 */ /* 0x000fe400078e3cff */
[----:B------:R-:W-:Y:S01]  /*9440*/  LOP3.LUT R55, R55, R12, RZ, 0x3c, !PT ;  /* 0x0000000c37377212 */ /* 0x000fe200078e3cff */
[----:B------:R-:W-:Y:S01]  /*9450*/  IMAD.X R12, R67, 0x1, R209, P0 ;  /* 0x00000001430c7824 */ /* 0x000fe200000e06d1 */
[----:B------:R-:W-:-:S02]  /*9460*/  LOP3.LUT R68, R188, R58, R68, 0x96, !PT ;  /* 0x0000003abc447212 */ /* 0x000fc400078e9644 */
[----:B------:R-:W-:Y:S02]  /*9470*/  IADD3 R249, P0, PT, R17, R248, RZ ;  /* 0x000000f811f97210 */ /* 0x000fe40007f1e0ff */
[----:B------:R-:W-:-:S03]  /*9480*/  LOP3.LUT R28, R242, R206, RZ, 0x3c, !PT ;  /* 0x000000cef21c7212 */ /* 0x000fc600078e3cff */
[----:B------:R-:W-:Y:S01]  /*9490*/  IMAD.X R24, R84, 0x1, R68, P0 ;  /* 0x0000000154187824 */ /* 0x000fe200000e0644 */
[----:B------:R-:W-:Y:S01]  /*94a0*/  SHF.L.W.U32.HI R235, R242, 0x11, R117 ;  /* 0x00000011f2eb7819 */ /* 0x000fe20000010e75 */
[----:B------:R-:W-:-:S03]  /*94b0*/  IMAD.SHL.U32 R40, R28, 0x200000, RZ ;  /* 0x002000001c287824 */ /* 0x000fc600078e00ff */
[----:B------:R-:W-:Y:S02]  /*94c0*/  SHF.L.W.U32.HI R219, R249, 0x11, R24 ;  /* 0x00000011f9db7819 */ /* 0x000fe40000010e18 */
[----:B------:R-:W-:Y:S02]  /*94d0*/  SHF.L.W.U32.HI R249, R24, 0x11, R249 ;  /* 0x0000001118f97819 */ /* 0x000fe40000010ef9 */
[----:B------:R-:W-:Y:S02]  /*94e0*/  LOP3.LUT R24, R233, R243, RZ, 0x3c, !PT ;  /* 0x000000f3e9187212 */ /* 0x000fe400078e3cff */
[----:B------:R-:W-:Y:S02]  /*94f0*/  LOP3.LUT R235, R235, R40, RZ, 0x3c, !PT ;  /* 0x00000028ebeb7212 */ /* 0x000fe400078e3cff */
[----:B------:R-:W-:Y:S01]  /*9500*/  LOP3.LUT R42, R211, R65, RZ, 0x3c, !PT ;  /* 0x00000041d32a7212 */ /* 0x000fe200078e3cff */
[----:B------:R-:W-:Y:S01]  /*9510*/  IMAD.SHL.U32 R40, R24, 0x200000, RZ ;  /* 0x0020000018287824 */ /* 0x000fe200078e00ff */
[----:B------:R-:W-:-:S02]  /*9520*/  SHF.L.W.U32.HI R239, R233, 0x11, R202 ;  /* 0x00000011e9ef7819 */ /* 0x000fc40000010eca */
[----:B------:R-:W-:Y:S02]  /*9530*/  SHF.L.W.U32.HI R23, R38, 0x1c, R42 ;  /* 0x0000001c26177819 */ /* 0x000fe40000010e2a */
[----:B------:R-:W-:Y:S02]  /*9540*/  SHF.L.W.U32.HI R22, R42, 0x1c, R38 ;  /* 0x0000001c2a167819 */ /* 0x000fe40000010e26 */
[----:B------:R-:W-:Y:S02]  /*9550*/  LOP3.LUT R239, R239, R40, RZ, 0x3c, !PT ;  /* 0x00000028efef7212 */ /* 0x000fe400078e3cff */
[----:B------:R-:W-:Y:S01]  /*9560*/  LOP3.LUT R40, R212, R64, RZ, 0x3c, !PT ;  /* 0x00000040d4287212 */ /* 0x000fe200078e3cff */
[----:B------:R0:W-:Y:S01]  /*9570*/  STL.64 [R1+0x67e0], R22 ;  /* 0x0067e01601007387 */ /* 0x0001e20000100a00 */
[----:B------:R-:W-:Y:S02]  /*9580*/  SHF.L.U64.HI R81, R38, 0x15, R42 ;  /* 0x0000001526517819 */ /* 0x000fe4000001022a */
[----:B------:R-:W-:-:S02]  /*9590*/  LOP3.LUT R38, R213, R63, RZ, 0x3c, !PT ;  /* 0x0000003fd5267212 */ /* 0x000fc400078e3cff */
[----:B------:R-:W-:Y:S02]  /*95a0*/  SHF.L.W.U32.HI R229, R54, 0x11, R31 ;  /* 0x0000001136e57819 */ /* 0x000fe40000010e1f */
[----:B0-----:R-:W-:Y:S02]  /*95b0*/  SHF.L.W.U32.HI R23, R36, 0x1c, R40 ;  /* 0x0000001c24177819 */ /* 0x001fe40000010e28 */
[----:B------:R-:W-:Y:S02]  /*95c0*/  SHF.L.W.U32.HI R22, R40, 0x1c, R36 ;  /* 0x0000001c28167819 */ /* 0x000fe40000010e24 */
[----:B------:R-:W-:-:S03]  /*95d0*/  SHF.L.W.U32.HI R54, R31, 0x11, R54 ;  /* 0x000000111f367819 */ /* 0x000fc60000010e36 */
[----:B------:R0:W-:Y:S01]  /*95e0*/  STL.64 [R1+0x67d8], R22 ;  /* 0x0067d81601007387 */ /* 0x0001e20000100a00 */
[----:B------:R-:W-:Y:S02]  /*95f0*/  SHF.L.U64.HI R66, R36, 0x15, R40 ;  /* 0x0000001524427819 */ /* 0x000fe40000010228 */
[----:B------:R-:W-:Y:S02]  /*9600*/  LOP3.LUT R31, R20, R18, RZ, 0x3c, !PT ;  /* 0x00000012141f7212 */ /* 0x000fe400078e3cff */
[----:B------:R-:W-:Y:S02]  /*9610*/  LOP3.LUT R36, R208, R210, RZ, 0x3c, !PT ;  /* 0x000000d2d0247212 */ /* 0x000fe400078e3cff */
[----:B0-----:R-:W-:Y:S02]  /*9620*/  SHF.L.W.U32.HI R23, R34, 0x1c, R38 ;  /* 0x0000001c22177819 */ /* 0x001fe40000010e26 */
[----:B------:R-:W-:Y:S01]  /*9630*/  SHF.L.W.U32.HI R22, R38, 0x1c, R34 ;  /* 0x0000001c26167819 */ /* 0x000fe20000010e22 */
[----:B------:R-:W-:Y:S01]  /*9640*/  IMAD.SHL.U32 R37, R31, 0x200000, RZ ;  /* 0x002000001f257824 */ /* 0x000fe200078e00ff */
[----:B------:R-:W-:-:S03]  /*9650*/  SHF.L.U64.HI R58, R34, 0x15, R38 ;  /* 0x00000015223a7819 */ /* 0x000fc60000010226 */
[----:B------:R0:W-:Y:S01]  /*9660*/  STL.64 [R1+0x67d0], R22 ;  /* 0x0067d01601007387 */ /* 0x0001e20000100a00 */
[----:B------:R-:W-:Y:S02]  /*9670*/  SHF.L.W.U32.HI R52, R20, 0x11, R209 ;  /* 0x0000001114347819 */ /* 0x000fe40000010ed1 */
[----:B------:R-:W-:Y:S02]  /*9680*/  LOP3.LUT R26, R248, R17, RZ, 0x3c, !PT ;  /* 0x00000011f81a7212 */ /* 0x000fe400078e3cff */
[----:B------:R-:W-:Y:S02]  /*9690*/  LOP3.LUT R34, R209, R67, RZ, 0x3c, !PT ;  /* 0x00000043d1227212 */ /* 0x000fe400078e3cff */
[----:B0-----:R-:W-:Y:S02]  /*96a0*/  SHF.L.W.U32.HI R23, R32, 0x1c, R36 ;  /* 0x0000001c20177819 */ /* 0x001fe40000010e24 */
[----:B------:R-:W-:Y:S02]  /*96b0*/  SHF.L.W.U32.HI R22, R36, 0x1c, R32 ;  /* 0x0000001c24167819 */ /* 0x000fe40000010e20 */
[----:B------:R-:W-:-:S02]  /*96c0*/  SHF.L.W.U32.HI R43, R51, 0x11, R12 ;  /* 0x00000011332b7819 */ /* 0x000fc40000010e0c */
[----:B------:R-:W-:Y:S01]  /*96d0*/  LOP3.LUT R52, R52, R37, RZ, 0x3c, !PT ;  /* 0x0000002534347212 */ /* 0x000fe200078e3cff */
[----:B------:R0:W-:Y:S01]  /*96e0*/  STL.64 [R1+0x67c8], R22 ;  /* 0x0067c81601007387 */ /* 0x0001e20000100a00 */
[----:B------:R-:W-:Y:S01]  /*96f0*/  SHF.L.W.U32.HI R51, R12, 0x11, R51 ;  /* 0x000000110c337819 */ /* 0x000fe20000010e33 */
[----:B------:R-:W-:Y:S01]  /*9700*/  IMAD.SHL.U32 R37, R26, 0x200000, RZ ;  /* 0x002000001a257824 */ /* 0x000fe200078e00ff */
[----:B------:R-:W-:Y:S02]  /*9710*/  SHF.L.U64.HI R56, R32, 0x15, R36 ;  /* 0x0000001520387819 */ /* 0x000fe40000010224 */
[----:B------:R-:W-:Y:S02]  /*9720*/  SHF.L.W.U32.HI R12, R248, 0x11, R68 ;  /* 0x00000011f80c7819 */ /* 0x000fe40000010e44 */
[----:B------:R-:W-:Y:S02]  /*9730*/  LOP3.LUT R32, R68, R84, RZ, 0x3c, !PT ;  /* 0x0000005444207212 */ /* 0x000fe400078e3cff */
[----:B------:R-:W-:-:S02]  /*9740*/  IADD3 R234, P0, PT, R206, R242, RZ ;  /* 0x000000f2ceea7210 */ /* 0x000fc40007f1e0ff */
[----:B0-----:R-:W-:Y:S02]  /*9750*/  SHF.L.W.U32.HI R23, R31, 0x1c, R34 ;  /* 0x0000001c1f177819 */ /* 0x001fe40000010e22 */
[----:B------:R-:W-:Y:S02]  /*9760*/  SHF.L.W.U32.HI R22, R34, 0x1c, R31 ;  /* 0x0000001c22167819 */ /* 0x000fe40000010e1f */
[----:B------:R-:W-:-:S03]  /*9770*/  LOP3.LUT R12, R12, R37, RZ, 0x3c, !PT ;  /* 0x000000250c0c7212 */ /* 0x000fc600078e3cff */
[----:B------:R0:W-:Y:S01]  /*9780*/  STL.64 [R1+0x67c0], R22 ;  /* 0x0067c01601007387 */ /* 0x0001e20000100a00 */
[----:B------:R-:W-:Y:S02]  /*9790*/  IADD3.X R37, PT, PT, R205, R117, RZ, P0, !PT ;  /* 0x00000075cd257210 */ /* 0x000fe400007fe4ff */
[----:B------:R-:W-:Y:S02]  /*97a0*/  SHF.L.U64.HI R53, R31, 0x15, R34 ;  /* 0x000000151f357819 */ /* 0x000fe40000010222 */
[----:B------:R-:W-:Y:S02]  /*97b0*/  IADD3 R92, P0, PT, R243, R233, RZ ;  /* 0x000000e9f35c7210 */ /* 0x000fe40007f1e0ff */
[----:B------:R-:W-:Y:S02]  /*97c0*/  LOP3.LUT R31, R117, R205, RZ, 0x3c, !PT ;  /* 0x000000cd751f7212 */ /* 0x000fe400078e3cff */
[----:B0-----:R-:W-:Y:S02]  /*97d0*/  SHF.L.W.U32.HI R23, R26, 0x1c, R32 ;  /* 0x0000001c1a177819 */ /* 0x001fe40000010e20 */
[----:B------:R-:W-:Y:S01]  /*97e0*/  SHF.L.W.U32.HI R22, R32, 0x1c, R26 ;  /* 0x0000001c20167819 */ /* 0x000fe20000010e1a */
[----:B------:R-:W-:Y:S01]  /*97f0*/  IMAD.X R44, R8, 0x1, R202, P0 ;  /* 0x00000001082c7824 */ /* 0x000fe200000e06ca */
[----:B------:R-:W-:-:S03]  /*9800*/  SHF.L.U64.HI R251, R26, 0x15, R32 ;  /* 0x000000151afb7819 */ /* 0x000fc60000010220 */
[----:B------:R0:W-:Y:S01]  /*9810*/  STL.64 [R1+0x67b8], R22 ;  /* 0x0067b81601007387 */ /* 0x0001e20000100a00 */
[----:B------:R-:W-:Y:S02]  /*9820*/  LOP3.LUT R26, R202, R8, RZ, 0x3c, !PT ;  /* 0x00000008ca1a7212 */ /* 0x000fe400078e3cff */
[----:B------:R-:W-:Y:S02]  /*9830*/  IADD3 R245, P0, PT, R244, R241, RZ ;  /* 0x000000f1f4f57210 */ /* 0x000fe40007f1e0ff */
[----:B------:R-:W-:Y:S02]  /*9840*/  SHF.L.U64.HI R232, R24, 0x15, R26 ;  /* 0x0000001518e87819 */ /* 0x000fe4000001021a */
[----:B0-----:R-:W-:Y:S02]  /*9850*/  SHF.L.W.U32.HI R23, R28, 0x1c, R31 ;  /* 0x0000001c1c177819 */ /* 0x001fe40000010e1f */
[----:B------:R-:W-:-:S05]  /*9860*/  SHF.L.W.U32.HI R22, R31, 0x1c, R28 ;  /* 0x0000001c1f167819 */ /* 0x000fca0000010e1c */
[----:B------:R0:W-:Y:S01]  /*9870*/  STL.64 [R1+0x67b0], R22 ;  /* 0x0067b01601007387 */ /* 0x0001e20000100a00 */
[----:B------:R-:W-:Y:S02]  /*9880*/  LOP3.LUT R78, R241, R244, RZ, 0x3c, !PT ;  /* 0x000000f4f14e7212 */ /* 0x000fe400078e3cff */
[----:B0-----:R-:W-:Y:S02]  /*9890*/  SHF.L.W.U32.HI R23, R24, 0x1c, R26 ;  /* 0x0000001c18177819 */ /* 0x001fe40000010e1a */
[----:B------:R-:W-:Y:S01]  /*98a0*/  SHF.L.W.U32.HI R22, R26, 0x1c, R24 ;  /* 0x0000001c1a167819 */ /* 0x000fe20000010e18 */
[----:B------:R-:W-:Y:S01]  /*98b0*/  IMAD.X R26, R9, 0x1, R204, P0 ;  /* 0x00000001091a7824 */ /* 0x000fe200000e06cc */
[----:B------:R-:W-:-:S04]  /*98c0*/  IADD3 R230, P0, PT, R207, R228, RZ ;  /* 0x000000e4cfe67210 */ /* 0x000fc80007f1e0ff */
[----:B------:R-:W-:Y:S02]  /*98d0*/  SHF.L.W.U32.HI R191, R245, 0x11, R26 ;  /* 0x00000011f5bf7819 */ /* 0x000fe40000010e1a */
[----:B------:R-:W-:Y:S01]  /*98e0*/  SHF.L.W.U32.HI R245, R26, 0x11, R245 ;  /* 0x000000111af57819 */ /* 0x000fe20000010ef5 */
[----:B------:R-:W-:Y:S01]  /*98f0*/  IMAD.X R26, R69, 0x1, R203, P0 ;  /* 0x00000001451a7824 */ /* 0x000fe200000e06cb */
[----:B------:R-:W-:Y:S01]  /*9900*/  IADD3 R223, P0, PT, R197, R222, RZ ;  /* 0x000000dec5df7210 */ /* 0x000fe20007f1e0ff */
[----:B------:R-:W-:Y:S01]  /*9910*/  IMAD.SHL.U32 R24, R78, 0x200000, RZ ;  /* 0x002000004e187824 */ /* 0x000fe200078e00ff */
[----:B------:R-:W-:Y:S02]  /*9920*/  SHF.L.W.U32.HI R236, R241, 0x11, R204 ;  /* 0x00000011f1ec7819 */ /* 0x000fe40000010ecc */
[----:B------:R-:W-:Y:S02]  /*9930*/  SHF.L.W.U32.HI R186, R230, 0x11, R26 ;  /* 0x00000011e6ba7819 */ /* 0x000fe40000010e1a */
[----:B------:R-:W-:-:S02]  /*9940*/  SHF.L.W.U32.HI R216, R234, 0x11, R37 ;  /* 0x00000011ead87819 */ /* 0x000fc40000010e25 */
[----:B------:R-:W-:Y:S02]  /*9950*/  LOP3.LUT R79, R228, R207, RZ, 0x3c, !PT ;  /* 0x000000cfe44f7212 */ /* 0x000fe400078e3cff */
[----:B------:R-:W-:Y:S01]  /*9960*/  SHF.L.W.U32.HI R230, R26, 0x11, R230 ;  /* 0x000000111ae67819 */ /* 0x000fe20000010ee6 */
[----:B------:R-:W-:Y:S01]  /*9970*/  IMAD.X R26, R87, 0x1, R194, P0 ;  /* 0x00000001571a7824 */ /* 0x000fe200000e06c2 */
[----:B------:R-:W-:Y:S02]  /*9980*/  SHF.L.W.U32.HI R234, R37, 0x11, R234 ;  /* 0x0000001125ea7819 */ /* 0x000fe40000010eea */
[----:B------:R-:W-:Y:S02]  /*9990*/  SHF.L.W.U32.HI R37, R92, 0x11, R44 ;  /* 0x000000115c257819 */ /* 0x000fe40000010e2c */
[----:B------:R-:W-:Y:S02]  /*99a0*/  SHF.L.W.U32.HI R92, R44, 0x11, R92 ;  /* 0x000000112c5c7819 */ /* 0x000fe40000010e5c */
[----:B------:R-:W-:-:S02]  /*99b0*/  LOP3.LUT R236, R236, R24, RZ, 0x3c, !PT ;  /* 0x00000018ecec7212 */ /* 0x000fc400078e3cff */
[----:B------:R-:W-:Y:S02]  /*99c0*/  IADD3 R220, P0, PT, R41, R198, RZ ;  /* 0x000000c629dc7210 */ /* 0x000fe40007f1e0ff */
[----:B------:R-:W-:Y:S02]  /*99d0*/  SHF.L.W.U32.HI R231, R228, 0x11, R203 ;  /* 0x00000011e4e77819 */ /* 0x000fe40000010ecb */
[----:B------:R-:W-:Y:S02]  /*99e0*/  SHF.L.U32 R24, R79, 0x15, RZ ;  /* 0x000000154f187819 */ /* 0x000fe400000006ff */
[----:B------:R-:W-:Y:S02]  /*99f0*/  LOP3.LUT R44, R222, R197, RZ, 0x3c, !PT ;  /* 0x000000c5de2c7212 */ /* 0x000fe400078e3cff */
[----:B------:R-:W-:Y:S02]  /*9a00*/  SHF.L.W.U32.HI R178, R223, 0x11, R26 ;  /* 0x00000011dfb27819 */ /* 0x000fe40000010e1a */
[----:B------:R-:W-:Y:S01]  /*9a10*/  SHF.L.W.U32.HI R223, R26, 0x11, R223 ;  /* 0x000000111adf7819 */ /* 0x000fe20000010edf */
[----:B------:R-:W-:Y:S01]  /*9a20*/  IMAD.X R26, R10, 0x1, R106, P0 ;  /* 0x000000010a1a7824 */ /* 0x000fe200000e066a */
[----:B------:R-:W-:Y:S01]  /*9a30*/  LOP3.LUT R231, R231, R24, RZ, 0x3c, !PT ;  /* 0x00000018e7e77212 */ /* 0x000fe200078e3cff */
[----:B------:R-:W-:Y:S01]  /*9a40*/  IMAD.SHL.U32 R24, R44, 0x200000, RZ ;  /* 0x002000002c187824 */ /* 0x000fe200078e00ff */
[----:B------:R-:W-:-:S02]  /*9a50*/  SHF.L.W.U32.HI R224, R222, 0x11, R194 ;  /* 0x00000011dee07819 */ /* 0x000fc40000010ec2 */
[----:B------:R-:W-:Y:S02]  /*9a60*/  LOP3.LUT R42, R198, R41, RZ, 0x3c, !PT ;  /* 0x00000029c62a7212 */ /* 0x000fe400078e3cff */
[----:B------:R-:W-:Y:S02]  /*9a70*/  IADD3 R217, P0, PT, R39, R199, RZ ;  /* 0x000000c727d97210 */ /* 0x000fe40007f1e0ff */
[----:B------:R-:W-:Y:S02]  /*9a80*/  SHF.L.W.U32.HI R172, R220, 0x11, R26 ;  /* 0x00000011dcac7819 */ /* 0x000fe40000010e1a */
[----:B------:R-:W-:Y:S01]  /*9a90*/  LOP3.LUT R224, R224, R24, RZ, 0x3c, !PT ;  /* 0x00000018e0e07212 */ /* 0x000fe200078e3cff */
[----:B------:R-:W-:Y:S01]  /*9aa0*/  IMAD.SHL.U32 R24, R42, 0x200000, RZ ;  /* 0x002000002a187824 */ /* 0x000fe200078e00ff */
[----:B------:R-:W-:Y:S01]  /*9ab0*/  SHF.L.W.U32.HI R220, R26, 0x11, R220 ;  /* 0x000000111adc7819 */ /* 0x000fe20000010edc */
[----:B------:R-:W-:Y:S01]  /*9ac0*/  IMAD.X R26, R72, 0x1, R196, P0 ;  /* 0x00000001481a7824 */ /* 0x000fe200000e06c4 */
[----:B------:R-:W-:-:S02]  /*9ad0*/  SHF.L.W.U32.HI R221, R198, 0x11, R106 ;  /* 0x00000011c6dd7819 */ /* 0x000fc40000010e6a */
[----:B------:R-:W-:Y:S02]  /*9ae0*/  LOP3.LUT R40, R199, R39, RZ, 0x3c, !PT ;  /* 0x00000027c7287212 */ /* 0x000fe400078e3cff */
[----:B------:R-:W-:Y:S02]  /*9af0*/  IADD3 R214, P0, PT, R201, R200, RZ ;  /* 0x000000c8c9d67210 */ /* 0x000fe40007f1e0ff */
[----:B------:R-:W-:Y:S01]  /*9b00*/  LOP3.LUT R221, R221, R24, RZ, 0x3c, !PT ;  /* 0x00000018dddd7212 */ /* 0x000fe200078e3cff */
[----:B------:R-:W-:Y:S01]  /*9b10*/  IMAD.SHL.U32 R24, R40, 0x200000, RZ ;  /* 0x0020000028187824 */ /* 0x000fe200078e00ff */
[----:B------:R-:W-:Y:S02]  /*9b20*/  SHF.L.W.U32.HI R166, R217, 0x11, R26 ;  /* 0x00000011d9a67819 */ /* 0x000fe40000010e1a */
[----:B------:R-:W-:Y:S02]  /*9b30*/  SHF.L.W.U32.HI R217, R26, 0x11, R217 ;  /* 0x000000111ad97819 */ /* 0x000fe40000010ed9 */
[----:B------:R-:W-:-:S02]  /*9b40*/  SHF.L.W.U32.HI R218, R199, 0x11, R196 ;  /* 0x00000011c7da7819 */ /* 0x000fc40000010ec4 */
[----:B------:R-:W-:Y:S02]  /*9b50*/  LOP3.LUT R38, R200, R201, RZ, 0x3c, !PT ;  /* 0x000000c9c8267212 */ /* 0x000fe400078e3cff */
[----:B------:R-:W-:Y:S02]  /*9b60*/  IADD3.X R26, PT, PT, R74, R195, RZ, P0, !PT ;  /* 0x000000c34a1a7210 */ /* 0x000fe400007fe4ff */
[----:B------:R-:W-:Y:S01]  /*9b70*/  IADD3 R192, P0, PT, R190, R35, RZ ;  /* 0x00000023bec07210 */ /* 0x000fe20007f1e0ff */
[----:B------:R0:W-:Y:S01]  /*9b80*/  STL [R1+0x69f0], R8 ;  /* 0x0069f00801007387 */ /* 0x0001e20000100800 */
[----:B------:R-:W-:Y:S01]  /*9b90*/  LOP3.LUT R218, R218, R24, RZ, 0x3c, !PT ;  /* 0x00000018dada7212 */ /* 0x000fe200078e3cff */
[----:B------:R-:W-:Y:S01]  /*9ba0*/  IMAD.SHL.U32 R24, R38, 0x200000, RZ ;  /* 0x0020000026187824 */ /* 0x000fe200078e00ff */
[----:B------:R-:W-:Y:S02]  /*9bb0*/  SHF.L.W.U32.HI R215, R200, 0x11, R195 ;  /* 0x00000011c8d77819 */ /* 0x000fe40000010ec3 */
[----:B------:R-:W-:-:S02]  /*9bc0*/  LOP3.LUT R36, R35, R190, RZ, 0x3c, !PT ;  /* 0x000000be23247212 */ /* 0x000fc400078e3cff */
[----:B0-----:R-:W-:Y:S02]  /*9bd0*/  SHF.L.W.U32.HI R8, R214, 0x11, R26 ;  /* 0x00000011d6087819 */ /* 0x001fe40000010e1a */
[----:B------:R-:W-:Y:S01]  /*9be0*/  SHF.L.W.U32.HI R214, R26, 0x11, R214 ;  /* 0x000000111ad67819 */ /* 0x000fe20000010ed6 */
[--C-:B------:R-:W-:Y:S01]  /*9bf0*/  IMAD.X R26, R76, 0x1, R75.reuse, P0 ;  /* 0x000000014c1a7824 */ /* 0x100fe200000e064b */
        /* <DEDUP_REMOVED lines=17> */
[----:B------:R-:W-:Y:S01]  /*9d10*/  IMAD.X R26, R161, 0x1, R73, P0 ;  /* 0x00000001a11a7824 */ /* 0x000fe200000e0649 */
[----:B------:R-:W-:Y:S02]  /*9d20*/  SHF.L.U64.HI R237, R28, 0x15, R31 ;  /* 0x000000151ced7819 */ /* 0x000fe4000001021f */
[----:B------:R-:W-:Y:S02]  /*9d30*/  LOP3.LUT R189, R189, R24, RZ, 0x3c, !PT ;  /* 0x00000018bdbd7212 */ /* 0x000fe400078e3cff */
[----:B------:R-:W-:Y:S01]  /*9d40*/  IADD3 R174, P0, PT, R29, R164, RZ ;  /* 0x000000a41dae7210 */ /* 0x000fe20007f1e0ff */
[----:B------:R0:W-:Y:S01]  /*9d50*/  STL [R1+0x64a4], R8 ;  /* 0x0064a40801007387 */ /* 0x0001e20000100800 */
[----:B------:R-:W-:-:S02]  /*9d60*/  SHF.L.W.U32.HI R182, R163, 0x11, R73 ;  /* 0x00000011a3b67819 */ /* 0x000fc40000010e49 */
[----:B------:R-:W-:Y:S02]  /*9d70*/  SHF.L.U32 R24, R32, 0x15, RZ ;  /* 0x0000001520187819 */ /* 0x000fe400000006ff */
[----:B------:R-:W-:Y:S02]  /*9d80*/  LOP3.LUT R31, R164, R29, RZ, 0x3c, !PT ;  /* 0x0000001da41f7212 */ /* 0x000fe400078e3cff */
[----:B------:R-:W-:Y:S02]  /*9d90*/  LOP3.LUT R182, R182, R24, RZ, 0x3c, !PT ;  /* 0x00000018b6b67212 */ /* 0x000fe400078e3cff */
[----:B0-----:R-:W-:Y:S02]  /*9da0*/  SHF.L.W.U32.HI R8, R180, 0x11, R26 ;  /* 0x00000011b4087819 */ /* 0x001fe40000010e1a */
[----:B------:R-:W-:Y:S01]  /*9db0*/  SHF.L.W.U32.HI R180, R26, 0x11, R180 ;  /* 0x000000111ab47819 */ /* 0x000fe20000010eb4 */
[--C-:B------:R-:W-:Y:S01]  /*9dc0*/  IMAD.X R26, R151, 0x1, R77.reuse, P0 ;  /* 0x00000001971a7824 */ /* 0x100fe200000e064d */
[----:B------:R-:W-:Y:S01]  /*9dd0*/  IADD3 R168, P0, PT, R165, R103, RZ ;  /* 0x00000067a5a87210 */ /* 0x000fe20007f1e0ff */
[----:B------:R-:W-:Y:S01]  /*9de0*/  IMAD.SHL.U32 R24, R31, 0x200000, RZ ;  /* 0x002000001f187824 */ /* 0x000fe200078e00ff */
[----:B------:R-:W-:-:S02]  /*9df0*/  SHF.L.W.U32.HI R176, R164, 0x11, R77 ;  /* 0x00000011a4b07819 */ /* 0x000fc40000010e4d */
[C---:B------:R-:W-:Y:S01]  /*9e00*/  LOP3.LUT R28, R103.reuse, R165, RZ, 0x3c, !PT ;  /* 0x000000a5671c7212 */ /* 0x040fe200078e3cff */
[----:B------:R0:W-:Y:S01]  /*9e10*/  STL [R1+0x64a0], R8 ;  /* 0x0064a00801007387 */ /* 0x0001e20000100800 */
[----:B------:R-:W-:Y:S01]  /*9e20*/  LOP3.LUT R176, R176, R24, RZ, 0x3c, !PT ;  /* 0x00000018b0b07212 */ /* 0x000fe200078e3cff */
[--C-:B------:R-:W-:Y:S01]  /*9e30*/  IMAD.X R88, R154, 0x1, R82.reuse, P0 ;  /* 0x000000019a587824 */ /* 0x100fe200000e0652 */
[----:B------:R-:W-:Y:S02]  /*9e40*/  IADD3 R24, P0, PT, R184, R25, RZ ;  /* 0x00000019b8187210 */ /* 0x000fe40007f1e0ff */
[----:B------:R-:W-:Y:S02]  /*9e50*/  SHF.L.W.U32.HI R170, R103, 0x11, R82 ;  /* 0x0000001167aa7819 */ /* 0x000fe40000010e52 */
[----:B0-----:R-:W-:Y:S02]  /*9e60*/  SHF.L.W.U32.HI R8, R174, 0x11, R26 ;  /* 0x00000011ae087819 */ /* 0x001fe40000010e1a */
[----:B------:R-:W-:Y:S01]  /*9e70*/  SHF.L.W.U32.HI R174, R26, 0x11, R174 ;  /* 0x000000111aae7819 */ /* 0x000fe20000010eae */
[----:B------:R-:W-:-:S02]  /*9e80*/  IMAD.SHL.U32 R26, R28, 0x200000, RZ ;  /* 0x002000001c1a7824 */ /* 0x000fc400078e00ff */
[----:B------:R-:W-:-:S03]  /*9e90*/  IMAD.X R89, R160, 0x1, R83, P0 ;  /* 0x00000001a0597824 */ /* 0x000fc600000e0653 */
[----:B------:R-:W-:Y:S02]  /*9ea0*/  LOP3.LUT R170, R170, R26, RZ, 0x3c, !PT ;  /* 0x0000001aaaaa7212 */ /* 0x000fe400078e3cff */
[----:B------:R-:W-:Y:S01]  /*9eb0*/  LOP3.LUT R26, R25, R184, RZ, 0x3c, !PT ;  /* 0x000000b8191a7212 */ /* 0x000fe200078e3cff */
[----:B------:R0:W-:Y:S01]  /*9ec0*/  STL [R1+0x649c], R8 ;  /* 0x00649c0801007387 */ /* 0x0001e20000100800 */
[----:B------:R-:W-:-:S03]  /*9ed0*/  SHF.L.W.U32.HI R125, R24, 0x11, R89 ;  /* 0x00000011187d7819 */ /* 0x000fc60000010e59 */
[----:B------:R1:W-:Y:S01]  /*9ee0*/  STL [R1+0x6a08], R63 ;  /* 0x006a083f01007387 */ /* 0x0003e20000100800 */
[----:B------:R-:W-:Y:S02]  /*9ef0*/  SHF.L.W.U32.HI R185, R25, 0x11, R83 ;  /* 0x0000001119b97819 */ /* 0x000fe40000010e53 */
[----:B0-----:R-:W-:Y:S02]  /*9f00*/  SHF.L.W.U32.HI R8, R168, 0x11, R88 ;  /* 0x00000011a8087819 */ /* 0x001fe40000010e58 */
[----:B------:R-:W-:Y:S01]  /*9f10*/  SHF.L.W.U32.HI R168, R88, 0x11, R168 ;  /* 0x0000001158a87819 */ /* 0x000fe20000010ea8 */
[----:B------:R-:W-:Y:S01]  /*9f20*/  IMAD.SHL.U32 R88, R26, 0x200000, RZ ;  /* 0x002000001a587824 */ /* 0x000fe200078e00ff */
[----:B-1----:R-:W-:Y:S02]  /*9f30*/  SHF.L.W.U32.HI R63, R89, 0x11, R24 ;  /* 0x00000011593f7819 */ /* 0x002fe40000010e18 */
[----:B------:R-:W-:Y:S02]  /*9f40*/  LOP3.LUT R24, R187, R130, RZ, 0x3c, !PT ;  /* 0x00000082bb187212 */ /* 0x000fe400078e3cff */
[----:B------:R-:W-:-:S02]  /*9f50*/  LOP3.LUT R185, R185, R88, RZ, 0x3c, !PT ;  /* 0x00000058b9b97212 */ /* 0x000fc400078e3cff */
[----:B------:R-:W-:Y:S01]  /*9f60*/  SHF.L.W.U32.HI R88, R187, 0x11, R85 ;  /* 0x00000011bb587819 */ /* 0x000fe20000010e55 */
[----:B------:R-:W-:Y:S01]  /*9f70*/  IMAD.SHL.U32 R89, R24, 0x200000, RZ ;  /* 0x0020000018597824 */ /* 0x000fe200078e00ff */
[----:B------:R0:W-:Y:S01]  /*9f80*/  STL [R1+0x6498], R8 ;  /* 0x0064980801007387 */ /* 0x0001e20000100800 */
[----:B------:R-:W-:-:S04]  /*9f90*/  IADD3 R91, P0, PT, R130, R187, RZ ;  /* 0x000000bb825b7210 */ /* 0x000fc80007f1e0ff */
[----:B------:R-:W-:Y:S02]  /*9fa0*/  IADD3.X R94, PT, PT, R148, R85, RZ, P0, !PT ;  /* 0x00000055945e7210 */ /* 0x000fe400007fe4ff */
[----:B0-----:R-:W-:Y:S02]  /*9fb0*/  LOP3.LUT R8, R88, R89, RZ, 0x3c, !PT ;  /* 0x0000005958087212 */ /* 0x001fe400078e3cff */
[----:B------:R-:W-:-:S03]  /*9fc0*/  SHF.L.W.U32.HI R88, R211, 0x11, R11 ;  /* 0x00000011d3587819 */ /* 0x000fc60000010e0b */
[----:B------:R0:W-:Y:S01]  /*9fd0*/  STL [R1+0x6468], R8 ;  /* 0x0064680801007387 */ /* 0x0001e20000100800 */
[-C--:B------:R-:W-:Y:S01]  /*9fe0*/  LOP3.LUT R15, R50, R11.reuse, R47, 0x96, !PT ;  /* 0x0000000b320f7212 */ /* 0x080fe200078e962f */
[----:B------:R-:W-:Y:S02]  /*9ff0*/  IMAD.MOV.U32 R95, RZ, RZ, 0x2b ;  /* 0x0000002bff5f7424 */ /* 0x000fe400078e00ff */
[----:B------:R1:W-:Y:S01]  /*a000*/  STL [R1+0x69f8], R67 ;  /* 0x0069f84301007387 */ /* 0x0003e20000100800 */
[----:B0-----:R-:W-:Y:S02]  /*a010*/  IADD3 R8, P0, PT, R57, R11, RZ ;  /* 0x0000000b39087210 */ /* 0x001fe40007f1e0ff */
[----:B------:R-:W-:-:S03]  /*a020*/  SHF.L.W.U32.HI R11, R212, 0x11, R48 ;  /* 0x00000011d40b7819 */ /* 0x000fc60000010e30 */
[----:B------:R0:W-:Y:S01]  /*a030*/  STL [R1+0x6734], R8 ;  /* 0x0067340801007387 */ /* 0x0001e20000100800 */
[----:B-1----:R-:W-:Y:S02]  /*a040*/  LOP3.LUT R67, R11, R66, RZ, 0x3c, !PT ;  /* 0x000000420b437212 */ /* 0x002fe400078e3cff */
[----:B------:R-:W-:Y:S01]  /*a050*/  LOP3.LUT R11, R60, R49, R27, 0x96, !PT ;  /* 0x000000313c0b7212 */ /* 0x000fe200078e961b */
[----:B------:R1:W-:Y:S01]  /*a060*/  STL [R1+0x69b8], R15 ;  /* 0x0069b80f01007387 */ /* 0x0003e20000100800 */
[----:B------:R-:W-:Y:S02]  /*a070*/  LOP3.LUT R98, R101, 0x8982754f, RZ, 0x3c, !PT ;  /* 0x8982754f65627812 */ /* 0x000fe400078e3cff */
[----:B------:R-:W-:Y:S02]  /*a080*/  LOP3.LUT R47, R6, 0x430b0aa, RZ, 0x3c, !PT ;  /* 0x0430b0aa062f7812 */ /* 0x000fe400078e3cff */
[----:B0-----:R-:W-:Y:S02]  /*a090*/  IADD3 R8, P1, PT, R71, R48, RZ ;  /* 0x0000003047087210 */ /* 0x001fe40007f3e0ff */
[----:B------:R-:W-:-:S02]  /*a0a0*/  LOP3.LUT R111, R101, 0x7d1de664, RZ, 0x3c, !PT ;  /* 0x7d1de664656f7812 */ /* 0x000fc400078e3cff */
[----:B-1----:R-:W-:Y:S01]  /*a0b0*/  LOP3.LUT R15, R70, R48, R45, 0x96, !PT ;  /* 0x00000030460f7212 */ /* 0x002fe200078e962d */
[----:B------:R0:W-:Y:S01]  /*a0c0*/  STL [R1+0x6738], R8 ;  /* 0x0067380801007387 */ /* 0x0001e20000100800 */
[----:B------:R-:W-:Y:S02]  /*a0d0*/  LOP3.LUT R48, R6, 0x33040c45, RZ, 0x3c, !PT ;  /* 0x33040c4506307812 */ /* 0x000fe400078e3cff */
[----:B------:R-:W-:Y:S01]  /*a0e0*/  SHF.L.W.U32.HI R45, R213, 0x11, R49 ;  /* 0x00000011d52d7819 */ /* 0x000fe20000010e31 */
[----:B------:R1:W-:Y:S01]  /*a0f0*/  STL [R1+0x6444], R95 ;  /* 0x0064445f01007387 */ /* 0x0003e20000100800 */
[----:B------:R-:W-:Y:S02]  /*a100*/  LOP3.LUT R142, R86, 0xf1126812, RZ, 0x3c, !PT ;  /* 0xf1126812568e7812 */ /* 0x000fe400078e3cff */
[----:B------:R-:W-:Y:S01]  /*a110*/  LOP3.LUT R116, R7, 0x257a1d67, RZ, 0x3c, !PT ;  /* 0x257a1d6707747812 */ /* 0x000fe200078e3cff */
[----:B------:R2:W-:Y:S01]  /*a120*/  STL [R1+0x69b0], R11 ;  /* 0x0069b00b01007387 */ /* 0x0005e20000100800 */
[----:B0-----:R-:W-:-:S02]  /*a130*/  IADD3 R8, P2, PT, R59, R49, RZ ;  /* 0x000000313b087210 */ /* 0x001fc40007f5e0ff */
[----:B------:R-:W-:Y:S02]  /*a140*/  IADD3 R49, P3, PT, R47, R98, RZ ;  /* 0x000000622f317210 */ /* 0x000fe40007f7e0ff */
[----:B------:R-:W-:Y:S02]  /*a150*/  LOP3.LUT R149, R86, 0xe51c98ce, RZ, 0x3c, !PT ;  /* 0xe51c98ce56957812 */ /* 0x000fe400078e3cff */
[----:B-1----:R-:W-:Y:S02]  /*a160*/  LOP3.LUT R95, R7, 0x5f9478a7, RZ, 0x3c, !PT ;  /* 0x5f9478a7075f7812 */ /* 0x002fe400078e3cff */
[----:B--2---:R-:W-:Y:S02]  /*a170*/  IADD3 R11, P4, PT, R48, R111, RZ ;  /* 0x0000006f300b7210 */ /* 0x004fe40007f9e0ff */
[----:B------:R-:W-:Y:S01]  /*a180*/  LOP3.LUT R6, R6, 0x22a24777, RZ, 0x3c, !PT ;  /* 0x22a2477706067812 */ /* 0x000fe200078e3cff */
[----:B------:R-:W-:Y:S01]  /*a190*/  IMAD.X R50, R116, 0x1, R142, P3 ;  /* 0x0000000174327824 */ /* 0x000fe200018e068e */
[----:B------:R-:W-:Y:S01]  /*a1a0*/  LOP3.LUT R120, R101, 0xe429850a, RZ, 0x3c, !PT ;  /* 0xe429850a65787812 */ /* 0x000fe200078e3cff */
[----:B------:R-:W-:Y:S01]  /*a1b0*/  IMAD.X R27, R95, 0x1, R149, P4 ;  /* 0x000000015f1b7824 */ /* 0x000fe200020e0695 */
[----:B------:R-:W-:-:S02]  /*a1c0*/  LOP3.LUT R47, R47, 0x8982754f, R101, 0x96, !PT ;  /* 0x8982754f2f2f7812 */ /* 0x000fc400078e9665 */
[--C-:B------:R-:W-:Y:S02]  /*a1d0*/  LOP3.LUT R48, R48, 0x7d1de664, R101.reuse, 0x96, !PT ;  /* 0x7d1de66430307812 */ /* 0x100fe400078e9665 */
[----:B------:R-:W-:Y:S02]  /*a1e0*/  LOP3.LUT R101, R6, 0xe429850a, R101, 0x96, !PT ;  /* 0xe429850a06657812 */ /* 0x000fe400078e9665 */
[----:B------:R-:W-:Y:S02]  /*a1f0*/  LOP3.LUT R159, R86, 0x6d7b49e7, RZ, 0x3c, !PT ;  /* 0x6d7b49e7569f7812 */ /* 0x000fe400078e3cff */
[----:B------:R-:W-:Y:S02]  /*a200*/  LOP3.LUT R7, R7, 0x2e3063c6, RZ, 0x3c, !PT ;  /* 0x2e3063c607077812 */ /* 0x000fe400078e3cff */
[----:B------:R-:W-:Y:S01]  /*a210*/  IADD3 R6, P3, PT, R6, R120, RZ ;  /* 0x0000007806067210 */ /* 0x000fe20007f7e0ff */
[----:B------:R0:W-:Y:S01]  /*a220*/  STL [R1+0x69e8], R125 ;  /* 0x0069e87d01007387 */ /* 0x0001e20000100800 */
[----:B------:R-:W-:-:S02]  /*a230*/  SHF.L.W.U32.HI R46, R49, 0x11, R50 ;  /* 0x00000011312e7819 */ /* 0x000fc40000010e32 */
[----:B------:R-:W-:Y:S01]  /*a240*/  SHF.L.W.U32.HI R16, R11, 0x11, R27 ;  /* 0x000000110b107819 */ /* 0x000fe20000010e1b */
[----:B------:R1:W-:Y:S01]  /*a250*/  STL [R1+0x6744], R8 ;  /* 0x0067440801007387 */ /* 0x0003e20000100800 */
[----:B------:R-:W-:-:S03]  /*a260*/  LOP3.LUT R123, R80, 0x52dac858, RZ, 0x3c, !PT ;  /* 0x52dac858507b7812 */ /* 0x000fc600078e3cff */
[----:B------:R2:W-:Y:S01]  /*a270*/  STL [R1+0x69fc], R84 ;  /* 0x0069fc5401007387 */ /* 0x0005e20000100800 */
[----:B0-----:R-:W-:Y:S02]  /*a280*/  SHF.L.W.U32.HI R125, R27, 0x11, R11 ;  /* 0x000000111b7d7819 */ /* 0x001fe40000010e0b */
[----:B------:R-:W-:Y:S02]  /*a290*/  IADD3.X R11, PT, PT, R7, R159, RZ, P3, !PT ;  /* 0x0000009f070b7210 */ /* 0x000fe40001ffe4ff */
[----:B-1----:R-:W-:Y:S01]  /*a2a0*/  SHF.L.W.U32.HI R8, R50, 0x11, R49 ;  /* 0x0000001132087819 */ /* 0x002fe20000010e31 */
[----:B------:R0:W-:Y:S01]  /*a2b0*/  STL [R1+0x69b4], R15 ;  /* 0x0069b40f01007387 */ /* 0x0001e20000100800 */
[----:B--2---:R-:W-:-:S03]  /*a2c0*/  LOP3.LUT R84, R88, R81, RZ, 0x3c, !PT ;  /* 0x0000005158547212 */ /* 0x004fc600078e3cff */
[----:B------:R1:W-:Y:S01]  /*a2d0*/  STL [R1+0x69e4], R46 ;  /* 0x0069e42e01007387 */ /* 0x0003e20000100800 */
[----:B------:R-:W-:-:S03]  /*a2e0*/  LOP3.LUT R81, R4, 0xab65b3e, RZ, 0x3c, !PT ;  /* 0x0ab65b3e04517812 */ /* 0x000fc600078e3cff */
[----:B------:R2:W-:Y:S01]  /*a2f0*/  STL [R1+0x64b8], R8 ;  /* 0x0064b80801007387 */ /* 0x0005e20000100800 */
[----:B0-----:R-:W-:Y:S02]  /*a300*/  SHF.L.W.U32.HI R15, R6, 0x11, R11 ;  /* 0x00000011060f7819 */ /* 0x001fe40000010e0b */
[----:B-1----:R-:W-:Y:S02]  /*a310*/  SHF.L.W.U32.HI R46, R11, 0x11, R6 ;  /* 0x000000110b2e7819 */ /* 0x002fe40000010e06 */
[-C--:B------:R-:W-:Y:S02]  /*a320*/  IADD3 R11, P3, PT, R54, R21.reuse, RZ ;  /* 0x00000015360b7210 */ /* 0x080fe40007f7e0ff */
[----:B--2---:R-:W-:Y:S02]  /*a330*/  LOP3.LUT R8, R55, R21, R19, 0x96, !PT ;  /* 0x0000001537087212 */ /* 0x004fe400078e9613 */
[----:B------:R-:W-:Y:S02]  /*a340*/  SHF.L.W.U32.HI R6, R208, 0x11, R21 ;  /* 0x00000011d0067819 */ /* 0x000fe40000010e15 */
[----:B------:R-:W-:-:S02]  /*a350*/  LOP3.LUT R141, R115, 0x53d39c67, RZ, 0x3c, !PT ;  /* 0x53d39c67738d7812 */ /* 0x000fc400078e3cff */
[----:B------:R-:W-:Y:S02]  /*a360*/  LOP3.LUT R113, R14, 0xbcd1c5a8, RZ, 0x3c, !PT ;  /* 0xbcd1c5a80e717812 */ /* 0x000fe400078e3cff */
[----:B------:R-:W-:Y:S01]  /*a370*/  IADD3 R250, P5, PT, R81, R123, RZ ;  /* 0x0000007b51fa7210 */ /* 0x000fe20007fbe0ff */
[----:B------:R0:W-:Y:S01]  /*a380*/  STL [R1+0x69ac], R8 ;  /* 0x0069ac0801007387 */ /* 0x0001e20000100800 */
[----:B------:R-:W-:Y:S02]  /*a390*/  LOP3.LUT R127, R80, 0x84e7677b, RZ, 0x3c, !PT ;  /* 0x84e7677b507f7812 */ /* 0x000fe400078e3cff */
[----:B------:R-:W-:Y:S01]  /*a3a0*/  LOP3.LUT R70, R4, 0x8e89b5c4, RZ, 0x3c, !PT ;  /* 0x8e89b5c404467812 */ /* 0x000fe200078e3cff */
[----:B------:R1:W-:Y:S01]  /*a3b0*/  STL [R1+0x673c], R11 ;  /* 0x00673c0b01007387 */ /* 0x0003e20000100800 */
[----:B------:R-:W-:Y:S02]  /*a3c0*/  LOP3.LUT R145, R115, 0xb4a24d7a, RZ, 0x3c, !PT ;  /* 0xb4a24d7a73917812 */ /* 0x000fe400078e3cff */
[----:B------:R-:W-:-:S02]  /*a3d0*/  LOP3.LUT R88, R14, 0x23ff966, RZ, 0x3c, !PT ;  /* 0x023ff9660e587812 */ /* 0x000fc400078e3cff */
[----:B0-----:R-:W-:Y:S02]  /*a3e0*/  LOP3.LUT R8, R6, R56, RZ, 0x3c, !PT ;  /* 0x0000003806087212 */ /* 0x001fe400078e3cff */
[-C--:B------:R-:W-:Y:S02]  /*a3f0*/  LOP3.LUT R6, R52, R20.reuse, R18, 0x96, !PT ;  /* 0x0000001434067212 */ /* 0x080fe400078e9612 */
[----:B-1----:R-:W-:Y:S01]  /*a400*/  IADD3 R11, P4, PT, R51, R20, RZ ;  /* 0x00000014330b7210 */ /* 0x002fe20007f9e0ff */
[----:B------:R-:W-:Y:S01]  /*a410*/  IMAD.X R51, R113, 0x1, R141, P5 ;  /* 0x0000000171337824 */ /* 0x000fe200028e068d */
[----:B------:R-:W-:Y:S02]  /*a420*/  IADD3 R52, P5, PT, R70, R127, RZ ;  /* 0x0000007f46347210 */ /* 0x000fe40007fbe0ff */
[----:B------:R-:W-:Y:S02]  /*a430*/  LOP3.LUT R104, R80, 0x34c5f608, RZ, 0x3c, !PT ;  /* 0x34c5f60850687812 */ /* 0x000fe400078e3cff */
[----:B------:R-:W-:Y:S01]  /*a440*/  LOP3.LUT R4, R4, 0xd3665ca9, RZ, 0x3c, !PT ;  /* 0xd3665ca904047812 */ /* 0x000fe200078e3cff */
[----:B------:R-:W-:Y:S01]  /*a450*/  IMAD.X R247, R88, 0x1, R145, P5 ;  /* 0x0000000158f77824 */ /* 0x000fe200028e0691 */
[----:B------:R-:W-:-:S02]  /*a460*/  LOP3.LUT R116, R116, 0xf1126812, R86, 0x96, !PT ;  /* 0xf112681274747812 */ /* 0x000fc400078e9656 */
[--C-:B------:R-:W-:Y:S02]  /*a470*/  LOP3.LUT R95, R95, 0xe51c98ce, R86.reuse, 0x96, !PT ;  /* 0xe51c98ce5f5f7812 */ /* 0x100fe400078e9656 */
[----:B------:R-:W-:Y:S01]  /*a480*/  LOP3.LUT R86, R7, 0x6d7b49e7, R86, 0x96, !PT ;  /* 0x6d7b49e707567812 */ /* 0x000fe200078e9656 */
[----:B------:R-:W-:Y:S01]  /*a490*/  IMAD.SHL.U32 R7, R101, 0x200000, RZ ;  /* 0x0020000065077824 */ /* 0x000fe200078e00ff */
[----:B------:R-:W-:Y:S02]  /*a4a0*/  LOP3.LUT R158, R115, 0xdffa22b5, RZ, 0x3c, !PT ;  /* 0xdffa22b5739e7812 */ /* 0x000fe400078e3cff */
[----:B------:R-:W-:Y:S02]  /*a4b0*/  LOP3.LUT R14, R14, 0xb9b67517, RZ, 0x3c, !PT ;  /* 0xb9b675170e0e7812 */ /* 0x000fe400078e3cff */
[----:B------:R-:W-:Y:S02]  /*a4c0*/  IADD3 R54, P5, PT, R4, R104, RZ ;  /* 0x0000006804367210 */ /* 0x000fe40007fbe0ff */
[----:B------:R-:W-:-:S02]  /*a4d0*/  SHF.L.W.U32.HI R50, R120, 0x11, R159 ;  /* 0x0000001178327819 */ /* 0x000fc40000010e9f */
[----:B------:R-:W-:Y:S02]  /*a4e0*/  LOP3.LUT R119, R114, 0xf8be6631, RZ, 0x3c, !PT ;  /* 0xf8be663172777812 */ /* 0x000fe400078e3cff */
[----:B------:R-:W-:Y:S01]  /*a4f0*/  LOP3.LUT R122, R5, 0x22dedc81, RZ, 0x3c, !PT ;  /* 0x22dedc81057a7812 */ /* 0x000fe200078e3cff */
[----:B------:R0:W-:Y:S01]  /*a500*/  STL [R1+0x6a00], R65 ;  /* 0x006a004101007387 */ /* 0x0001e20000100800 */
[----:B------:R-:W-:Y:S01]  /*a510*/  IMAD.X R246, R14, 0x1, R158, P5 ;  /* 0x000000010ef67824 */ /* 0x000fe200028e069e */
[----:B------:R-:W-:Y:S02]  /*a520*/  LOP3.LUT R50, R101, R50, R7, 0x96, !PT ;  /* 0x0000003265327212 */ /* 0x000fe400078e9607 */
[----:B------:R1:W-:Y:S01]  /*a530*/  STL.64 [R1+0x67a8], R22 ;  /* 0x0067a81601007387 */ /* 0x0003e20000100a00 */
[----:B------:R-:W-:Y:S02]  /*a540*/  LOP3.LUT R153, R108, 0x82fe255, RZ, 0x3c, !PT ;  /* 0x082fe2556c997812 */ /* 0x000fe400078e3cff */
[----:B------:R-:W-:-:S02]  /*a550*/  IADD3 R89, P5, PT, R122, R119, RZ ;  /* 0x000000777a597210 */ /* 0x000fc40007fbe0ff */
[----:B0-----:R-:W-:Y:S02]  /*a560*/  SHF.L.W.U32.HI R65, R94, 0x11, R91 ;  /* 0x000000115e417819 */ /* 0x001fe40000010e5b */
[----:B------:R-:W-:Y:S02]  /*a570*/  SHF.L.W.U32.HI R7, R209, 0x11, R20 ;  /* 0x00000011d1077819 */ /* 0x000fe40000010e14 */
[----:B-1----:R-:W-:Y:S02]  /*a580*/  SHF.L.W.U32.HI R22, R91, 0x11, R94 ;  /* 0x000000115b167819 */ /* 0x002fe40000010e5e */
[----:B------:R-:W-:Y:S02]  /*a590*/  LOP3.LUT R91, R13, 0x4e96119e, RZ, 0x3c, !PT ;  /* 0x4e96119e0d5b7812 */ /* 0x000fe400078e3cff */
[----:B------:R-:W-:Y:S02]  /*a5a0*/  LOP3.LUT R121, R114, 0x8504005e, RZ, 0x3c, !PT ;  /* 0x8504005e72797812 */ /* 0x000fe400078e3cff */
[----:B------:R-:W-:Y:S01]  /*a5b0*/  LOP3.LUT R110, R5, 0xa2789640, RZ, 0x3c, !PT ;  /* 0xa2789640056e7812 */ /* 0x000fe200078e3cff */
[----:B------:R0:W-:Y:S01]  /*a5c0*/  STL [R1+0x69ec], R205 ;  /* 0x0069eccd01007387 */ /* 0x0001e20000100800 */
[----:B------:R-:W-:Y:S01]  /*a5d0*/  IMAD.X R227, R91, 0x1, R153, P5 ;  /* 0x000000015be37824 */ /* 0x000fe200028e0699 */
[----:B------:R-:W-:-:S02]  /*a5e0*/  LOP3.LUT R143, R108, 0xef68ec6, RZ, 0x3c, !PT ;  /* 0x0ef68ec66c8f7812 */ /* 0x000fc400078e3cff */
[----:B------:R-:W-:Y:S02]  /*a5f0*/  LOP3.LUT R124, R13, 0x48b6bf93, RZ, 0x3c, !PT ;  /* 0x48b6bf930d7c7812 */ /* 0x000fe400078e3cff */
[----:B------:R-:W-:Y:S02]  /*a600*/  LOP3.LUT R126, R114, 0x7d1de664, RZ, 0x3c, !PT ;  /* 0x7d1de664727e7812 */ /* 0x000fe400078e3cff */
[----:B0-----:R-:W-:Y:S02]  /*a610*/  LOP3.LUT R205, R7, R53, RZ, 0x3c, !PT ;  /* 0x0000003507cd7212 */ /* 0x001fe400078e3cff */
[----:B------:R-:W-:Y:S02]  /*a620*/  IADD3 R53, P5, PT, R110, R121, RZ ;  /* 0x000000796e357210 */ /* 0x000fe40007fbe0ff */
[----:B------:R-:W-:Y:S02]  /*a630*/  LOP3.LUT R118, R5, 0x33040c45, RZ, 0x3c, !PT ;  /* 0x33040c4505767812 */ /* 0x000fe400078e3cff */
[----:B------:R-:W-:Y:S01]  /*a640*/  LOP3.LUT R157, R108, 0xe51c98ce, RZ, 0x3c, !PT ;  /* 0xe51c98ce6c9d7812 */ /* 0x000fe200078e3cff */
[----:B------:R-:W-:Y:S01]  /*a650*/  IMAD.X R226, R124, 0x1, R143, P5 ;  /* 0x000000017ce27824 */ /* 0x000fe200028e068f */
[----:B------:R-:W-:-:S02]  /*a660*/  LOP3.LUT R112, R13, 0x5f9478a7, RZ, 0x3c, !PT ;  /* 0x5f9478a70d707812 */ /* 0x000fc400078e3cff */
[----:B------:R-:W-:Y:S01]  /*a670*/  IADD3 R21, P5, PT, R118, R126, RZ ;  /* 0x0000007e76157210 */ /* 0x000fe20007fbe0ff */
[----:B------:R0:W-:Y:S01]  /*a680*/  STL [R1+0x69f4], R210 ;  /* 0x0069f4d201007387 */ /* 0x0001e20000100800 */
[----:B------:R-:W-:Y:S02]  /*a690*/  LOP3.LUT R128, R114, 0xe429850a, RZ, 0x3c, !PT ;  /* 0xe429850a72807812 */ /* 0x000fe400078e3cff */
[----:B------:R-:W-:Y:S01]  /*a6a0*/  LOP3.LUT R5, R5, 0x22a24777, RZ, 0x3c, !PT ;  /* 0x22a2477705057812 */ /* 0x000fe200078e3cff */
[----:B------:R1:W-:Y:S01]  /*a6b0*/  STL [R1+0x69a8], R6 ;  /* 0x0069a80601007387 */ /* 0x0003e20000100800 */
[----:B------:R-:W-:Y:S02]  /*a6c0*/  IADD3.X R225, PT, PT, R112, R157, RZ, P5, !PT ;  /* 0x0000009d70e17210 */ /* 0x000fe40002ffe4ff */
[----:B------:R-:W-:Y:S02]  /*a6d0*/  SHF.L.W.U32.HI R71, R98, 0x11, R142 ;  /* 0x0000001162477819 */ /* 0x000fe40000010e8e */
[----:B0-----:R-:W-:Y:S01]  /*a6e0*/  LOP3.LUT R210, R45, R58, RZ, 0x3c, !PT ;  /* 0x0000003a2dd27212 */ /* 0x001fe200078e3cff */
[----:B------:R-:W-:Y:S01]  /*a6f0*/  IMAD.SHL.U32 R45, R47, 0x200000, RZ ;  /* 0x002000002f2d7824 */ /* 0x000fe200078e00ff */
[----:B------:R-:W-:-:S02]  /*a700*/  LOP3.LUT R144, R108, 0x6d7b49e7, RZ, 0x3c, !PT ;  /* 0x6d7b49e76c907812 */ /* 0x000fc400078e3cff */
[----:B-1----:R-:W-:Y:S01]  /*a710*/  LOP3.LUT R6, R12, R248, R17, 0x96, !PT ;  /* 0x000000f80c067212 */ /* 0x002fe200078e9611 */
[----:B------:R0:W-:Y:S01]  /*a720*/  STL [R1+0x6740], R11 ;  /* 0x0067400b01007387 */ /* 0x0001e20000100800 */
[----:B------:R-:W-:Y:S02]  /*a730*/  LOP3.LUT R13, R13, 0x2e3063c6, RZ, 0x3c, !PT ;  /* 0x2e3063c60d0d7812 */ /* 0x000fe400078e3cff */
[----:B------:R-:W-:Y:S02]  /*a740*/  IADD3 R17, P5, PT, R5, R128, RZ ;  /* 0x0000008005117210 */ /* 0x000fe40007fbe0ff */
[----:B------:R-:W-:Y:S02]  /*a750*/  LOP3.LUT R129, R107, 0xf8be6631, RZ, 0x3c, !PT ;  /* 0xf8be66316b817812 */ /* 0x000fe400078e3cff */
[----:B------:R-:W-:Y:S02]  /*a760*/  LOP3.LUT R71, R47, R71, R45, 0x96, !PT ;  /* 0x000000472f477212 */ /* 0x000fe400078e962d */
[----:B0-----:R-:W-:Y:S01]  /*a770*/  LOP3.LUT R11, R183, 0x22dedc81, RZ, 0x3c, !PT ;  /* 0x22dedc81b70b7812 */ /* 0x001fe200078e3cff */
[----:B------:R-:W-:Y:S01]  /*a780*/  IMAD.X R45, R13, 0x1, R144, P5 ;  /* 0x000000010d2d7824 */ /* 0x000fe200028e0690 */
[----:B------:R-:W-:-:S02]  /*a790*/  LOP3.LUT R150, R3, 0x82fe255, RZ, 0x3c, !PT ;  /* 0x082fe25503967812 */ /* 0x000fc400078e3cff */
[----:B------:R-:W-:Y:S02]  /*a7a0*/  LOP3.LUT R96, R105, 0x4e96119e, RZ, 0x3c, !PT ;  /* 0x4e96119e69607812 */ /* 0x000fe400078e3cff */
[----:B------:R-:W-:Y:S02]  /*a7b0*/  IADD3 R167, P5, PT, R11, R129, RZ ;  /* 0x000000810ba77210 */ /* 0x000fe40007fbe0ff */
[----:B------:R-:W-:Y:S02]  /*a7c0*/  LOP3.LUT R131, R107, 0x8504005e, RZ, 0x3c, !PT ;  /* 0x8504005e6b837812 */ /* 0x000fe400078e3cff */
[----:B------:R-:W-:Y:S01]  /*a7d0*/  LOP3.LUT R12, R183, 0xa2789640, RZ, 0x3c, !PT ;  /* 0xa2789640b70c7812 */ /* 0x000fe200078e3cff */
[----:B------:R-:W-:Y:S01]  /*a7e0*/  IMAD.X R55, R96, 0x1, R150, P5 ;  /* 0x0000000160377824 */ /* 0x000fe200028e0696 */
[----:B------:R-:W-:Y:S02]  /*a7f0*/  LOP3.LUT R156, R3, 0xef68ec6, RZ, 0x3c, !PT ;  /* 0x0ef68ec6039c7812 */ /* 0x000fe400078e3cff */
[----:B------:R-:W-:-:S02]  /*a800*/  LOP3.LUT R91, R91, 0x82fe255, R108, 0x96, !PT ;  /* 0x082fe2555b5b7812 */ /* 0x000fc400078e966c */
[--C-:B------:R-:W-:Y:S02]  /*a810*/  LOP3.LUT R124, R124, 0xef68ec6, R108.reuse, 0x96, !PT ;  /* 0x0ef68ec67c7c7812 */ /* 0x100fe400078e966c */
[--C-:B------:R-:W-:Y:S02]  /*a820*/  LOP3.LUT R112, R112, 0xe51c98ce, R108.reuse, 0x96, !PT ;  /* 0xe51c98ce70707812 */ /* 0x100fe400078e966c */
[----:B------:R-:W-:Y:S02]  /*a830*/  LOP3.LUT R20, R105, 0x48b6bf93, RZ, 0x3c, !PT ;  /* 0x48b6bf9369147812 */ /* 0x000fe400078e3cff */
[----:B------:R-:W-:Y:S02]  /*a840*/  IADD3 R169, P5, PT, R12, R131, RZ ;  /* 0x000000830ca97210 */ /* 0x000fe40007fbe0ff */
[----:B------:R-:W-:Y:S02]  /*a850*/  LOP3.LUT R108, R13, 0x6d7b49e7, R108, 0x96, !PT ;  /* 0x6d7b49e70d6c7812 */ /* 0x000fe400078e966c */
[----:B------:R-:W-:-:S02]  /*a860*/  LOP3.LUT R132, R107, 0x8982754f, RZ, 0x3c, !PT ;  /* 0x8982754f6b847812 */ /* 0x000fc400078e3cff */
[----:B------:R-:W-:Y:S01]  /*a870*/  LOP3.LUT R13, R183, 0x430b0aa, RZ, 0x3c, !PT ;  /* 0x0430b0aab70d7812 */ /* 0x000fe200078e3cff */
[----:B------:R-:W-:Y:S01]  /*a880*/  IMAD.X R56, R20, 0x1, R156, P5 ;  /* 0x0000000114387824 */ /* 0x000fe200028e069c */
[----:B------:R-:W-:Y:S02]  /*a890*/  LOP3.LUT R146, R3, 0xf1126812, RZ, 0x3c, !PT ;  /* 0xf112681203927812 */ /* 0x000fe400078e3cff */
[--C-:B------:R-:W-:Y:S02]  /*a8a0*/  LOP3.LUT R113, R113, 0x53d39c67, R115.reuse, 0x96, !PT ;  /* 0x53d39c6771717812 */ /* 0x100fe400078e9673 */
[----:B------:R-:W-:Y:S02]  /*a8b0*/  LOP3.LUT R88, R88, 0xb4a24d7a, R115, 0x96, !PT ;  /* 0xb4a24d7a58587812 */ /* 0x000fe400078e9673 */
[----:B------:R-:W-:Y:S02]  /*a8c0*/  LOP3.LUT R19, R105, 0x257a1d67, RZ, 0x3c, !PT ;  /* 0x257a1d6769137812 */ /* 0x000fe400078e3cff */
[----:B------:R-:W-:-:S02]  /*a8d0*/  IADD3 R171, P5, PT, R13, R132, RZ ;  /* 0x000000840dab7210 */ /* 0x000fc40007fbe0ff */
[----:B------:R-:W-:Y:S02]  /*a8e0*/  LOP3.LUT R115, R14, 0xdffa22b5, R115, 0x96, !PT ;  /* 0xdffa22b50e737812 */ /* 0x000fe400078e9673 */
[----:B------:R-:W-:Y:S02]  /*a8f0*/  LOP3.LUT R134, R107, 0x7d1de664, RZ, 0x3c, !PT ;  /* 0x7d1de6646b867812 */ /* 0x000fe400078e3cff */
[----:B------:R-:W-:Y:S01]  /*a900*/  LOP3.LUT R14, R183, 0x33040c45, RZ, 0x3c, !PT ;  /* 0x33040c45b70e7812 */ /* 0x000fe200078e3cff */
[----:B------:R-:W-:Y:S01]  /*a910*/  IMAD.X R57, R19, 0x1, R146, P5 ;  /* 0x0000000113397824 */ /* 0x000fe200028e0692 */
[----:B------:R-:W-:Y:S02]  /*a920*/  LOP3.LUT R152, R3, 0xe51c98ce, RZ, 0x3c, !PT ;  /* 0xe51c98ce03987812 */ /* 0x000fe400078e3cff */
[----:B------:R-:W-:Y:S02]  /*a930*/  LOP3.LUT R18, R105, 0x5f9478a7, RZ, 0x3c, !PT ;  /* 0x5f9478a769127812 */ /* 0x000fe400078e3cff */
[----:B------:R-:W-:-:S02]  /*a940*/  IADD3 R173, P5, PT, R14, R134, RZ ;  /* 0x000000860ead7210 */ /* 0x000fc40007fbe0ff */
[----:B------:R-:W-:Y:S02]  /*a950*/  LOP3.LUT R136, R107, 0xe429850a, RZ, 0x3c, !PT ;  /* 0xe429850a6b887812 */ /* 0x000fe400078e3cff */
[----:B------:R-:W-:Y:S01]  /*a960*/  LOP3.LUT R97, R183, 0x22a24777, RZ, 0x3c, !PT ;  /* 0x22a24777b7617812 */ /* 0x000fe200078e3cff */
[----:B------:R-:W-:Y:S01]  /*a970*/  IMAD.X R66, R18, 0x1, R152, P5 ;  /* 0x0000000112427824 */ /* 0x000fe200028e0698 */
[----:B------:R-:W-:Y:S02]  /*a980*/  LOP3.LUT R155, R3, 0x6d7b49e7, RZ, 0x3c, !PT ;  /* 0x6d7b49e7039b7812 */ /* 0x000fe400078e3cff */
[----:B------:R-:W-:Y:S02]  /*a990*/  LOP3.LUT R7, R105, 0x2e3063c6, RZ, 0x3c, !PT ;  /* 0x2e3063c669077812 */ /* 0x000fe400078e3cff */
[----:B------:R-:W-:Y:S02]  /*a9a0*/  IADD3 R175, P5, PT, R97, R136, RZ ;  /* 0x0000008861af7210 */ /* 0x000fe40007fbe0ff */
[----:B------:R-:W-:-:S02]  /*a9b0*/  LOP3.LUT R138, R107, 0x7ba1b762, RZ, 0x3c, !PT ;  /* 0x7ba1b7626b8a7812 */ /* 0x000fc400078e3cff */
[----:B------:R-:W-:Y:S01]  /*a9c0*/  LOP3.LUT R99, R183, 0x19a7548d, RZ, 0x3c, !PT ;  /* 0x19a7548db7637812 */ /* 0x000fe200078e3cff */
[----:B------:R0:W-:Y:S01]  /*a9d0*/  STL [R1+0x69a4], R6 ;  /* 0x0069a40601007387 */ /* 0x0001e20000100800 */
[----:B------:R-:W-:Y:S01]  /*a9e0*/  IMAD.X R58, R7, 0x1, R155, P5 ;  /* 0x00000001073a7824 */ /* 0x000fe200028e069b */
[----:B------:R-:W-:Y:S02]  /*a9f0*/  LOP3.LUT R94, R3, 0xbd90d537, RZ, 0x3c, !PT ;  /* 0xbd90d537035e7812 */ /* 0x000fe400078e3cff */
[----:B------:R-:W-:Y:S02]  /*aa00*/  IADD3 R177, P5, PT, R99, R138, RZ ;  /* 0x0000008a63b17210 */ /* 0x000fe40007fbe0ff */
[----:B------:R-:W-:Y:S02]  /*aa10*/  LOP3.LUT R139, R107, 0x52dac858, RZ, 0x3c, !PT ;  /* 0x52dac8586b8b7812 */ /* 0x000fe400078e3cff */
[----:B------:R-:W-:Y:S02]  /*aa20*/  LOP3.LUT R100, R183, 0xab65b3e, RZ, 0x3c, !PT ;  /* 0x0ab65b3eb7647812 */ /* 0x000fe400078e3cff */
[----:B0-----:R-:W-:-:S02]  /*aa30*/  LOP3.LUT R6, R105, 0xc07317d4, RZ, 0x3c, !PT ;  /* 0xc07317d469067812 */ /* 0x001fc400078e3cff */
[--C-:B------:R-:W-:Y:S02]  /*aa40*/  LOP3.LUT R122, R122, 0xf8be6631, R114.reuse, 0x96, !PT ;  /* 0xf8be66317a7a7812 */ /* 0x100fe400078e9672 */
[--C-:B------:R-:W-:Y:S02]  /*aa50*/  LOP3.LUT R110, R110, 0x8504005e, R114.reuse, 0x96, !PT ;  /* 0x8504005e6e6e7812 */ /* 0x100fe400078e9672 */
[--C-:B------:R-:W-:Y:S02]  /*aa60*/  LOP3.LUT R118, R118, 0x7d1de664, R114.reuse, 0x96, !PT ;  /* 0x7d1de66476767812 */ /* 0x100fe400078e9672 */
[----:B------:R-:W-:Y:S02]  /*aa70*/  LOP3.LUT R114, R5, 0xe429850a, R114, 0x96, !PT ;  /* 0xe429850a05727812 */ /* 0x000fe400078e9672 */
[----:B------:R-:W-:Y:S02]  /*aa80*/  IADD3.X R59, PT, PT, R6, R94, RZ, P5, !PT ;  /* 0x0000005e063b7210 */ /* 0x000fe40002ffe4ff */
[----:B------:R-:W-:-:S02]  /*aa90*/  LOP3.LUT R133, R3, 0x53d39c67, RZ, 0x3c, !PT ;  /* 0x53d39c6703857812 */ /* 0x000fc400078e3cff */
[----:B------:R-:W-:Y:S02]  /*aaa0*/  LOP3.LUT R5, R105, 0xbcd1c5a8, RZ, 0x3c, !PT ;  /* 0xbcd1c5a869057812 */ /* 0x000fe400078e3cff */
[----:B------:R-:W-:Y:S02]  /*aab0*/  IADD3 R179, P5, PT, R100, R139, RZ ;  /* 0x0000008b64b37210 */ /* 0x000fe40007fbe0ff */
[----:B------:R-:W-:Y:S02]  /*aac0*/  LOP3.LUT R140, R107, 0x84e7677b, RZ, 0x3c, !PT ;  /* 0x84e7677b6b8c7812 */ /* 0x000fe400078e3cff */
[----:B------:R-:W-:Y:S01]  /*aad0*/  LOP3.LUT R102, R183, 0x8e89b5c4, RZ, 0x3c, !PT ;  /* 0x8e89b5c4b7667812 */ /* 0x000fe200078e3cff */
[----:B------:R-:W-:Y:S01]  /*aae0*/  IMAD.SHL.U32 R27, R48, 0x200000, RZ ;  /* 0x00200000301b7824 */ /* 0x000fe200078e00ff */
[--C-:B------:R-:W-:Y:S01]  /*aaf0*/  LOP3.LUT R81, R81, 0x52dac858, R80.reuse, 0x96, !PT ;  /* 0x52dac85851517812 */ /* 0x100fe200078e9650 */
[----:B------:R-:W-:Y:S01]  /*ab00*/  IMAD.X R60, R5, 0x1, R133, P5 ;  /* 0x00000001053c7824 */ /* 0x000fe200028e0685 */
[----:B------:R-:W-:-:S02]  /*ab10*/  LOP3.LUT R70, R70, 0x84e7677b, R80, 0x96, !PT ;  /* 0x84e7677b46467812 */ /* 0x000fc400078e9650 */
[----:B------:R-:W-:Y:S02]  /*ab20*/  LOP3.LUT R80, R4, 0x34c5f608, R80, 0x96, !PT ;  /* 0x34c5f60804507812 */ /* 0x000fe400078e9650 */
[----:B------:R-:W-:Y:S02]  /*ab30*/  SHF.L.W.U32.HI R49, R111, 0x11, R149 ;  /* 0x000000116f317819 */ /* 0x000fe40000010e95 */
[----:B------:R-:W-:Y:S02]  /*ab40*/  LOP3.LUT R135, R3, 0xb4a24d7a, RZ, 0x3c, !PT ;  /* 0xb4a24d7a03877812 */ /* 0x000fe400078e3cff */
[----:B------:R-:W-:Y:S02]  /*ab50*/  LOP3.LUT R4, R105, 0x23ff966, RZ, 0x3c, !PT ;  /* 0x023ff96669047812 */ /* 0x000fe400078e3cff */
[----:B------:R-:W-:Y:S02]  /*ab60*/  IADD3 R181, P5, PT, R102, R140, RZ ;  /* 0x0000008c66b57210 */ /* 0x000fe40007fbe0ff */
[----:B------:R-:W-:-:S02]  /*ab70*/  LOP3.LUT R183, R183, 0xd3665ca9, RZ, 0x3c, !PT ;  /* 0xd3665ca9b7b77812 */ /* 0x000fc400078e3cff */
[----:B------:R-:W-:Y:S02]  /*ab80*/  LOP3.LUT R147, R107, 0x34c5f608, RZ, 0x3c, !PT ;  /* 0x34c5f6086b937812 */ /* 0x000fe400078e3cff */
[----:B------:R-:W-:Y:S01]  /*ab90*/  LOP3.LUT R49, R48, R49, R27, 0x96, !PT ;  /* 0x0000003130317212 */ /* 0x000fe200078e961b */
[----:B------:R-:W-:Y:S01]  /*aba0*/  IMAD.X R27, R4, 0x1, R135, P5 ;  /* 0x00000001041b7824 */ /* 0x000fe200028e0687 */
[--C-:B------:R-:W-:Y:S02]  /*abb0*/  LOP3.LUT R11, R11, 0xf8be6631, R107.reuse, 0x96, !PT ;  /* 0xf8be66310b0b7812 */ /* 0x100fe400078e966b */
[--C-:B------:R-:W-:Y:S02]  /*abc0*/  LOP3.LUT R12, R12, 0x8504005e, R107.reuse, 0x96, !PT ;  /* 0x8504005e0c0c7812 */ /* 0x100fe400078e966b */
[--C-:B------:R-:W-:Y:S02]  /*abd0*/  LOP3.LUT R13, R13, 0x8982754f, R107.reuse, 0x96, !PT ;  /* 0x8982754f0d0d7812 */ /* 0x100fe400078e966b */
[----:B------:R-:W-:-:S02]  /*abe0*/  LOP3.LUT R14, R14, 0x7d1de664, R107, 0x96, !PT ;  /* 0x7d1de6640e0e7812 */ /* 0x000fc400078e966b */
[--C-:B------:R-:W-:Y:S02]  /*abf0*/  LOP3.LUT R97, R97, 0xe429850a, R107.reuse, 0x96, !PT ;  /* 0xe429850a61617812 */ /* 0x100fe400078e966b */
[--C-:B------:R-:W-:Y:S02]  /*ac00*/  LOP3.LUT R99, R99, 0x7ba1b762, R107.reuse, 0x96, !PT ;  /* 0x7ba1b76263637812 */ /* 0x100fe400078e966b */
[--C-:B------:R-:W-:Y:S02]  /*ac10*/  LOP3.LUT R100, R100, 0x52dac858, R107.reuse, 0x96, !PT ;  /* 0x52dac85864647812 */ /* 0x100fe400078e966b */
[--C-:B------:R-:W-:Y:S02]  /*ac20*/  LOP3.LUT R102, R102, 0x84e7677b, R107.reuse, 0x96, !PT ;  /* 0x84e7677b66667812 */ /* 0x100fe400078e966b */
[----:B------:R-:W-:Y:S02]  /*ac30*/  LOP3.LUT R107, R183, 0x34c5f608, R107, 0x96, !PT ;  /* 0x34c5f608b76b7812 */ /* 0x000fe400078e966b */
[----:B------:R-:W-:-:S02]  /*ac40*/  LOP3.LUT R137, R3, 0xdffa22b5, RZ, 0x3c, !PT ;  /* 0xdffa22b503897812 */ /* 0x000fc400078e3cff */
[----:B------:R-:W-:Y:S02]  /*ac50*/  LOP3.LUT R105, R105, 0xb9b67517, RZ, 0x3c, !PT ;  /* 0xb9b6751769697812 */ /* 0x000fe400078e3cff */
[----:B------:R-:W-:Y:S02]  /*ac60*/  IADD3 R183, P5, PT, R183, R147, RZ ;  /* 0x00000093b7b77210 */ /* 0x000fe40007fbe0ff */
[--C-:B------:R-:W-:Y:S02]  /*ac70*/  LOP3.LUT R96, R96, 0x82fe255, R3.reuse, 0x96, !PT ;  /* 0x082fe25560607812 */ /* 0x100fe400078e9603 */
[--C-:B------:R-:W-:Y:S02]  /*ac80*/  LOP3.LUT R20, R20, 0xef68ec6, R3.reuse, 0x96, !PT ;  /* 0x0ef68ec614147812 */ /* 0x100fe400078e9603 */
[--C-:B------:R-:W-:Y:S02]  /*ac90*/  LOP3.LUT R19, R19, 0xf1126812, R3.reuse, 0x96, !PT ;  /* 0xf112681213137812 */ /* 0x100fe400078e9603 */
[----:B------:R-:W-:-:S02]  /*aca0*/  LOP3.LUT R18, R18, 0xe51c98ce, R3, 0x96, !PT ;  /* 0xe51c98ce12127812 */ /* 0x000fc400078e9603 */
[--C-:B------:R-:W-:Y:S02]  /*acb0*/  LOP3.LUT R7, R7, 0x6d7b49e7, R3.reuse, 0x96, !PT ;  /* 0x6d7b49e707077812 */ /* 0x100fe400078e9603 */
[--C-:B------:R-:W-:Y:S02]  /*acc0*/  LOP3.LUT R6, R6, 0xbd90d537, R3.reuse, 0x96, !PT ;  /* 0xbd90d53706067812 */ /* 0x100fe400078e9603 */
[--C-:B------:R-:W-:Y:S02]  /*acd0*/  LOP3.LUT R5, R5, 0x53d39c67, R3.reuse, 0x96, !PT ;  /* 0x53d39c6705057812 */ /* 0x100fe400078e9603 */
[--C-:B------:R-:W-:Y:S01]  /*ace0*/  LOP3.LUT R4, R4, 0xb4a24d7a, R3.reuse, 0x96, !PT ;  /* 0xb4a24d7a04047812 */ /* 0x100fe200078e9603 */
[----:B------:R0:W-:Y:S01]  /*acf0*/  STL [R1+0x69e0], R22 ;  /* 0x0069e01601007387 */ /* 0x0001e20000100800 */
[C---:B------:R-:W-:Y:S01]  /*ad00*/  LOP3.LUT R3, R105.reuse, 0xdffa22b5, R3, 0x96, !PT ;  /* 0xdffa22b569037812 */ /* 0x040fe200078e9603 */
[----:B------:R-:W-:Y:S01]  /*ad10*/  IMAD.X R105, R105, 0x1, R137, P5 ;  /* 0x0000000169697824 */ /* 0x000fe200028e0689 */
[----:B------:R-:W-:-:S02]  /*ad20*/  SHF.L.W.U32.HI R252, R68, 0x11, R248 ;  /* 0x0000001144fc7819 */ /* 0x000fc40000010ef8 */
[----:B0-----:R-:W-:Y:S01]  /*ad30*/  IADD3 R22, P5, PT, R249, R248, RZ ;  /* 0x000000f8f9167210 */ /* 0x001fe20007fbe0ff */
[----:B------:R-:W-:Y:S01]  /*ad40*/  IMAD.SHL.U32 R249, R81, 0x200000, RZ ;  /* 0x0020000051f97824 */ /* 0x000fe200078e00ff */
[----:B------:R-:W-:Y:S02]  /*ad50*/  SHF.L.W.U32.HI R248, R123, 0x11, R141 ;  /* 0x000000117bf87819 */ /* 0x000fe40000010e8d */
[----:B------:R-:W-:Y:S01]  /*ad60*/  SHF.L.W.U32.HI R23, R250, 0x11, R51 ;  /* 0x00000011fa177819 */ /* 0x000fe20000010e33 */
[----:B------:R0:W-:Y:S01]  /*ad70*/  STL [R1+0x6730], R22 ;  /* 0x0067301601007387 */ /* 0x0001e20000100800 */
[----:B------:R-:W-:Y:S02]  /*ad80*/  LOP3.LUT R251, R252, R251, RZ, 0x3c, !PT ;  /* 0x000000fbfcfb7212 */ /* 0x000fe400078e3cff */
[----:B------:R-:W-:Y:S02]  /*ad90*/  SHF.L.W.U32.HI R252, R52, 0x11, R247 ;  /* 0x0000001134fc7819 */ /* 0x000fe40000010ef7 */
[----:B0-----:R-:W-:-:S02]  /*ada0*/  SHF.L.W.U32.HI R22, R51, 0x11, R250 ;  /* 0x0000001133167819 */ /* 0x001fc40000010efa */
[----:B------:R-:W-:Y:S01]  /*adb0*/  LOP3.LUT R51, R81, R248, R249, 0x96, !PT ;  /* 0x000000f851337212 */ /* 0x000fe200078e96f9 */
[C---:B------:R-:W-:Y:S01]  /*adc0*/  IMAD.SHL.U32 R249, R70.reuse, 0x200000, RZ ;  /* 0x0020000046f97824 */ /* 0x040fe200078e00ff */
[----:B------:R-:W-:Y:S02]  /*add0*/  SHF.L.W.U32.HI R248, R127, 0x11, R145 ;  /* 0x000000117ff87819 */ /* 0x000fe40000010e91 */
[----:B------:R-:W-:Y:S02]  /*ade0*/  SHF.L.W.U32.HI R250, R247, 0x11, R52 ;  /* 0x00000011f7fa7819 */ /* 0x000fe40000010e34 */
[----:B------:R-:W-:Y:S02]  /*adf0*/  LOP3.LUT R52, R70, R248, R249, 0x96, !PT ;  /* 0x000000f846347212 */ /* 0x000fe400078e96f9 */
[----:B------:R-:W-:Y:S02]  /*ae00*/  LOP3.LUT R235, R235, R242, R206, 0x96, !PT ;  /* 0x000000f2ebeb7212 */ /* 0x000fe400078e96ce */
[----:B------:R-:W-:-:S02]  /*ae10*/  SHF.L.W.U32.HI R249, R54, 0x11, R246 ;  /* 0x0000001136f97819 */ /* 0x000fc40000010ef6 */
[----:B------:R-:W-:Y:S02]  /*ae20*/  SHF.L.W.U32.HI R248, R246, 0x11, R54 ;  /* 0x00000011f6f87819 */ /* 0x000fe40000010e36 */
[----:B------:R-:W-:Y:S02]  /*ae30*/  IADD3.X R206, PT, PT, R2, R211, RZ, P0, !PT ;  /* 0x000000d302ce7210 */ /* 0x000fe400007fe4ff */
[----:B------:R-:W-:Y:S02]  /*ae40*/  SHF.L.W.U32.HI R246, R117, 0x11, R242 ;  /* 0x0000001175f67819 */ /* 0x000fe40000010ef2 */
[----:B------:R-:W-:Y:S02]  /*ae50*/  IADD3 R2, P0, PT, R234, R242, RZ ;  /* 0x000000f2ea027210 */ /* 0x000fe40007f1e0ff */
[----:B------:R-:W2:Y:S04]  /*ae60*/  LDL.LU R242, [R1+0x6464] ;  /* 0x0064640001f27983 */ /* 0x000ea80000300800 */
[----:B------:R0:W-:Y:S01]  /*ae70*/  STL [R1+0x651c], R206 ;  /* 0x00651cce01007387 */ /* 0x0001e20000100800 */
[----:B------:R-:W-:Y:S01]  /*ae80*/  LOP3.LUT R234, R239, R233, R243, 0x96, !PT ;  /* 0x000000e9efea7212 */ /* 0x000fe200078e96f3 */
[----:B------:R-:W-:-:S02]  /*ae90*/  IMAD.X R229, R229, 0x1, R208, P3 ;  /* 0x00000001e5e57824 */ /* 0x000fc400018e06d0 */
[----:B------:R1:W-:Y:S01]  /*aea0*/  STL [R1+0x672c], R2 ;  /* 0x00672c0201007387 */ /* 0x0003e20000100800 */
[----:B0-----:R-:W-:Y:S01]  /*aeb0*/  IMAD.X R206, R238, 0x1, R212, P1 ;  /* 0x00000001eece7824 */ /* 0x001fe200008e06d4 */
[----:B------:R-:W-:Y:S02]  /*aec0*/  IADD3 R92, P1, PT, R92, R233, RZ ;  /* 0x000000e95c5c7210 */ /* 0x000fe40007f3e0ff */
[----:B------:R0:W-:Y:S01]  /*aed0*/  STL [R1+0x69a0], R235 ;  /* 0x0069a0eb01007387 */ /* 0x0001e20000100800 */
[----:B-1----:R-:W-:-:S03]  /*aee0*/  SHF.L.W.U32.HI R2, R202, 0x11, R233 ;  /* 0x00000011ca027819 */ /* 0x002fc60000010ee9 */
[----:B------:R1:W-:Y:S01]  /*aef0*/  STL [R1+0x6728], R92 ;  /* 0x0067285c01007387 */ /* 0x0003e20000100800 */
[----:B------:R-:W-:Y:S02]  /*af00*/  LOP3.LUT R233, R204, R9, RZ, 0x3c, !PT ;  /* 0x00000009cce97212 */ /* 0x000fe400078e3cff */
[----:B------:R-:W-:Y:S01]  /*af10*/  LOP3.LUT R232, R2, R232, RZ, 0x3c, !PT ;  /* 0x000000e802e87212 */ /* 0x000fe200078e3cff */
[----:B------:R3:W-:Y:S01]  /*af20*/  STL [R1+0x699c], R234 ;  /* 0x00699cea01007387 */ /* 0x0007e20000100800 */
[----:B------:R-:W-:Y:S01]  /*af30*/  LOP3.LUT R231, R231, R228, R207, 0x96, !PT ;  /* 0x000000e4e7e77212 */ /* 0x000fe200078e96cf */
[----:B0-----:R-:W-:Y:S01]  /*af40*/  IMAD.X R235, R240, 0x1, R213, P2 ;  /* 0x00000001f0eb7824 */ /* 0x001fe200010e06d5 */
[----:B------:R-:W-:Y:S02]  /*af50*/  LOP3.LUT R224, R224, R222, R197, 0x96, !PT ;  /* 0x000000dee0e07212 */ /* 0x000fe400078e96c5 */
[----:B------:R-:W-:Y:S02]  /*af60*/  LOP3.LUT R41, R221, R198, R41, 0x96, !PT ;  /* 0x000000c6dd297212 */ /* 0x000fe400078e9629 */
[----:B------:R-:W-:-:S02]  /*af70*/  LOP3.LUT R39, R218, R199, R39, 0x96, !PT ;  /* 0x000000c7da277212 */ /* 0x000fc400078e9627 */
[----:B------:R-:W-:Y:S02]  /*af80*/  LOP3.LUT R215, R215, R200, R201, 0x96, !PT ;  /* 0x000000c8d7d77212 */ /* 0x000fe400078e96c9 */
[----:B------:R-:W-:Y:S02]  /*af90*/  LOP3.LUT R190, R193, R35, R190, 0x96, !PT ;  /* 0x00000023c1be7212 */ /* 0x000fe400078e96be */
[----:B------:R-:W-:Y:S02]  /*afa0*/  LOP3.LUT R33, R189, R162, R33, 0x96, !PT ;  /* 0x000000a2bd217212 */ /* 0x000fe400078e9621 */
[----:B------:R-:W-:Y:S02]  /*afb0*/  LOP3.LUT R30, R182, R163, R30, 0x96, !PT ;  /* 0x000000a3b61e7212 */ /* 0x000fe400078e961e */
[----:B------:R-:W-:Y:S02]  /*afc0*/  LOP3.LUT R29, R176, R164, R29, 0x96, !PT ;  /* 0x000000a4b01d7212 */ /* 0x000fe400078e961d */
[----:B------:R-:W-:-:S02]  /*afd0*/  LOP3.LUT R170, R170, R103, R165, 0x96, !PT ;  /* 0x00000067aaaa7212 */ /* 0x000fc400078e96a5 */
[----:B------:R-:W-:Y:S01]  /*afe0*/  LOP3.LUT R185, R185, R25, R184, 0x96, !PT ;  /* 0x00000019b9b97212 */ /* 0x000fe200078e96b8 */
[----:B------:R-:W-:Y:S01]  /*aff0*/  IMAD.SHL.U32 R54, R80, 0x200000, RZ ;  /* 0x0020000050367824 */ /* 0x000fe200078e00ff */
[-C--:B-1----:R-:W-:Y:S01]  /*b000*/  LOP3.LUT R92, R236, R241.reuse, R244, 0x96, !PT ;  /* 0x000000f1ec5c7212 */ /* 0x082fe200078e96f4 */
[----:B------:R0:W-:Y:S01]  /*b010*/  STL [R1+0x6518], R206 ;  /* 0x006518ce01007387 */ /* 0x0001e20000100800 */
[----:B---3--:R-:W-:Y:S02]  /*b020*/  IADD3 R234, P2, PT, R245, R241, RZ ;  /* 0x000000f1f5ea7210 */ /* 0x008fe40007f5e0ff */
[----:B------:R-:W-:Y:S01]  /*b030*/  SHF.L.U64.HI R2, R78, 0x15, R233 ;  /* 0x000000154e027819 */ /* 0x000fe200000102e9 */
[----:B------:R1:W-:Y:S01]  /*b040*/  STL [R1+0x6998], R92 ;  /* 0x0069985c01007387 */ /* 0x0003e20000100800 */
[----:B------:R-:W-:Y:S02]  /*b050*/  SHF.L.W.U32.HI R207, R203, 0x11, R228 ;  /* 0x00000011cbcf7819 */ /* 0x000fe40000010ee4 */
[----:B------:R-:W-:Y:S01]  /*b060*/  IADD3 R230, P3, PT, R230, R228, RZ ;  /* 0x000000e4e6e67210 */ /* 0x000fe20007f7e0ff */
[----:B------:R3:W-:Y:S01]  /*b070*/  STL [R1+0x650c], R229 ;  /* 0x00650ce501007387 */ /* 0x0007e20000100800 */
[----:B0-----:R-:W-:-:S02]  /*b080*/  SHF.L.W.U32.HI R206, R204, 0x11, R241 ;  /* 0x00000011ccce7819 */ /* 0x001fc40000010ef1 */
[----:B------:R-:W-:Y:S01]  /*b090*/  SHF.L.W.U32.HI R228, R119, 0x11, R153 ;  /* 0x0000001177e47819 */ /* 0x000fe20000010e99 */
[----:B------:R-:W4:Y:S01]  /*b0a0*/  LDL.LU R239, [R1+0x64a4] ;  /* 0x0064a40001ef7983 */ /* 0x000f220000300800 */
[----:B-1----:R-:W-:Y:S02]  /*b0b0*/  LOP3.LUT R92, R203, R69, RZ, 0x3c, !PT ;  /* 0x00000045cb5c7212 */ /* 0x002fe400078e3cff */
[----:B------:R-:W-:Y:S01]  /*b0c0*/  SHF.L.W.U32.HI R247, R104, 0x11, R158 ;  /* 0x0000001168f77819 */ /* 0x000fe20000010e9e */
[----:B------:R-:W4:Y:S01]  /*b0d0*/  LDL.LU R243, [R1+0x64b8] ;  /* 0x0064b80001f37983 */ /* 0x000f220000300800 */
[----:B---3--:R-:W-:Y:S01]  /*b0e0*/  IMAD.SHL.U32 R229, R122, 0x200000, RZ ;  /* 0x002000007ae57824 */ /* 0x008fe200078e00ff */
[----:B------:R-:W-:Y:S02]  /*b0f0*/  LOP3.LUT R206, R206, R2, RZ, 0x3c, !PT ;  /* 0x00000002cece7212 */ /* 0x000fe400078e3cff */
[----:B------:R0:W-:Y:S01]  /*b100*/  STL [R1+0x6724], R234 ;  /* 0x006724ea01007387 */ /* 0x0001e20000100800 */
[----:B------:R-:W-:-:S03]  /*b110*/  SHF.L.U64.HI R2, R79, 0x15, R92 ;  /* 0x000000154f027819 */ /* 0x000fc6000001025c */
[----:B------:R1:W-:Y:S01]  /*b120*/  STL [R1+0x6994], R231 ;  /* 0x006994e701007387 */ /* 0x0003e20000100800 */
[----:B------:R-:W-:-:S03]  /*b130*/  LOP3.LUT R207, R207, R2, RZ, 0x3c, !PT ;  /* 0x00000002cfcf7212 */ /* 0x000fc600078e3cff */
[----:B------:R3:W-:Y:S01]  /*b140*/  STL [R1+0x6720], R230 ;  /* 0x006720e601007387 */ /* 0x0007e20000100800 */
[----:B0-----:R-:W-:Y:S02]  /*b150*/  SHF.L.W.U32.HI R234, R89, 0x11, R227 ;  /* 0x0000001159ea7819 */ /* 0x001fe40000010ee3 */
[----:B-1----:R-:W-:Y:S02]  /*b160*/  SHF.L.W.U32.HI R231, R227, 0x11, R89 ;  /* 0x00000011e3e77819 */ /* 0x002fe40000010e59 */
[----:B------:R-:W-:Y:S01]  /*b170*/  LOP3.LUT R89, R122, R228, R229, 0x96, !PT ;  /* 0x000000e47a597212 */ /* 0x000fe200078e96e5 */
[----:B------:R-:W-:Y:S01]  /*b180*/  IMAD.SHL.U32 R228, R110, 0x200000, RZ ;  /* 0x002000006ee47824 */ /* 0x000fe200078e00ff */
[----:B------:R-:W-:Y:S02]  /*b190*/  SHF.L.W.U32.HI R227, R121, 0x11, R143 ;  /* 0x0000001179e37819 */ /* 0x000fe40000010e8f */
[----:B---3--:R-:W-:Y:S02]  /*b1a0*/  SHF.L.W.U32.HI R230, R53, 0x11, R226 ;  /* 0x0000001135e67819 */ /* 0x008fe40000010ee2 */
[----:B------:R-:W-:Y:S01]  /*b1b0*/  SHF.L.W.U32.HI R229, R226, 0x11, R53 ;  /* 0x00000011e2e57819 */ /* 0x000fe20000010e35 */
[----:B------:R-:W-:Y:S01]  /*b1c0*/  IMAD.SHL.U32 R226, R118, 0x200000, RZ ;  /* 0x0020000076e27824 */ /* 0x000fe200078e00ff */
[----:B------:R-:W-:-:S02]  /*b1d0*/  SHF.L.W.U32.HI R2, R126, 0x11, R157 ;  /* 0x000000117e027819 */ /* 0x000fc40000010e9d */
[----:B------:R-:W-:Y:S01]  /*b1e0*/  LOP3.LUT R53, R110, R227, R228, 0x96, !PT ;  /* 0x000000e36e357212 */ /* 0x000fe200078e96e4 */
[----:B------:R0:W-:Y:S01]  /*b1f0*/  STL [R1+0x6514], R235 ;  /* 0x006514eb01007387 */ /* 0x0001e20000100800 */
[----:B------:R-:W-:Y:S02]  /*b200*/  SHF.L.W.U32.HI R228, R21, 0x11, R225 ;  /* 0x0000001115e47819 */ /* 0x000fe40000010ee1 */
[----:B------:R-:W-:Y:S02]  /*b210*/  SHF.L.W.U32.HI R227, R225, 0x11, R21 ;  /* 0x00000011e1e37819 */ /* 0x000fe40000010e15 */
[----:B------:R-:W-:Y:S02]  /*b220*/  LOP3.LUT R21, R118, R2, R226, 0x96, !PT ;  /* 0x0000000276157212 */ /* 0x000fe400078e96e2 */
[----:B------:R-:W-:Y:S02]  /*b230*/  SHF.L.W.U32.HI R2, R128, 0x11, R144 ;  /* 0x0000001180027819 */ /* 0x000fe40000010e90 */
[----:B------:R-:W-:-:S02]  /*b240*/  SHF.L.W.U32.HI R226, R17, 0x11, R45 ;  /* 0x0000001111e27819 */ /* 0x000fc40000010e2d */
[----:B0-----:R-:W-:Y:S02]  /*b250*/  SHF.L.U32 R235, R114, 0x15, RZ ;  /* 0x0000001572eb7819 */ /* 0x001fe400000006ff */
[----:B------:R-:W-:Y:S01]  /*b260*/  SHF.L.W.U32.HI R225, R45, 0x11, R17 ;  /* 0x000000112de17819 */ /* 0x000fe20000010e11 */
[----:B------:R0:W-:Y:S01]  /*b270*/  STL [R1+0x6990], R224 ;  /* 0x006990e001007387 */ /* 0x0001e20000100800 */
[C---:B------:R-:W-:Y:S02]  /*b280*/  LOP3.LUT R45, R194.reuse, R87, RZ, 0x3c, !PT ;  /* 0x00000057c22d7212 */ /* 0x040fe400078e3cff */
[----:B------:R-:W-:Y:S02]  /*b290*/  SHF.L.W.U32.HI R197, R194, 0x11, R222 ;  /* 0x00000011c2c57819 */ /* 0x000fe40000010ede */
[----:B------:R-:W-:Y:S02]  /*b2a0*/  LOP3.LUT R17, R114, R2, R235, 0x96, !PT ;  /* 0x0000000272117212 */ /* 0x000fe400078e96eb */
[----:B------:R-:W-:Y:S01]  /*b2b0*/  SHF.L.U64.HI R2, R44, 0x15, R45 ;  /* 0x000000152c027819 */ /* 0x000fe2000001022d */
[----:B0-----:R-:W-:Y:S01]  /*b2c0*/  IMAD.X R224, R43, 0x1, R209, P4 ;  /* 0x000000012be07824 */ /* 0x001fe200020e06d1 */
[----:B------:R-:W-:-:S02]  /*b2d0*/  IADD3 R222, P4, PT, R223, R222, RZ ;  /* 0x000000dedfde7210 */ /* 0x000fc40007f9e0ff */
[C---:B------:R-:W-:Y:S01]  /*b2e0*/  LOP3.LUT R43, R106.reuse, R10, RZ, 0x3c, !PT ;  /* 0x0000000a6a2b7212 */ /* 0x040fe200078e3cff */
[----:B------:R0:W-:Y:S01]  /*b2f0*/  STL [R1+0x698c], R41 ;  /* 0x00698c2901007387 */ /* 0x0001e20000100800 */
[----:B------:R-:W-:Y:S02]  /*b300*/  LOP3.LUT R197, R197, R2, RZ, 0x3c, !PT ;  /* 0x00000002c5c57212 */ /* 0x000fe400078e3cff */
[----:B------:R-:W-:Y:S01]  /*b310*/  SHF.L.W.U32.HI R2, R106, 0x11, R198 ;  /* 0x000000116a027819 */ /* 0x000fe20000010ec6 */
[----:B------:R1:W-:Y:S01]  /*b320*/  STL [R1+0x6710], R222 ;  /* 0x006710de01007387 */ /* 0x0003e20000100800 */
[----:B------:R-:W-:Y:S02]  /*b330*/  SHF.L.U64.HI R221, R42, 0x15, R43 ;  /* 0x000000152add7819 */ /* 0x000fe4000001022b */
[----:B0-----:R-:W-:Y:S01]  /*b340*/  LOP3.LUT R41, R196, R72, RZ, 0x3c, !PT ;  /* 0x00000048c4297212 */ /* 0x001fe200078e3cff */
[----:B-1----:R-:W-:Y:S01]  /*b350*/  IMAD.X R222, R219, 0x1, R68, P5 ;  /* 0x00000001dbde7824 */ /* 0x002fe200028e0644 */
[----:B------:R-:W-:Y:S01]  /*b360*/  IADD3 R219, P5, PT, R220, R198, RZ ;  /* 0x000000c6dcdb7210 */ /* 0x000fe20007fbe0ff */
[----:B------:R0:W-:Y:S01]  /*b370*/  STL [R1+0x6988], R39 ;  /* 0x0069882701007387 */ /* 0x0001e20000100800 */
[----:B------:R-:W-:-:S02]  /*b380*/  LOP3.LUT R198, R2, R221, RZ, 0x3c, !PT ;  /* 0x000000dd02c67212 */ /* 0x000fc400078e3cff */
[----:B------:R-:W-:Y:S01]  /*b390*/  SHF.L.W.U32.HI R2, R196, 0x11, R199 ;  /* 0x00000011c4027819 */ /* 0x000fe20000010ec7 */
[----:B------:R1:W-:Y:S01]  /*b3a0*/  STL [R1+0x6718], R219 ;  /* 0x006718db01007387 */ /* 0x0003e20000100800 */
[----:B------:R-:W-:Y:S01]  /*b3b0*/  SHF.L.U64.HI R218, R40, 0x15, R41 ;  /* 0x0000001528da7819 */ /* 0x000fe20000010229 */
[----:B------:R-:W-:Y:S01]  /*b3c0*/  IMAD.X R191, R191, 0x1, R204, P2 ;  /* 0x00000001bfbf7824 */ /* 0x000fe200010e06cc */
[----:B0-----:R-:W-:Y:S01]  /*b3d0*/  LOP3.LUT R39, R195, R74, RZ, 0x3c, !PT ;  /* 0x0000004ac3277212 */ /* 0x001fe200078e3cff */
[----:B------:R0:W-:Y:S01]  /*b3e0*/  STL [R1+0x6984], R215 ;  /* 0x006984d701007387 */ /* 0x0001e20000100800 */
[----:B-1----:R-:W-:Y:S01]  /*b3f0*/  IMAD.X R219, R216, 0x1, R117, P0 ;  /* 0x00000001d8db7824 */ /* 0x002fe200000e0675 */
[----:B------:R-:W-:Y:S02]  /*b400*/  IADD3 R216, P0, PT, R217, R199, RZ ;  /* 0x000000c7d9d87210 */ /* 0x000fe40007f1e0ff */
[----:B------:R1:W-:Y:S01]  /*b410*/  STL [R1+0x6980], R190 ;  /* 0x006980be01007387 */ /* 0x0003e20000100800 */
[----:B------:R-:W-:-:S02]  /*b420*/  LOP3.LUT R199, R2, R218, RZ, 0x3c, !PT ;  /* 0x000000da02c77212 */ /* 0x000fc400078e3cff */
[----:B------:R-:W-:Y:S02]  /*b430*/  SHF.L.W.U32.HI R2, R195, 0x11, R200 ;  /* 0x00000011c3027819 */ /* 0x000fe40000010ec8 */
[----:B------:R-:W-:Y:S01]  /*b440*/  SHF.L.U64.HI R201, R38, 0x15, R39 ;  /* 0x0000001526c97819 */ /* 0x000fe20000010227 */
[----:B0-----:R-:W-:Y:S01]  /*b450*/  IMAD.X R215, R37, 0x1, R202, P1 ;  /* 0x0000000125d77824 */ /* 0x001fe200008e06ca */
[C---:B------:R-:W-:Y:S02]  /*b460*/  LOP3.LUT R37, R75.reuse, R76, RZ, 0x3c, !PT ;  /* 0x0000004c4b257212 */ /* 0x040fe400078e3cff */
[----:B-1----:R-:W-:Y:S02]  /*b470*/  IADD3 R190, P2, PT, R192, R35, RZ ;  /* 0x00000023c0be7210 */ /* 0x002fe40007f5e0ff */
[----:B------:R-:W-:Y:S02]  /*b480*/  IADD3 R214, P1, PT, R214, R200, RZ ;  /* 0x000000c8d6d67210 */ /* 0x000fe40007f3e0ff */
[----:B------:R-:W-:Y:S01]  /*b490*/  LOP3.LUT R200, R2, R201, RZ, 0x3c, !PT ;  /* 0x000000c902c87212 */ /* 0x000fe200078e3cff */
[----:B------:R0:W-:Y:S01]  /*b4a0*/  STL [R1+0x6704], R190 ;  /* 0x006704be01007387 */ /* 0x0001e20000100800 */
[----:B------:R-:W-:-:S02]  /*b4b0*/  SHF.L.W.U32.HI R201, R75, 0x11, R35 ;  /* 0x000000114bc97819 */ /* 0x000fc40000010e23 */
[----:B------:R-:W-:Y:S02]  /*b4c0*/  SHF.L.U64.HI R2, R36, 0x15, R37 ;  /* 0x0000001524027819 */ /* 0x000fe40000010225 */
[----:B------:R-:W-:Y:S01]  /*b4d0*/  LOP3.LUT R35, R61, R93, RZ, 0x3c, !PT ;  /* 0x0000005d3d237212 */ /* 0x000fe200078e3cff */
[----:B------:R1:W-:Y:S01]  /*b4e0*/  STL [R1+0x697c], R33 ;  /* 0x00697c2101007387 */ /* 0x0003e20000100800 */
[----:B------:R-:W-:Y:S01]  /*b4f0*/  LOP3.LUT R201, R201, R2, RZ, 0x3c, !PT ;  /* 0x00000002c9c97212 */ /* 0x000fe200078e3cff */
[----:B0-----:R-:W-:Y:S01]  /*b500*/  IMAD.X R190, R186, 0x1, R203, P3 ;  /* 0x00000001babe7824 */ /* 0x001fe200018e06cb */
[----:B------:R-:W-:Y:S02]  /*b510*/  IADD3 R186, P3, PT, R188, R162, RZ ;  /* 0x000000a2bcba7210 */ /* 0x000fe40007f7e0ff */
[----:B------:R-:W-:Y:S02]  /*b520*/  SHF.L.W.U32.HI R189, R61, 0x11, R162 ;  /* 0x000000113dbd7819 */ /* 0x000fe40000010ea2 */
[----:B------:R-:W-:-:S02]  /*b530*/  SHF.L.U64.HI R2, R34, 0x15, R35 ;  /* 0x0000001522027819 */ /* 0x000fc40000010223 */
[----:B-1----:R-:W-:Y:S01]  /*b540*/  LOP3.LUT R33, R73, R161, RZ, 0x3c, !PT ;  /* 0x000000a149217212 */ /* 0x002fe200078e3cff */
[----:B------:R0:W-:Y:S01]  /*b550*/  STL [R1+0x6700], R186 ;  /* 0x006700ba01007387 */ /* 0x0001e20000100800 */
[----:B------:R-:W-:Y:S02]  /*b560*/  LOP3.LUT R162, R189, R2, RZ, 0x3c, !PT ;  /* 0x00000002bda27212 */ /* 0x000fe400078e3cff */
[----:B------:R-:W-:Y:S01]  /*b570*/  SHF.L.W.U32.HI R2, R73, 0x11, R163 ;  /* 0x0000001149027819 */ /* 0x000fe20000010ea3 */
[----:B------:R1:W-:Y:S01]  /*b580*/  STL [R1+0x6978], R30 ;  /* 0x0069781e01007387 */ /* 0x0003e20000100800 */
[----:B------:R-:W-:Y:S02]  /*b590*/  SHF.L.U64.HI R182, R32, 0x15, R33 ;  /* 0x0000001520b67819 */ /* 0x000fe40000010221 */
[----:B0-----:R-:W-:Y:S02]  /*b5a0*/  IADD3.X R186, PT, PT, R178, R194, RZ, P4, !PT ;  /* 0x000000c2b2ba7210 */ /* 0x001fe400027fe4ff */
[----:B------:R-:W-:-:S02]  /*b5b0*/  IADD3 R178, P4, PT, R180, R163, RZ ;  /* 0x000000a3b4b27210 */ /* 0x000fc40007f9e0ff */
[C---:B-1----:R-:W-:Y:S02]  /*b5c0*/  LOP3.LUT R30, R77.reuse, R151, RZ, 0x3c, !PT ;  /* 0x000000974d1e7212 */ /* 0x042fe400078e3cff */
[----:B------:R-:W-:Y:S01]  /*b5d0*/  LOP3.LUT R163, R2, R182, RZ, 0x3c, !PT ;  /* 0x000000b602a37212 */ /* 0x000fe200078e3cff */
[----:B------:R0:W-:Y:S01]  /*b5e0*/  STL [R1+0x670c], R178 ;  /* 0x00670cb201007387 */ /* 0x0001e20000100800 */
[----:B------:R-:W-:Y:S02]  /*b5f0*/  SHF.L.W.U32.HI R2, R77, 0x11, R164 ;  /* 0x000000114d027819 */ /* 0x000fe40000010ea4 */
[----:B------:R-:W-:Y:S01]  /*b600*/  SHF.L.U64.HI R176, R31, 0x15, R30 ;  /* 0x000000151fb07819 */ /* 0x000fe2000001021e */
[----:B------:R1:W-:Y:S01]  /*b610*/  STL [R1+0x6974], R29 ;  /* 0x0069741d01007387 */ /* 0x0003e20000100800 */
[----:B------:R-:W-:Y:S02]  /*b620*/  IMAD.X R165, R166, 0x1, R196, P0 ;  /* 0x00000001a6a57824 */ /* 0x000fe400000e06c4 */
[----:B0-----:R-:W-:Y:S01]  /*b630*/  IMAD.X R178, R172, 0x1, R106, P5 ;  /* 0x00000001acb27824 */ /* 0x001fe200028e066a */
[----:B------:R-:W-:-:S02]  /*b640*/  IADD3 R172, P5, PT, R174, R164, RZ ;  /* 0x000000a4aeac7210 */ /* 0x000fc40007fbe0ff */
[----:B------:R-:W-:Y:S02]  /*b650*/  LOP3.LUT R164, R2, R176, RZ, 0x3c, !PT ;  /* 0x000000b002a47212 */ /* 0x000fe400078e3cff */
[C---:B-1----:R-:W-:Y:S02]  /*b660*/  LOP3.LUT R29, R82.reuse, R154, RZ, 0x3c, !PT ;  /* 0x0000009a521d7212 */ /* 0x042fe400078e3cff */
[----:B------:R-:W-:Y:S01]  /*b670*/  SHF.L.W.U32.HI R2, R82, 0x11, R103 ;  /* 0x0000001152027819 */ /* 0x000fe20000010e67 */
[----:B------:R0:W-:Y:S01]  /*b680*/  STL [R1+0x6714], R172 ;  /* 0x006714ac01007387 */ /* 0x0001e20000100800 */
[----:B------:R-:W-:-:S03]  /*b690*/  IADD3 R103, P0, PT, R168, R103, RZ ;  /* 0x00000067a8677210 */ /* 0x000fc60007f1e0ff */
[----:B------:R1:W-:Y:S01]  /*b6a0*/  STL [R1+0x6970], R170 ;  /* 0x006970aa01007387 */ /* 0x0003e20000100800 */
[----:B------:R-:W-:Y:S02]  /*b6b0*/  SHF.L.W.U32.HI R168, R129, 0x11, R150 ;  /* 0x0000001181a87819 */ /* 0x000fe40000010e96 */
[----:B0-----:R-:W-:Y:S01]  /*b6c0*/  SHF.L.U64.HI R172, R28, 0x15, R29 ;  /* 0x000000151cac7819 */ /* 0x001fe2000001021d */
[----:B------:R0:W-:Y:S01]  /*b6d0*/  STL [R1+0x64d8], R165 ;  /* 0x0064d8a501007387 */ /* 0x0001e20000100800 */
[----:B-1----:R-:W-:-:S03]  /*b6e0*/  IMAD.SHL.U32 R170, R11, 0x200000, RZ ;  /* 0x002000000baa7824 */ /* 0x002fc600078e00ff */
[----:B------:R1:W-:Y:S01]  /*b6f0*/  STL [R1+0x671c], R103 ;  /* 0x00671c6701007387 */ /* 0x0003e20000100800 */
[----:B------:R-:W-:Y:S02]  /*b700*/  SHF.L.W.U32.HI R166, R167, 0x11, R55 ;  /* 0x00000011a7a67819 */ /* 0x000fe40000010e37 */
[----:B------:R-:W-:Y:S02]  /*b710*/  SHF.L.W.U32.HI R167, R55, 0x11, R167 ;  /* 0x0000001137a77819 */ /* 0x000fe40000010ea7 */
[----:B0-----:R-:W-:Y:S02]  /*b720*/  LOP3.LUT R165, R2, R172, RZ, 0x3c, !PT ;  /* 0x000000ac02a57212 */ /* 0x001fe400078e3cff */
[----:B------:R-:W-:Y:S01]  /*b730*/  SHF.L.W.U32.HI R2, R131, 0x11, R156 ;  /* 0x0000001183027819 */ /* 0x000fe20000010e9c */
[----:B-1----:R-:W-:Y:S01]  /*b740*/  IMAD.SHL.U32 R103, R12, 0x200000, RZ ;  /* 0x002000000c677824 */ /* 0x002fe200078e00ff */
[----:B------:R-:W-:Y:S01]  /*b750*/  LOP3.LUT R55, R11, R168, R170, 0x96, !PT ;  /* 0x000000a80b377212 */ /* 0x000fe200078e96aa */
[----:B------:R-:W-:Y:S01]  /*b760*/  IMAD.SHL.U32 R174, R13, 0x200000, RZ ;  /* 0x002000000dae7824 */ /* 0x000fe200078e00ff */
[----:B------:R-:W-:-:S02]  /*b770*/  SHF.L.W.U32.HI R168, R169, 0x11, R56 ;  /* 0x00000011a9a87819 */ /* 0x000fc40000010e38 */
[----:B------:R-:W-:Y:S02]  /*b780*/  SHF.L.W.U32.HI R169, R56, 0x11, R169 ;  /* 0x0000001138a97819 */ /* 0x000fe40000010ea9 */
[----:B------:R-:W-:Y:S02]  /*b790*/  SHF.L.W.U32.HI R172, R132, 0x11, R146 ;  /* 0x0000001184ac7819 */ /* 0x000fe40000010e92 */
[----:B------:R-:W-:Y:S01]  /*b7a0*/  LOP3.LUT R56, R12, R2, R103, 0x96, !PT ;  /* 0x000000020c387212 */ /* 0x000fe200078e9667 */
[----:B------:R-:W-:Y:S01]  /*b7b0*/  IMAD.SHL.U32 R103, R14, 0x200000, RZ ;  /* 0x002000000e677824 */ /* 0x000fe200078e00ff */
[----:B------:R-:W-:Y:S02]  /*b7c0*/  SHF.L.W.U32.HI R170, R171, 0x11, R57 ;  /* 0x00000011abaa7819 */ /* 0x000fe40000010e39 */
[----:B------:R-:W-:Y:S02]  /*b7d0*/  SHF.L.W.U32.HI R171, R57, 0x11, R171 ;  /* 0x0000001139ab7819 */ /* 0x000fe40000010eab */
[----:B------:R-:W-:Y:S01]  /*b7e0*/  SHF.L.W.U32.HI R2, R134, 0x11, R152 ;  /* 0x0000001186027819 */ /* 0x000fe20000010e98 */
[----:B------:R0:W-:Y:S01]  /*b7f0*/  STL [R1+0x64dc], R178 ;  /* 0x0064dcb201007387 */ /* 0x0001e20000100800 */
[----:B------:R-:W-:-:S02]  /*b800*/  LOP3.LUT R57, R13, R172, R174, 0x96, !PT ;  /* 0x000000ac0d397212 */ /* 0x000fc400078e96ae */
[----:B------:R-:W-:Y:S02]  /*b810*/  SHF.L.W.U32.HI R172, R173, 0x11, R66 ;  /* 0x00000011adac7819 */ /* 0x000fe40000010e42 */
[----:B------:R-:W-:Y:S02]  /*b820*/  SHF.L.W.U32.HI R173, R66, 0x11, R173 ;  /* 0x0000001142ad7819 */ /* 0x000fe40000010ead */
[----:B------:R-:W-:Y:S02]  /*b830*/  SHF.L.W.U32.HI R176, R136, 0x11, R155 ;  /* 0x0000001188b07819 */ /* 0x000fe40000010e9b */
[----:B------:R-:W-:Y:S02]  /*b840*/  LOP3.LUT R66, R14, R2, R103, 0x96, !PT ;  /* 0x000000020e427212 */ /* 0x000fe400078e9667 */
[----:B0-----:R-:W-:Y:S01]  /*b850*/  SHF.L.U32 R178, R97, 0x15, RZ ;  /* 0x0000001561b27819 */ /* 0x001fe200000006ff */
[----:B------:R-:W-:Y:S01]  /*b860*/  IMAD.SHL.U32 R103, R99, 0x200000, RZ ;  /* 0x0020000063677824 */ /* 0x000fe200078e00ff */
[----:B------:R-:W-:-:S02]  /*b870*/  SHF.L.W.U32.HI R174, R175, 0x11, R58 ;  /* 0x00000011afae7819 */ /* 0x000fc40000010e3a */
[----:B------:R-:W-:Y:S02]  /*b880*/  SHF.L.W.U32.HI R175, R58, 0x11, R175 ;  /* 0x000000113aaf7819 */ /* 0x000fe40000010eaf */
[----:B------:R-:W-:Y:S02]  /*b890*/  SHF.L.W.U32.HI R2, R138, 0x11, R94 ;  /* 0x000000118a027819 */ /* 0x000fe40000010e5e */
[----:B------:R-:W-:Y:S02]  /*b8a0*/  LOP3.LUT R58, R97, R176, R178, 0x96, !PT ;  /* 0x000000b0613a7212 */ /* 0x000fe400078e96b2 */
[----:B------:R-:W-:Y:S02]  /*b8b0*/  SHF.L.W.U32.HI R176, R177, 0x11, R59 ;  /* 0x00000011b1b07819 */ /* 0x000fe40000010e3b */
[----:B------:R-:W-:Y:S02]  /*b8c0*/  SHF.L.W.U32.HI R177, R59, 0x11, R177 ;  /* 0x000000113bb17819 */ /* 0x000fe40000010eb1 */
[----:B------:R-:W-:Y:S01]  /*b8d0*/  LOP3.LUT R59, R99, R2, R103, 0x96, !PT ;  /* 0x00000002633b7212 */ /* 0x000fe200078e9667 */
[----:B------:R-:W-:Y:S01]  /*b8e0*/  IMAD.SHL.U32 R2, R102, 0x200000, RZ ;  /* 0x0020000066027824 */ /* 0x000fe200078e00ff */
[----:B------:R-:W-:Y:S01]  /*b8f0*/  SHF.L.W.U32.HI R103, R140, 0x11, R135 ;  /* 0x000000118c677819 */ /* 0x000fe20000010e87 */
[----:B------:R-:W-:Y:S01]  /*b900*/  IMAD.SHL.U32 R182, R100, 0x200000, RZ ;  /* 0x0020000064b67824 */ /* 0x000fe200078e00ff */
[----:B------:R-:W-:Y:S01]  /*b910*/  SHF.L.W.U32.HI R180, R139, 0x11, R133 ;  /* 0x000000118bb47819 */ /* 0x000fe20000010e85 */
[----:B------:R0:W-:Y:S01]  /*b920*/  STL [R1+0x64e4], R191 ;  /* 0x0064e4bf01007387 */ /* 0x0001e20000100800 */
[----:B------:R-:W-:-:S02]  /*b930*/  IADD3.X R193, PT, PT, R64, R75, RZ, P2, !PT ;  /* 0x0000004b40c17210 */ /* 0x000fc400017fe4ff */
[----:B------:R-:W-:Y:S01]  /*b940*/  SHF.L.W.U32.HI R178, R179, 0x11, R60 ;  /* 0x00000011b3b27819 */ /* 0x000fe20000010e3c */
[----:B------:R1:W-:Y:S01]  /*b950*/  STL [R1+0x64d4], R186 ;  /* 0x0064d4ba01007387 */ /* 0x0003e20000100800 */
[----:B------:R-:W-:Y:S02]  /*b960*/  LOP3.LUT R103, R102, R103, R2, 0x96, !PT ;  /* 0x0000006766677212 */ /* 0x000fe400078e9602 */
[----:B------:R-:W-:Y:S01]  /*b970*/  SHF.L.W.U32.HI R179, R60, 0x11, R179 ;  /* 0x000000113cb37819 */ /* 0x000fe20000010eb3 */
[----:B------:R-:W3:Y:S01]  /*b980*/  LDL.LU R64, [R1+0x6a04] ;  /* 0x006a040001407983 */ /* 0x000ee20000300800 */
[----:B------:R-:W-:Y:S02]  /*b990*/  SHF.L.W.U32.HI R2, R147, 0x11, R137 ;  /* 0x0000001193027819 */ /* 0x000fe40000010e89 */
[----:B0-----:R-:W-:Y:S02]  /*b9a0*/  IADD3 R191, P2, PT, R65, R187, RZ ;  /* 0x000000bb41bf7210 */ /* 0x001fe40007f5e0ff */
[----:B------:R-:W4:Y:S01]  /*b9b0*/  LDL.LU R65, [R1+0x6a00] ;  /* 0x006a000001417983 */ /* 0x000f220000300800 */
[----:B-1----:R-:W-:Y:S01]  /*b9c0*/  IMAD.SHL.U32 R186, R107, 0x200000, RZ ;  /* 0x002000006bba7824 */ /* 0x002fe200078e00ff */
[----:B------:R-:W-:-:S02]  /*b9d0*/  LOP3.LUT R60, R100, R180, R182, 0x96, !PT ;  /* 0x000000b4643c7212 */ /* 0x000fc400078e96b6 */
[----:B------:R-:W-:Y:S02]  /*b9e0*/  SHF.L.W.U32.HI R182, R183, 0x11, R105 ;  /* 0x00000011b7b67819 */ /* 0x000fe40000010e69 */
[----:B------:R-:W-:Y:S01]  /*b9f0*/  SHF.L.W.U32.HI R183, R105, 0x11, R183 ;  /* 0x0000001169b77819 */ /* 0x000fe20000010eb7 */
[----:B--2---:R-:W-:Y:S01]  /*ba00*/  IMAD.X R184, R242, 0x1, R195, P1 ;  /* 0x00000001f2b87824 */ /* 0x004fe200008e06c3 */
[----:B------:R-:W-:Y:S01]  /*ba10*/  LOP3.LUT R105, R107, R2, R186, 0x96, !PT ;  /* 0x000000026b697212 */ /* 0x000fe200078e96ba */
[----:B------:R-:W2:Y:S01]  /*ba20*/  LDL.LU R242, [R1+0x649c] ;  /* 0x00649c0001f27983 */ /* 0x000ea20000300800 */
[----:B------:R-:W-:Y:S02]  /*ba30*/  SHF.L.W.U32.HI R2, R83, 0x11, R25 ;  /* 0x0000001153027819 */ /* 0x000fe40000010e19 */
[----:B------:R-:W-:Y:S02]  /*ba40*/  IADD3 R25, P1, PT, R63, R25, RZ ;  /* 0x000000193f197210 */ /* 0x000fe40007f3e0ff */
[----:B------:R-:W2:Y:S01]  /*ba50*/  LDL.LU R63, [R1+0x6a08] ;  /* 0x006a0800013f7983 */ /* 0x000ea20000300800 */
[----:B------:R-:W-:-:S03]  /*ba60*/  LOP3.LUT R54, R80, R247, R54, 0x96, !PT ;  /* 0x000000f750367212 */ /* 0x000fc600078e9636 */
[----:B------:R-:W2:Y:S01]  /*ba70*/  LDL.LU R247, [R1+0x6468] ;  /* 0x0064680001f77983 */ /* 0x000ea20000300800 */
[----:B------:R-:W-:-:S03]  /*ba80*/  LOP3.LUT R237, R246, R237, RZ, 0x3c, !PT ;  /* 0x000000edf6ed7212 */ /* 0x000fc600078e3cff */
[----:B------:R-:W2:Y:S01]  /*ba90*/  LDL.LU R246, [R1+0x64a0] ;  /* 0x0064a00001f67983 */ /* 0x000ea20000300800 */
[----:B----4-:R-:W-:Y:S02]  /*baa0*/  LOP3.LUT R65, R84, R211, R65, 0x96, !PT ;  /* 0x000000d354417212 */ /* 0x010fe400078e9641 */
[----:B---3--:R-:W-:Y:S01]  /*bab0*/  LOP3.LUT R211, R67, R212, R64, 0x96, !PT ;  /* 0x000000d443d37212 */ /* 0x008fe200078e9640 */
[----:B------:R-:W3:Y:S04]  /*bac0*/  LDL.LU R84, [R1+0x69fc] ;  /* 0x0069fc0001547983 */ /* 0x000ee80000300800 */
[----:B------:R2:W-:Y:S04]  /*bad0*/  STL [R1+0x6960], R211 ;  /* 0x006960d301007387 */ /* 0x0005e80000100800 */
[----:B------:R-:W4:Y:S01]  /*bae0*/  LDL.LU R67, [R1+0x69f8] ;  /* 0x0069f80001437983 */ /* 0x000f220000300800 */
[----:B--2---:R-:W-:-:S03]  /*baf0*/  LOP3.LUT R211, R210, R213, R63, 0x96, !PT ;  /* 0x000000d5d2d37212 */ /* 0x004fc600078e963f */
[----:B------:R-:W2:Y:S01]  /*bb00*/  LDL.LU R210, [R1+0x69f4] ;  /* 0x0069f40001d27983 */ /* 0x000ea20000300800 */
[----:B------:R-:W-:-:S03]  /*bb10*/  LOP3.LUT R130, R247, R187, R130, 0x96, !PT ;  /* 0x000000bbf7827212 */ /* 0x000fc600078e9682 */
[----:B------:R-:W3:Y:S01]  /*bb20*/  LDL.LU R247, [R1+0x6498] ;  /* 0x0064980001f77983 */ /* 0x000ee20000300800 */
[----:B------:R-:W-:Y:S02]  /*bb30*/  LOP3.LUT R106, R198, R106, R10, 0x96, !PT ;  /* 0x0000006ac66a7212 */ /* 0x000fe400078e960a */
[----:B------:R-:W-:Y:S01]  /*bb40*/  SHF.L.W.U32.HI R64, R142, 0x11, R98 ;  /* 0x000000118e407819 */ /* 0x000fe20000010e62 */
[----:B------:R0:W-:Y:S01]  /*bb50*/  STL [R1+0x6964], R65 ;  /* 0x0069644101007387 */ /* 0x0001e20000100800 */
[----:B------:R-:W-:Y:S02]  /*bb60*/  LOP3.LUT R10, R200, R195, R74, 0x96, !PT ;  /* 0x000000c3c80a7212 */ /* 0x000fe400078e964a */
[C-C-:B------:R-:W-:Y:S02]  /*bb70*/  SHF.L.W.U32.HI R63, R47.reuse, 0x1c, R116.reuse ;  /* 0x0000001c2f3f7819 */ /* 0x140fe40000010e74 */
[----:B------:R-:W-:Y:S02]  /*bb80*/  SHF.L.U64.HI R213, R48, 0x15, R95 ;  /* 0x0000001530d57819 */ /* 0x000fe4000001025f */
[----:B0-----:R-:W-:-:S02]  /*bb90*/  SHF.L.U64.HI R65, R47, 0x15, R116 ;  /* 0x000000152f417819 */ /* 0x001fc40000010274 */
[C---:B------:R-:W-:Y:S01]  /*bba0*/  SHF.L.W.U32.HI R47, R116.reuse, 0x1c, R47 ;  /* 0x0000001c742f7819 */ /* 0x040fe20000010e2f */
[----:B------:R0:W-:Y:S01]  /*bbb0*/  STL [R1+0x6930], R10 ;  /* 0x0069300a01007387 */ /* 0x0001e20000100800 */
[----:B------:R-:W-:Y:S02]  /*bbc0*/  LOP3.LUT R116, R116, R64, R65, 0x96, !PT ;  /* 0x0000004074747212 */ /* 0x000fe400078e9641 */
[----:B------:R-:W-:Y:S01]  /*bbd0*/  SHF.L.W.U32.HI R65, R149, 0x11, R111 ;  /* 0x0000001195417819 */ /* 0x000fe20000010e6f */
[----:B------:R1:W-:Y:S01]  /*bbe0*/  STL [R1+0x695c], R211 ;  /* 0x00695cd301007387 */ /* 0x0003e20000100800 */
[----:B------:R-:W-:Y:S02]  /*bbf0*/  SHF.L.W.U32.HI R64, R48, 0x1c, R95 ;  /* 0x0000001c30407819 */ /* 0x000fe40000010e5f */
[----:B------:R-:W-:Y:S02]  /*bc00*/  LOP3.LUT R194, R197, R194, R87, 0x96, !PT ;  /* 0x000000c2c5c27212 */ /* 0x000fe400078e9657 */
[----:B0-----:R-:W-:-:S02]  /*bc10*/  LOP3.LUT R10, R201, R75, R76, 0x96, !PT ;  /* 0x0000004bc90a7212 */ /* 0x001fc400078e964c */
[----:B------:R-:W-:Y:S02]  /*bc20*/  SHF.L.W.U32.HI R48, R95, 0x1c, R48 ;  /* 0x0000001c5f307819 */ /* 0x000fe40000010e30 */
[----:B-1----:R-:W-:Y:S02]  /*bc30*/  SHF.L.W.U32.HI R211, R159, 0x11, R120 ;  /* 0x000000119fd37819 */ /* 0x002fe40000010e78 */
[----:B------:R-:W-:Y:S02]  /*bc40*/  SHF.L.U64.HI R212, R101, 0x15, R86 ;  /* 0x0000001565d47819 */ /* 0x000fe40000010256 */
[----:B------:R-:W-:Y:S02]  /*bc50*/  LOP3.LUT R87, R199, R196, R72, 0x96, !PT ;  /* 0x000000c4c7577212 */ /* 0x000fe400078e9648 */
[----:B------:R-:W-:Y:S01]  /*bc60*/  LOP3.LUT R93, R162, R61, R93, 0x96, !PT ;  /* 0x0000003da25d7212 */ /* 0x000fe200078e965d */
[----:B------:R-:W-:Y:S01]  /*bc70*/  IMAD.X R162, R239, 0x1, R61, P3 ;  /* 0x00000001efa27824 */ /* 0x000fe200018e063d */
[----:B------:R-:W-:-:S02]  /*bc80*/  SHF.L.W.U32.HI R180, R181, 0x11, R27 ;  /* 0x00000011b5b47819 */ /* 0x000fc40000010e1b */
[----:B------:R-:W-:Y:S02]  /*bc90*/  LOP3.LUT R95, R95, R65, R213, 0x96, !PT ;  /* 0x000000415f5f7212 */ /* 0x000fe400078e96d5 */
[----:B------:R-:W-:Y:S02]  /*bca0*/  SHF.L.W.U32.HI R72, R150, 0x11, R129 ;  /* 0x0000001196487819 */ /* 0x000fe40000010e81 */
[----:B------:R-:W-:Y:S01]  /*bcb0*/  SHF.L.U64.HI R74, R11, 0x15, R96 ;  /* 0x000000150b4a7819 */ /* 0x000fe20000010260 */
[----:B------:R0:W-:Y:S01]  /*bcc0*/  STL [R1+0x692c], R10 ;  /* 0x00692c0a01007387 */ /* 0x0001e20000100800 */
[----:B------:R-:W-:Y:S02]  /*bcd0*/  SHF.L.W.U32.HI R181, R27, 0x11, R181 ;  /* 0x000000111bb57819 */ /* 0x000fe40000010eb5 */
[----:B------:R-:W-:Y:S02]  /*bce0*/  SHF.L.W.U32.HI R65, R101, 0x1c, R86 ;  /* 0x0000001c65417819 */ /* 0x000fe40000010e56 */
[----:B------:R-:W-:Y:S01]  /*bcf0*/  LOP3.LUT R61, R163, R73, R161, 0x96, !PT ;  /* 0x00000049a33d7212 */ /* 0x000fe200078e96a1 */
[----:B------:R-:W-:Y:S01]  /*bd00*/  IMAD.X R161, R246, 0x1, R73, P4 ;  /* 0x00000001f6a17824 */ /* 0x000fe200020e0649 */
[----:B------:R-:W-:-:S02]  /*bd10*/  LOP3.LUT R27, R83, R160, RZ, 0x3c, !PT ;  /* 0x000000a0531b7212 */ /* 0x000fc400078e3cff */
[C---:B------:R-:W-:Y:S02]  /*bd20*/  SHF.L.W.U32.HI R101, R86.reuse, 0x1c, R101 ;  /* 0x0000001c56657819 */ /* 0x040fe40000010e65 */
[----:B------:R-:W-:Y:S02]  /*bd30*/  LOP3.LUT R86, R86, R211, R212, 0x96, !PT ;  /* 0x000000d356567212 */ /* 0x000fe400078e96d4 */
[----:B0-----:R-:W-:Y:S02]  /*bd40*/  SHF.L.W.U32.HI R10, R11, 0x1c, R96 ;  /* 0x0000001c0b0a7819 */ /* 0x001fe40000010e60 */
[----:B------:R-:W-:Y:S02]  /*bd50*/  SHF.L.W.U32.HI R197, R96, 0x1c, R11 ;  /* 0x0000001c60c57819 */ /* 0x000fe40000010e0b */
[----:B------:R-:W-:Y:S02]  /*bd60*/  IADD3.X R163, PT, PT, R242, R77, RZ, P5, !PT ;  /* 0x0000004df2a37210 */ /* 0x000fe40002ffe4ff */
[----:B------:R-:W-:-:S02]  /*bd70*/  LOP3.LUT R96, R96, R72, R74, 0x96, !PT ;  /* 0x0000004860607212 */ /* 0x000fc400078e964a */
[----:B------:R-:W-:Y:S01]  /*bd80*/  IADD3 R212, P5, PT, R46, R120, RZ ;  /* 0x000000782ed47210 */ /* 0x000fe20007fbe0ff */
[----:B------:R0:W-:Y:S01]  /*bd90*/  STL [R1+0x696c], R185 ;  /* 0x00696cb901007387 */ /* 0x0001e20000100800 */
[----:B------:R-:W-:Y:S02]  /*bda0*/  SHF.L.W.U32.HI R72, R146, 0x11, R132 ;  /* 0x0000001192487819 */ /* 0x000fe40000010e84 */
[----:B------:R-:W-:Y:S01]  /*bdb0*/  SHF.L.U64.HI R74, R13, 0x15, R19 ;  /* 0x000000150d4a7819 */ /* 0x000fe20000010213 */
[----:B------:R-:W3:Y:S01]  /*bdc0*/  LDL.LU R46, [R1+0x69e4] ;  /* 0x0069e400012e7983 */ /* 0x000ee20000300800 */
[----:B------:R-:W-:Y:S02]  /*bdd0*/  SHF.L.U64.HI R186, R26, 0x15, R27 ;  /* 0x000000151aba7819 */ /* 0x000fe4000001021b */
[----:B------:R-:W-:Y:S02]  /*bde0*/  SHF.L.W.U32.HI R75, R156, 0x11, R131 ;  /* 0x000000119c4b7819 */ /* 0x000fe40000010e83 */
[----:B------:R-:W-:-:S02]  /*bdf0*/  SHF.L.U64.HI R76, R12, 0x15, R20 ;  /* 0x000000150c4c7819 */ /* 0x000fc40000010214 */
[----:B0-----:R-:W-:Y:S02]  /*be00*/  LOP3.LUT R185, R90, 0x8504005e, RZ, 0x3c, !PT ;  /* 0x8504005e5ab97812 */ /* 0x001fe400078e3cff */
[----:B------:R-:W-:Y:S02]  /*be10*/  LOP3.LUT R192, R0, 0xa2789640, RZ, 0x3c, !PT ;  /* 0xa278964000c07812 */ /* 0x000fe400078e3cff */
[----:B------:R-:W-:Y:S02]  /*be20*/  SHF.L.W.U32.HI R11, R12, 0x1c, R20 ;  /* 0x0000001c0c0b7819 */ /* 0x000fe40000010e14 */
[----:B------:R-:W-:Y:S01]  /*be30*/  SHF.L.W.U32.HI R196, R20, 0x1c, R12 ;  /* 0x0000001c14c47819 */ /* 0x000fe20000010e0c */
[----:B------:R0:W-:Y:S01]  /*be40*/  STL [R1+0x64d0], R184 ;  /* 0x0064d0b801007387 */ /* 0x0001e20000100800 */
[----:B------:R-:W-:Y:S02]  /*be50*/  SHF.L.W.U32.HI R12, R13, 0x1c, R19 ;  /* 0x0000001c0d0c7819 */ /* 0x000fe40000010e13 */
[C---:B------:R-:W-:Y:S01]  /*be60*/  SHF.L.W.U32.HI R195, R19.reuse, 0x1c, R13 ;  /* 0x0000001c13c37819 */ /* 0x040fe20000010e0d */
[----:B------:R1:W-:Y:S01]  /*be70*/  STL [R1+0x693c], R194 ;  /* 0x00693cc201007387 */ /* 0x0003e20000100800 */
[----:B------:R-:W-:-:S02]  /*be80*/  LOP3.LUT R19, R19, R72, R74, 0x96, !PT ;  /* 0x0000004813137212 */ /* 0x000fc400078e964a */
[----:B------:R-:W-:Y:S01]  /*be90*/  LOP3.LUT R20, R20, R75, R76, 0x96, !PT ;  /* 0x0000004b14147212 */ /* 0x000fe200078e964c */
[----:B------:R1:W-:Y:S01]  /*bea0*/  STL [R1+0x66f4], R25 ;  /* 0x0066f41901007387 */ /* 0x0003e20000100800 */
[----:B------:R-:W-:Y:S02]  /*beb0*/  SHF.L.W.U32.HI R72, R155, 0x11, R136 ;  /* 0x000000119b487819 */ /* 0x000fe40000010e88 */
[----:B0-----:R-:W-:Y:S02]  /*bec0*/  LOP3.LUT R184, R2, R186, RZ, 0x3c, !PT ;  /* 0x000000ba02b87212 */ /* 0x001fe400078e3cff */
[----:B------:R-:W-:Y:S02]  /*bed0*/  SHF.L.U64.HI R74, R97, 0x15, R7 ;  /* 0x00000015614a7819 */ /* 0x000fe40000010207 */
[----:B------:R-:W-:Y:S02]  /*bee0*/  LOP3.LUT R186, R109, 0xef68ec6, RZ, 0x3c, !PT ;  /* 0x0ef68ec66dba7812 */ /* 0x000fe400078e3cff */
[----:B------:R-:W-:-:S02]  /*bef0*/  LOP3.LUT R2, R62, 0x48b6bf93, RZ, 0x3c, !PT ;  /* 0x48b6bf933e027812 */ /* 0x000fc400078e3cff */
[----:B------:R-:W-:Y:S02]  /*bf00*/  IADD3 R189, P6, PT, R192, R185, RZ ;  /* 0x000000b9c0bd7210 */ /* 0x000fe40007fde0ff */
[C-C-:B------:R-:W-:Y:S02]  /*bf10*/  SHF.L.U64.HI R76, R14.reuse, 0x15, R18.reuse ;  /* 0x000000150e4c7819 */ /* 0x140fe40000010212 */
[----:B------:R-:W-:Y:S02]  /*bf20*/  SHF.L.W.U32.HI R13, R14, 0x1c, R18 ;  /* 0x0000001c0e0d7819 */ /* 0x000fe40000010e12 */
[----:B-1----:R-:W-:Y:S02]  /*bf30*/  SHF.L.W.U32.HI R194, R18, 0x1c, R14 ;  /* 0x0000001c12c27819 */ /* 0x002fe40000010e0e */
[----:B------:R-:W-:Y:S02]  /*bf40*/  LOP3.LUT R25, R85, R148, RZ, 0x3c, !PT ;  /* 0x0000009455197212 */ /* 0x000fe400078e3cff */
[----:B------:R-:W-:Y:S01]  /*bf50*/  SHF.L.W.U32.HI R14, R97, 0x1c, R7 ;  /* 0x0000001c610e7819 */ /* 0x000fe20000010e07 */
[----:B------:R0:W-:Y:S01]  /*bf60*/  STL [R1+0x6934], R87 ;  /* 0x0069345701007387 */ /* 0x0001e20000100800 */
[----:B------:R-:W-:-:S02]  /*bf70*/  SHF.L.W.U32.HI R75, R152, 0x11, R134 ;  /* 0x00000011984b7819 */ /* 0x000fc40000010e86 */
[C---:B------:R-:W-:Y:S01]  /*bf80*/  SHF.L.W.U32.HI R97, R7.reuse, 0x1c, R97 ;  /* 0x0000001c07617819 */ /* 0x040fe20000010e61 */
[----:B------:R1:W-:Y:S01]  /*bf90*/  STL [R1+0x64e0], R190 ;  /* 0x0064e0be01007387 */ /* 0x0003e20000100800 */
[----:B------:R-:W-:Y:S02]  /*bfa0*/  LOP3.LUT R7, R7, R72, R74, 0x96, !PT ;  /* 0x0000004807077212 */ /* 0x000fe400078e964a */
[----:B------:R-:W-:Y:S01]  /*bfb0*/  SHF.L.W.U32.HI R74, R94, 0x11, R138 ;  /* 0x000000115e4a7819 */ /* 0x000fe20000010e8a */
[----:B------:R1:W-:Y:S01]  /*bfc0*/  STL [R1+0x6968], R130 ;  /* 0x0069688201007387 */ /* 0x0003e20000100800 */
[----:B------:R-:W-:Y:S02]  /*bfd0*/  SHF.L.W.U32.HI R188, R85, 0x11, R187 ;  /* 0x0000001155bc7819 */ /* 0x000fe40000010ebb */
[----:B0-----:R-:W-:Y:S02]  /*bfe0*/  SHF.L.U64.HI R87, R99, 0x15, R6 ;  /* 0x0000001563577819 */ /* 0x001fe40000010206 */
[----:B------:R-:W-:-:S02]  /*bff0*/  LOP3.LUT R18, R18, R75, R76, 0x96, !PT ;  /* 0x0000004b12127212 */ /* 0x000fc400078e964c */
[----:B-1----:R-:W-:Y:S02]  /*c000*/  SHF.L.U64.HI R190, R24, 0x15, R25 ;  /* 0x0000001518be7819 */ /* 0x002fe40000010219 */
[----:B------:R-:W-:Y:S01]  /*c010*/  SHF.L.W.U32.HI R72, R99, 0x1c, R6 ;  /* 0x0000001c63487819 */ /* 0x000fe20000010e06 */
[----:B------:R-:W-:Y:S01]  /*c020*/  IMAD.X R130, R2, 0x1, R186, P6 ;  /* 0x0000000102827824 */ /* 0x000fe200030e06ba */
[----:B------:R-:W-:Y:S02]  /*c030*/  SHF.L.W.U32.HI R75, R133, 0x11, R139 ;  /* 0x00000011854b7819 */ /* 0x000fe40000010e8b */
[----:B------:R-:W-:Y:S02]  /*c040*/  SHF.L.W.U32.HI R99, R6, 0x1c, R99 ;  /* 0x0000001c06637819 */ /* 0x000fe40000010e63 */
[----:B------:R-:W-:Y:S01]  /*c050*/  SHF.L.U64.HI R76, R100, 0x15, R5 ;  /* 0x00000015644c7819 */ /* 0x000fe20000010205 */
[----:B------:R0:W-:Y:S01]  /*c060*/  STL [R1+0x64c8], R193 ;  /* 0x0064c8c101007387 */ /* 0x0001e20000100800 */
[----:B------:R-:W-:-:S02]  /*c070*/  LOP3.LUT R6, R6, R74, R87, 0x96, !PT ;  /* 0x0000004a06067212 */ /* 0x000fc400078e9657 */
[----:B------:R-:W-:Y:S02]  /*c080*/  LOP3.LUT R187, R188, R190, RZ, 0x3c, !PT ;  /* 0x000000bebcbb7212 */ /* 0x000fe400078e3cff */
[----:B------:R-:W-:Y:S02]  /*c090*/  SHF.L.W.U32.HI R74, R100, 0x1c, R5 ;  /* 0x0000001c644a7819 */ /* 0x000fe40000010e05 */
[----:B------:R-:W-:Y:S02]  /*c0a0*/  SHF.L.W.U32.HI R188, R189, 0x11, R130 ;  /* 0x00000011bdbc7819 */ /* 0x000fe40000010e82 */
[----:B------:R-:W-:Y:S02]  /*c0b0*/  SHF.L.W.U32.HI R100, R5, 0x1c, R100 ;  /* 0x0000001c05647819 */ /* 0x000fe40000010e64 */
[----:B0-----:R-:W-:Y:S02]  /*c0c0*/  LOP3.LUT R193, R0, 0x430b0aa, RZ, 0x3c, !PT ;  /* 0x0430b0aa00c17812 */ /* 0x001fe400078e3cff */
[----:B------:R-:W-:-:S02]  /*c0d0*/  SHF.L.W.U32.HI R189, R130, 0x11, R189 ;  /* 0x0000001182bd7819 */ /* 0x000fc40000010ebd */
[----:B------:R-:W-:Y:S02]  /*c0e0*/  LOP3.LUT R190, R90, 0x8982754f, RZ, 0x3c, !PT ;  /* 0x8982754f5abe7812 */ /* 0x000fe400078e3cff */
[----:B------:R-:W-:Y:S02]  /*c0f0*/  LOP3.LUT R5, R5, R75, R76, 0x96, !PT ;  /* 0x0000004b05057212 */ /* 0x000fe400078e964c */
[----:B------:R-:W-:Y:S02]  /*c100*/  LOP3.LUT R130, R192, 0x8504005e, R90, 0x96, !PT ;  /* 0x8504005ec0827812 */ /* 0x000fe400078e965a */
[----:B------:R-:W-:Y:S02]  /*c110*/  SHF.L.W.U32.HI R76, R135, 0x11, R140 ;  /* 0x00000011874c7819 */ /* 0x000fe40000010e8c */
[----:B------:R-:W-:Y:S01]  /*c120*/  SHF.L.U64.HI R198, R102, 0x15, R4 ;  /* 0x0000001566c67819 */ /* 0x000fe20000010204 */
[----:B------:R0:W-:Y:S01]  /*c130*/  STL [R1+0x66f8], R191 ;  /* 0x0066f8bf01007387 */ /* 0x0001e20000100800 */
[----:B------:R-:W-:-:S02]  /*c140*/  LOP3.LUT R90, R193, 0x8982754f, R90, 0x96, !PT ;  /* 0x8982754fc15a7812 */ /* 0x000fc400078e965a */
[----:B------:R-:W-:Y:S01]  /*c150*/  SHF.L.W.U32.HI R75, R102, 0x1c, R4 ;  /* 0x0000001c664b7819 */ /* 0x000fe20000010e04 */
[----:B------:R1:W-:Y:S01]  /*c160*/  STL [R1+0x6938], R106 ;  /* 0x0069386a01007387 */ /* 0x0003e20000100800 */
[----:B------:R-:W-:Y:S02]  /*c170*/  LOP3.LUT R62, R62, 0x257a1d67, RZ, 0x3c, !PT ;  /* 0x257a1d673e3e7812 */ /* 0x000fe400078e3cff */
[----:B------:R-:W-:Y:S02]  /*c180*/  IADD3 R193, P6, PT, R193, R190, RZ ;  /* 0x000000bec1c17210 */ /* 0x000fe40007fde0ff */
[----:B------:R-:W-:Y:S02]  /*c190*/  SHF.L.W.U32.HI R87, R137, 0x11, R147 ;  /* 0x0000001189577819 */ /* 0x000fe40000010e93 */
[----:B0-----:R-:W-:Y:S02]  /*c1a0*/  LOP3.LUT R191, R109, 0xf1126812, RZ, 0x3c, !PT ;  /* 0xf11268126dbf7812 */ /* 0x001fe400078e3cff */
[----:B------:R-:W-:-:S02]  /*c1b0*/  SHF.L.W.U32.HI R102, R4, 0x1c, R102 ;  /* 0x0000001c04667819 */ /* 0x000fc40000010e66 */
[C---:B-1----:R-:W-:Y:S01]  /*c1c0*/  SHF.L.U64.HI R106, R107.reuse, 0x15, R3 ;  /* 0x000000156b6a7819 */ /* 0x042fe20000010203 */
[----:B------:R-:W-:Y:S01]  /*c1d0*/  IMAD.SHL.U32 R192, R130, 0x200000, RZ ;  /* 0x0020000082c07824 */ /* 0x000fe200078e00ff */
[----:B------:R-:W-:Y:S02]  /*c1e0*/  LOP3.LUT R2, R2, 0xef68ec6, R109, 0x96, !PT ;  /* 0x0ef68ec602027812 */ /* 0x000fe400078e966d */
[----:B------:R-:W-:Y:S02]  /*c1f0*/  LOP3.LUT R4, R4, R76, R198, 0x96, !PT ;  /* 0x0000004c04047212 */ /* 0x000fe400078e96c6 */
[----:B------:R-:W-:Y:S01]  /*c200*/  SHF.L.W.U32.HI R76, R107, 0x1c, R3 ;  /* 0x0000001c6b4c7819 */ /* 0x000fe20000010e03 */
[----:B------:R0:W-:Y:S01]  /*c210*/  STL [R1+0x64e8], R215 ;  /* 0x0064e8d701007387 */ /* 0x0001e20000100800 */
[----:B------:R-:W-:Y:S02]  /*c220*/  SHF.L.W.U32.HI R0, R185, 0x11, R186 ;  /* 0x00000011b9007819 */ /* 0x000fe40000010eba */
[----:B------:R-:W-:Y:S01]  /*c230*/  SHF.L.W.U32.HI R107, R3, 0x1c, R107 ;  /* 0x0000001c036b7819 */ /* 0x000fe20000010e6b */
[----:B------:R1:W-:Y:S01]  /*c240*/  STL [R1+0x66fc], R214 ;  /* 0x0066fcd601007387 */ /* 0x0003e20000100800 */
[----:B------:R-:W-:-:S02]  /*c250*/  LOP3.LUT R109, R62, 0xf1126812, R109, 0x96, !PT ;  /* 0xf11268123e6d7812 */ /* 0x000fc400078e966d */
[----:B------:R-:W-:Y:S02]  /*c260*/  LOP3.LUT R3, R3, R87, R106, 0x96, !PT ;  /* 0x0000005703037212 */ /* 0x000fe400078e966a */
[----:B------:R-:W-:Y:S01]  /*c270*/  SHF.L.W.U32.HI R106, R186, 0x11, R185 ;  /* 0x00000011ba6a7819 */ /* 0x000fe20000010eb9 */
[--C-:B0-----:R-:W-:Y:S01]  /*c280*/  IMAD.X R215, R62, 0x1, R191.reuse, P6 ;  /* 0x000000013ed77824 */ /* 0x101fe200030e06bf */
[----:B------:R-:W-:Y:S02]  /*c290*/  SHF.L.U64.HI R200, R130, 0x15, R2 ;  /* 0x0000001582c87819 */ /* 0x000fe40000010202 */
[----:B------:R-:W-:Y:S01]  /*c2a0*/  SHF.L.W.U32.HI R62, R190, 0x11, R191 ;  /* 0x00000011be3e7819 */ /* 0x000fe20000010ebf */
[----:B-1----:R-:W-:Y:S01]  /*c2b0*/  IMAD.SHL.U32 R214, R90, 0x200000, RZ ;  /* 0x002000005ad67824 */ /* 0x002fe200078e00ff */
[C---:B------:R-:W-:Y:S02]  /*c2c0*/  LOP3.LUT R0, R130.reuse, R0, R192, 0x96, !PT ;  /* 0x0000000082007212 */ /* 0x040fe400078e96c0 */
[----:B------:R-:W-:-:S02]  /*c2d0*/  SHF.L.W.U32.HI R87, R130, 0x1c, R2 ;  /* 0x0000001c82577819 */ /* 0x000fc40000010e02 */
[----:B------:R-:W-:Y:S02]  /*c2e0*/  SHF.L.W.U32.HI R198, R191, 0x11, R190 ;  /* 0x00000011bfc67819 */ /* 0x000fe40000010ebe */
[----:B------:R-:W-:Y:S02]  /*c2f0*/  SHF.L.W.U32.HI R130, R2, 0x1c, R130 ;  /* 0x0000001c02827819 */ /* 0x000fe40000010e82 */
[--C-:B------:R-:W-:Y:S02]  /*c300*/  SHF.L.U64.HI R199, R90, 0x15, R109.reuse ;  /* 0x000000155ac77819 */ /* 0x100fe4000001026d */
[----:B------:R-:W-:Y:S02]  /*c310*/  LOP3.LUT R2, R2, R106, R200, 0x96, !PT ;  /* 0x0000006a02027212 */ /* 0x000fe400078e96c8 */
[C---:B------:R-:W-:Y:S02]  /*c320*/  LOP3.LUT R62, R90.reuse, R62, R214, 0x96, !PT ;  /* 0x0000003e5a3e7212 */ /* 0x040fe400078e96d6 */
[----:B------:R-:W-:-:S02]  /*c330*/  SHF.L.W.U32.HI R106, R90, 0x1c, R109 ;  /* 0x0000001c5a6a7819 */ /* 0x000fc40000010e6d */
[C---:B------:R-:W-:Y:S02]  /*c340*/  SHF.L.W.U32.HI R90, R109.reuse, 0x1c, R90 ;  /* 0x0000001c6d5a7819 */ /* 0x040fe40000010e5a */
[----:B------:R-:W-:Y:S02]  /*c350*/  LOP3.LUT R109, R109, R198, R199, 0x96, !PT ;  /* 0x000000c66d6d7212 */ /* 0x000fe400078e96c7 */
[----:B----4-:R-:W-:Y:S02]  /*c360*/  LOP3.LUT R209, R205, R209, R67, 0x96, !PT ;  /* 0x000000d1cdd17212 */ /* 0x010fe400078e9643 */
[----:B------:R-:W4:Y:S01]  /*c370*/  LDL.LU R205, [R1+0x69ec] ;  /* 0x0069ec0001cd7983 */ /* 0x000f220000300800 */
[----:B--2---:R-:W-:-:S03]  /*c380*/  LOP3.LUT R208, R8, R208, R210, 0x96, !PT ;  /* 0x000000d008d07212 */ /* 0x004fc600078e96d2 */
[----:B------:R-:W2:Y:S01]  /*c390*/  LDL.LU R8, [R1+0x69f0] ;  /* 0x0069f00001087983 */ /* 0x000ea20000300800 */
[----:B---3--:R-:W-:Y:S02]  /*c3a0*/  LOP3.LUT R68, R251, R68, R84, 0x96, !PT ;  /* 0x00000044fb447212 */ /* 0x008fe400078e9654 */
[----:B------:R-:W-:Y:S01]  /*c3b0*/  SHF.L.W.U32.HI R67, R141, 0x11, R123 ;  /* 0x000000118d437819 */ /* 0x000fe20000010e7b */
[----:B------:R0:W-:Y:S01]  /*c3c0*/  STL [R1+0x6958], R208 ;  /* 0x006958d001007387 */ /* 0x0001e20000100800 */
[C-C-:B------:R-:W-:Y:S02]  /*c3d0*/  SHF.L.W.U32.HI R84, R81.reuse, 0x1c, R113.reuse ;  /* 0x0000001c51547819 */ /* 0x140fe40000010e71 */
[----:B------:R-:W-:Y:S01]  /*c3e0*/  SHF.L.U64.HI R210, R70, 0x15, R88 ;  /* 0x0000001546d27819 */ /* 0x000fe20000010258 */
[----:B------:R1:W-:Y:S01]  /*c3f0*/  STL [R1+0x6950], R68 ;  /* 0x0069504401007387 */ /* 0x0003e20000100800 */
[----:B0-----:R-:W-:Y:S02]  /*c400*/  SHF.L.U64.HI R208, R81, 0x15, R113 ;  /* 0x0000001551d07819 */ /* 0x001fe40000010271 */
[----:B------:R-:W-:-:S02]  /*c410*/  SHF.L.W.U32.HI R81, R113, 0x1c, R81 ;  /* 0x0000001c71517819 */ /* 0x000fc40000010e51 */
[----:B-1----:R-:W-:Y:S02]  /*c420*/  SHF.L.W.U32.HI R68, R145, 0x11, R127 ;  /* 0x0000001191447819 */ /* 0x002fe40000010e7f */
[----:B------:R-:W-:Y:S02]  /*c430*/  LOP3.LUT R113, R113, R67, R208, 0x96, !PT ;  /* 0x0000004371717212 */ /* 0x000fe400078e96d0 */
[----:B------:R-:W-:Y:S02]  /*c440*/  SHF.L.W.U32.HI R67, R70, 0x1c, R88 ;  /* 0x0000001c46437819 */ /* 0x000fe40000010e58 */
[C---:B------:R-:W-:Y:S02]  /*c450*/  SHF.L.W.U32.HI R70, R88.reuse, 0x1c, R70 ;  /* 0x0000001c58467819 */ /* 0x040fe40000010e46 */
[----:B------:R-:W-:Y:S02]  /*c460*/  LOP3.LUT R88, R88, R68, R210, 0x96, !PT ;  /* 0x0000004458587212 */ /* 0x000fe400078e96d2 */
[----:B------:R-:W-:-:S02]  /*c470*/  IADD3 R210, P4, PT, R125, R111, RZ ;  /* 0x0000006f7dd27210 */ /* 0x000fc40007f9e0ff */
[----:B------:R-:W3:Y:S01]  /*c480*/  LDL.LU R125, [R1+0x69e8] ;  /* 0x0069e800017d7983 */ /* 0x000ee20000300800 */
[----:B------:R-:W-:Y:S01]  /*c490*/  IMAD.X R198, R247, 0x1, R82, P0 ;  /* 0x00000001f7c67824 */ /* 0x000fe200000e0652 */
[----:B------:R-:W-:Y:S02]  /*c4a0*/  IADD3 R73, P0, PT, R22, R123, RZ ;  /* 0x0000007b16497210 */ /* 0x000fe40007f1e0ff */
[----:B------:R-:W3:Y:S04]  /*c4b0*/  LDL.LU R22, [R1+0x69e0] ;  /* 0x0069e00001167983 */ /* 0x000ee80000300800 */
[----:B------:R0:W-:Y:S02]  /*c4c0*/  STL [R1+0x6924], R61 ;  /* 0x0069243d01007387 */ /* 0x0001e40000100800 */
[----:B0-----:R-:W-:-:S05]  /*c4d0*/  LOP3.LUT R61, R164, R77, R151, 0x96, !PT ;  /* 0x0000004da43d7212 */ /* 0x001fca00078e9697 */
[----:B------:R0:W-:Y:S02]  /*c4e0*/  STL [R1+0x6920], R61 ;  /* 0x0069203d01007387 */ /* 0x0001e40000100800 */
[----:B0-----:R-:W-:-:S05]  /*c4f0*/  LOP3.LUT R61, R165, R82, R154, 0x96, !PT ;  /* 0x00000052a53d7212 */ /* 0x001fca00078e969a */
[----:B------:R0:W-:Y:S01]  /*c500*/  STL [R1+0x691c], R61 ;  /* 0x00691c3d01007387 */ /* 0x0001e20000100800 */
[----:B------:R-:W-:Y:S02]  /*c510*/  SHF.L.W.U32.HI R208, R158, 0x11, R104 ;  /* 0x000000119ed07819 */ /* 0x000fe40000010e68 */
[----:B0-----:R-:W-:Y:S01]  /*c520*/  LOP3.LUT R61, R184, R83, R160, 0x96, !PT ;  /* 0x00000053b83d7212 */ /* 0x001fe200078e96a0 */
[----:B------:R0:W-:Y:S04]  /*c530*/  STL [R1+0x6954], R209 ;  /* 0x006954d101007387 */ /* 0x0001e80000100800 */
[----:B------:R-:W-:Y:S01]  /*c540*/  STL [R1+0x6918], R61 ;  /* 0x0069183d01007387 */ /* 0x000fe20000100800 */
[C-C-:B------:R-:W-:Y:S02]  /*c550*/  SHF.L.W.U32.HI R68, R80.reuse, 0x1c, R115.reuse ;  /* 0x0000001c50447819 */ /* 0x140fe40000010e73 */
[----:B0-----:R-:W-:-:S02]  /*c560*/  SHF.L.U64.HI R209, R80, 0x15, R115 ;  /* 0x0000001550d17819 */ /* 0x001fc40000010273 */
[C---:B------:R-:W-:Y:S01]  /*c570*/  SHF.L.W.U32.HI R80, R115.reuse, 0x1c, R80 ;  /* 0x0000001c73507819 */ /* 0x040fe20000010e50 */
[----:B------:R-:W-:Y:S01]  /*c580*/  STL [R1+0x6664], R73 ;  /* 0x0066644901007387 */ /* 0x000fe20000100800 */
[----:B------:R-:W-:Y:S01]  /*c590*/  LOP3.LUT R115, R115, R208, R209, 0x96, !PT ;  /* 0x000000d073737212 */ /* 0x000fe200078e96d1 */
[----:B------:R-:W-:Y:S02]  /*c5a0*/  IMAD.MOV.U32 R201, RZ, RZ, 0x2c ;  /* 0x0000002cffc97424 */ /* 0x000fe400078e00ff */
[----:B------:R-:W-:Y:S04]  /*c5b0*/  STL [R1+0x6500], R224 ;  /* 0x006500e001007387 */ /* 0x000fe80000100800 */
[----:B------:R-:W-:Y:S04]  /*c5c0*/  STL [R1+0x64f8], R222 ;  /* 0x0064f8de01007387 */ /* 0x000fe80000100800 */
[----:B------:R-:W-:Y:S04]  /*c5d0*/  STL [R1+0x64f0], R219 ;  /* 0x0064f0db01007387 */ /* 0x000fe80000100800 */
[----:B------:R-:W-:Y:S04]  /*c5e0*/  STL [R1+0x6708], R216 ;  /* 0x006708d801007387 */ /* 0x000fe80000100800 */
[----:B------:R-:W-:Y:S04]  /*c5f0*/  STL [R1+0x6928], R93 ;  /* 0x0069285d01007387 */ /* 0x000fe80000100800 */
[----:B------:R-:W-:Y:S01]  /*c600*/  STL [R1+0x6444], R201 ;  /* 0x006444c901007387 */ /* 0x000fe20000100800 */
[----:B------:R-:W-:-:S02]  /*c610*/  SHF.L.W.U32.HI R192, R193, 0x11, R215 ;  /* 0x00000011c1c07819 */ /* 0x000fc40000010ed7 */
[----:B------:R-:W-:Y:S02]  /*c620*/  SHF.L.W.U32.HI R193, R215, 0x11, R193 ;  /* 0x00000011d7c17819 */ /* 0x000fe40000010ec1 */
[----:B------:R-:W-:Y:S02]  /*c630*/  IADD3 R77, P6, PT, R181, R140, RZ ;  /* 0x0000008cb54d7210 */ /* 0x000fe40007fde0ff */
[----:B------:R-:W-:Y:S02]  /*c640*/  SHF.L.W.U32.HI R181, R51, 0x11, R113 ;  /* 0x0000001133b57819 */ /* 0x000fe40000010e71 */
[----:B------:R-:W-:Y:S02]  /*c650*/  LOP3.LUT R111, R88, R67, RZ, 0x3c, !PT ;  /* 0x00000043586f7212 */ /* 0x000fe400078e3cff */
[----:B----4-:R-:W-:Y:S02]  /*c660*/  LOP3.LUT R205, R237, R117, R205, 0x96, !PT ;  /* 0x00000075edcd7212 */ /* 0x010fe400078e96cd */
[----:B--2---:R-:W-:-:S02]  /*c670*/  LOP3.LUT R117, R232, R202, R8, 0x96, !PT ;  /* 0x000000cae8757212 */ /* 0x004fc400078e9608 */
[----:B------:R-:W-:Y:S02]  /*c680*/  LOP3.LUT R8, R206, R204, R9, 0x96, !PT ;  /* 0x000000ccce087212 */ /* 0x000fe400078e9609 */
[----:B------:R-:W-:Y:S01]  /*c690*/  LOP3.LUT R9, R207, R203, R69, 0x96, !PT ;  /* 0x000000cbcf097212 */ /* 0x000fe200078e9645 */
[----:B------:R0:W-:Y:S01]  /*c6a0*/  STL [R1+0x6948], R117 ;  /* 0x0069487501007387 */ /* 0x0001e20000100800 */
[C-C-:B------:R-:W-:Y:S02]  /*c6b0*/  SHF.L.U64.HI R202, R122.reuse, 0x15, R91.reuse ;  /* 0x000000157aca7819 */ /* 0x140fe4000001025b */
[----:B------:R-:W-:Y:S01]  /*c6c0*/  SHF.L.W.U32.HI R69, R122, 0x1c, R91 ;  /* 0x0000001c7a457819 */ /* 0x000fe20000010e5b */
[----:B------:R1:W-:Y:S01]  /*c6d0*/  STL [R1+0x6944], R8 ;  /* 0x0069440801007387 */ /* 0x0003e20000100800 */
[----:B------:R-:W-:-:S03]  /*c6e0*/  SHF.L.W.U32.HI R122, R91, 0x1c, R122 ;  /* 0x0000001c5b7a7819 */ /* 0x000fc60000010e7a */
[----:B------:R2:W-:Y:S01]  /*c6f0*/  STL [R1+0x6940], R9 ;  /* 0x0069400901007387 */ /* 0x0005e20000100800 */
[----:B0-----:R-:W-:Y:S02]  /*c700*/  SHF.L.W.U32.HI R117, R153, 0x11, R119 ;  /* 0x0000001199757819 */ /* 0x001fe40000010e77 */
[----:B-1----:R-:W-:Y:S02]  /*c710*/  SHF.L.W.U32.HI R8, R143, 0x11, R121 ;  /* 0x000000118f087819 */ /* 0x002fe40000010e79 */
[----:B------:R-:W-:Y:S02]  /*c720*/  LOP3.LUT R91, R91, R117, R202, 0x96, !PT ;  /* 0x000000755b5b7212 */ /* 0x000fe400078e96ca */
[C-C-:B--2---:R-:W-:Y:S02]  /*c730*/  SHF.L.U64.HI R9, R110.reuse, 0x15, R124.reuse ;  /* 0x000000156e097819 */ /* 0x144fe4000001027c */
[----:B------:R-:W-:Y:S02]  /*c740*/  SHF.L.W.U32.HI R117, R110, 0x1c, R124 ;  /* 0x0000001c6e757819 */ /* 0x000fe40000010e7c */
[----:B------:R-:W-:-:S02]  /*c750*/  SHF.L.W.U32.HI R110, R124, 0x1c, R110 ;  /* 0x0000001c7c6e7819 */ /* 0x000fc40000010e6e */
[----:B------:R-:W-:Y:S02]  /*c760*/  LOP3.LUT R124, R124, R8, R9, 0x96, !PT ;  /* 0x000000087c7c7212 */ /* 0x000fe400078e9609 */
[----:B------:R-:W-:Y:S02]  /*c770*/  SHF.L.W.U32.HI R9, R157, 0x11, R126 ;  /* 0x000000119d097819 */ /* 0x000fe40000010e7e */
[--C-:B------:R-:W-:Y:S01]  /*c780*/  SHF.L.U64.HI R204, R118, 0x15, R112.reuse ;  /* 0x0000001576cc7819 */ /* 0x100fe20000010270 */
[----:B------:R-:W-:Y:S01]  /*c790*/  IMAD.X R207, R16, 0x1, R149, P4 ;  /* 0x0000000110cf7824 */ /* 0x000fe200020e0695 */
[----:B------:R-:W-:Y:S01]  /*c7a0*/  SHF.L.W.U32.HI R8, R118, 0x1c, R112 ;  /* 0x0000001c76087819 */ /* 0x000fe20000010e70 */
[----:B------:R0:W-:Y:S01]  /*c7b0*/  STL [R1+0x694c], R205 ;  /* 0x00694ccd01007387 */ /* 0x0001e20000100800 */
[----:B------:R-:W-:Y:S02]  /*c7c0*/  SHF.L.W.U32.HI R202, R144, 0x11, R128 ;  /* 0x0000001190ca7819 */ /* 0x000fe40000010e80 */
[----:B------:R-:W-:Y:S01]  /*c7d0*/  SHF.L.W.U32.HI R118, R112, 0x1c, R118 ;  /* 0x0000001c70767819 */ /* 0x000fe20000010e76 */
[----:B---3--:R-:W-:Y:S01]  /*c7e0*/  IMAD.X R199, R125, 0x1, R83, P1 ;  /* 0x000000017dc77824 */ /* 0x008fe200008e0653 */
[----:B------:R-:W-:Y:S01]  /*c7f0*/  SHF.L.U64.HI R203, R114, 0x15, R108 ;  /* 0x0000001572cb7819 */ /* 0x000fe2000001026c */
[----:B------:R-:W2:Y:S01]  /*c800*/  LDL.LU R125, [R1+0x69dc] ;  /* 0x0069dc00017d7983 */ /* 0x000ea20000300800 */
[----:B------:R-:W-:-:S02]  /*c810*/  IADD3 R61, P4, PT, R231, R119, RZ ;  /* 0x00000077e73d7210 */ /* 0x000fc40007f9e0ff */
[----:B------:R-:W-:Y:S01]  /*c820*/  LOP3.LUT R112, R112, R9, R204, 0x96, !PT ;  /* 0x0000000970707212 */ /* 0x000fe200078e96cc */
[----:B------:R-:W3:Y:S01]  /*c830*/  LDL.LU R16, [R1+0x69d4] ;  /* 0x0069d40001107983 */ /* 0x000ee20000300800 */
[----:B------:R-:W-:Y:S02]  /*c840*/  SHF.L.W.U32.HI R9, R114, 0x1c, R108 ;  /* 0x0000001c72097819 */ /* 0x000fe40000010e6c */
[----:B------:R-:W-:Y:S02]  /*c850*/  IADD3 R204, P3, PT, R243, R98, RZ ;  /* 0x00000062f3cc7210 */ /* 0x000fe40007f7e0ff */
[C---:B------:R-:W-:Y:S01]  /*c860*/  SHF.L.W.U32.HI R114, R108.reuse, 0x1c, R114 ;  /* 0x0000001c6c727819 */ /* 0x040fe20000010e72 */
[----:B------:R1:W-:Y:S01]  /*c870*/  STL [R1+0x665c], R61 ;  /* 0x00665c3d01007387 */ /* 0x0003e20000100800 */
[----:B------:R-:W-:Y:S01]  /*c880*/  LOP3.LUT R108, R108, R202, R203, 0x96, !PT ;  /* 0x000000ca6c6c7212 */ /* 0x000fe200078e96cb */
[----:B------:R-:W-:Y:S01]  /*c890*/  IMAD.X R203, R15, 0x1, R159, P5 ;  /* 0x000000010fcb7824 */ /* 0x000fe200028e069f */
[----:B------:R-:W-:Y:S01]  /*c8a0*/  IADD3 R208, P1, PT, R250, R127, RZ ;  /* 0x0000007ffad07210 */ /* 0x000fe20007f3e0ff */
[----:B0-----:R-:W-:Y:S01]  /*c8b0*/  IMAD.X R205, R46, 0x1, R142, P3 ;  /* 0x000000012ecd7824 */ /* 0x001fe200018e068e */
[----:B------:R-:W-:Y:S01]  /*c8c0*/  IADD3 R209, P3, PT, R248, R104, RZ ;  /* 0x00000068f8d17210 */ /* 0x000fe20007f7e0ff */
[----:B------:R-:W-:Y:S01]  /*c8d0*/  IMAD.X R202, R23, 0x1, R141, P0 ;  /* 0x0000000117ca7824 */ /* 0x000fe200000e068d */
[----:B------:R-:W-:Y:S01]  /*c8e0*/  IADD3 R73, P0, PT, R227, R126, RZ ;  /* 0x0000007ee3497210 */ /* 0x000fe20007f1e0ff */
[----:B------:R-:W4:Y:S01]  /*c8f0*/  LDL.LU R46, [R1+0x69d8] ;  /* 0x0069d800012e7983 */ /* 0x000f220000300800 */
[----:B-1----:R-:W-:-:S03]  /*c900*/  IADD3 R61, P5, PT, R229, R121, RZ ;  /* 0x00000079e53d7210 */ /* 0x002fc60007fbe0ff */
[----:B------:R-:W2:Y:S01]  /*c910*/  LDL.LU R15, [R1+0x69d0] ;  /* 0x0069d000010f7983 */ /* 0x000ea20000300800 */
[----:B------:R-:W-:-:S03]  /*c920*/  IADD3.X R252, PT, PT, R252, R145, RZ, P1, !PT ;  /* 0x00000091fcfc7210 */ /* 0x000fc60000ffe4ff */
[----:B------:R-:W3:Y:S01]  /*c930*/  LDL.LU R23, [R1+0x69cc] ;  /* 0x0069cc0001177983 */ /* 0x000ee20000300800 */
[----:B------:R-:W-:-:S03]  /*c940*/  IMAD.X R206, R249, 0x1, R158, P3 ;  /* 0x00000001f9ce7824 */ /* 0x000fc600018e069e */
[----:B------:R0:W-:Y:S04]  /*c950*/  STL [R1+0x6660], R61 ;  /* 0x0066603d01007387 */ /* 0x0001e80000100800 */
[----:B------:R1:W-:Y:S01]  /*c960*/  STL [R1+0x6668], R73 ;  /* 0x0066684901007387 */ /* 0x0003e20000100800 */
[----:B------:R-:W-:Y:S02]  /*c970*/  IMAD.X R201, R234, 0x1, R153, P4 ;  /* 0x00000001eac97824 */ /* 0x000fe400020e0699 */
[----:B------:R-:W-:Y:S01]  /*c980*/  IMAD.X R200, R230, 0x1, R143, P5 ;  /* 0x00000001e6c87824 */ /* 0x000fe200028e068f */
[----:B------:R-:W-:Y:S01]  /*c990*/  SHF.L.W.U32.HI R98, R71, 0x11, R116 ;  /* 0x0000001147627819 */ /* 0x000fe20000010e74 */
[----:B------:R-:W-:Y:S01]  /*c9a0*/  IMAD.X R250, R228, 0x1, R157, P0 ;  /* 0x00000001e4fa7824 */ /* 0x000fe200000e069d */
[----:B0-----:R-:W-:-:S02]  /*c9b0*/  IADD3 R61, P1, PT, R225, R128, RZ ;  /* 0x00000080e13d7210 */ /* 0x001fc40007f3e0ff */
[----:B------:R-:W-:Y:S01]  /*c9c0*/  LOP3.LUT R83, R49, R48, RZ, 0x3c, !PT ;  /* 0x0000003031537212 */ /* 0x000fe200078e3cff */
[----:B------:R-:W-:Y:S01]  /*c9d0*/  IMAD.MOV.U32 R238, RZ, RZ, 0x1 ;  /* 0x00000001ffee7424 */ /* 0x000fe200078e00ff */
[----:B-1----:R-:W-:Y:S01]  /*c9e0*/  IADD3 R73, P3, PT, R167, R129, RZ ;  /* 0x00000081a7497210 */ /* 0x002fe20007f7e0ff */
[----:B------:R0:W-:Y:S04]  /*c9f0*/  STL [R1+0x666c], R61 ;  /* 0x00666c3d01007387 */ /* 0x0001e80000100800 */
[----:B------:R1:W-:Y:S01]  /*ca00*/  STL [R1+0x6670], R73 ;  /* 0x0066704901007387 */ /* 0x0003e20000100800 */
[----:B------:R-:W-:Y:S02]  /*ca10*/  IMAD.MOV.U32 R211, RZ, RZ, 0x3f800000 ;  /* 0x3f800000ffd37424 */ /* 0x000fe400078e00ff */
[----:B------:R-:W-:-:S02]  /*ca20*/  IMAD.MOV.U32 R239, RZ, RZ, 0x2 ;  /* 0x00000002ffef7424 */ /* 0x000fc400078e00ff */
[----:B------:R-:W-:Y:S01]  /*ca30*/  IMAD.MOV.U32 R223, RZ, RZ, -0x40800000 ;  /* 0xbf800000ffdf7424 */ /* 0x000fe200078e00ff */
[----:B0-----:R-:W-:Y:S02]  /*ca40*/  IADD3 R61, P4, PT, R169, R131, RZ ;  /* 0x00000083a93d7210 */ /* 0x001fe40007f9e0ff */
[----:B------:R-:W-:Y:S01]  /*ca50*/  MOV R220, 0x3f000000 ;  /* 0x3f00000000dc7802 */ /* 0x000fe20000000f00 */
[----:B------:R-:W-:Y:S01]  /*ca60*/  IMAD.MOV.U32 R235, RZ, RZ, -0x41333333 ;  /* 0xbecccccdffeb7424 */ /* 0x000fe200078e00ff */
[----:B-1----:R-:W-:Y:S01]  /*ca70*/  IADD3 R73, P5, PT, R171, R132, RZ ;  /* 0x00000084ab497210 */ /* 0x002fe20007fbe0ff */
[----:B------:R0:W-:Y:S04]  /*ca80*/  STL [R1+0x6674], R61 ;  /* 0x0066743d01007387 */ /* 0x0001e80000100800 */
[----:B------:R1:W-:Y:S01]  /*ca90*/  STL [R1+0x6678], R73 ;  /* 0x0066784901007387 */ /* 0x0003e20000100800 */
[----:B------:R-:W-:-:S02]  /*caa0*/  IMAD.MOV.U32 R245, RZ, RZ, 0x3ecccccd ;  /* 0x3ecccccdfff57424 */ /* 0x000fc400078e00ff */
[----:B------:R-:W-:Y:S02]  /*cab0*/  IMAD.MOV.U32 R222, RZ, RZ, -0x40a66666 ;  /* 0xbf59999affde7424 */ /* 0x000fe400078e00ff */
[----:B------:R-:W-:Y:S01]  /*cac0*/  IMAD.MOV.U32 R224, RZ, RZ, -0x40cccccd ;  /* 0xbf333333ffe07424 */ /* 0x000fe200078e00ff */
[----:B0-----:R-:W-:Y:S01]  /*cad0*/  IADD3 R61, P0, PT, R173, R134, RZ ;  /* 0x00000086ad3d7210 */ /* 0x001fe20007f1e0ff */
[----:B------:R-:W-:Y:S02]  /*cae0*/  IMAD.X R173, R226, 0x1, R144, P1 ;  /* 0x00000001e2ad7824 */ /* 0x000fe400008e0690 */
[----:B------:R-:W-:Y:S01]  /*caf0*/  IMAD.MOV.U32 R241, RZ, RZ, 0x3f333333 ;  /* 0x3f333333fff17424 */ /* 0x000fe200078e00ff */
[----:B-1----:R-:W-:Y:S01]  /*cb00*/  IADD3 R73, P1, PT, R175, R136, RZ ;  /* 0x00000088af497210 */ /* 0x002fe20007f3e0ff */
[----:B------:R0:W-:Y:S01]  /*cb10*/  STL [R1+0x667c], R61 ;  /* 0x00667c3d01007387 */ /* 0x0001e20000100800 */
[----:B------:R-:W-:-:S03]  /*cb20*/  IMAD.X R175, R166, 0x1, R150, P3 ;  /* 0x00000001a6af7824 */ /* 0x000fc600018e0696 */
[----:B------:R1:W-:Y:S01]  /*cb30*/  STL [R1+0x6680], R73 ;  /* 0x0066804901007387 */ /* 0x0003e20000100800 */
[----:B------:R-:W-:Y:S02]  /*cb40*/  IMAD.MOV.U32 R240, RZ, RZ, 0x6 ;  /* 0x00000006fff07424 */ /* 0x000fe400078e00ff */
[----:B------:R-:W-:Y:S02]  /*cb50*/  HFMA2 R243, -RZ, RZ, 0, 1.78813934326171875e-07 ;  /* 0x00000003fff37431 */ /* 0x000fe400000001ff */
[----:B------:R-:W-:Y:S01]  /*cb60*/  IMAD.MOV.U32 R236, RZ, RZ, 0x7 ;  /* 0x00000007ffec7424 */ /* 0x000fe200078e00ff */
[----:B------:R-:W-:Y:S01]  /*cb70*/  UIADD3 UR24, UP2, UPT, UR38, 0x4f20, URZ ;  /* 0x00004f2026187890 */ /* 0x000fe2000ff5e0ff */
[----:B------:R-:W-:Y:S01]  /*cb80*/  IMAD.MOV.U32 R246, RZ, RZ, 0x4 ;  /* 0x00000004fff67424 */ /* 0x000fe200078e00ff */
[----:B0-----:R-:W-:Y:S01]  /*cb90*/  IADD3 R61, P3, PT, R177, R138, RZ ;  /* 0x0000008ab13d7210 */ /* 0x001fe20007f7e0ff */
[----:B------:R-:W-:Y:S01]  /*cba0*/  IMAD.MOV.U32 R242, RZ, RZ, 0x5 ;  /* 0x00000005fff27424 */ /* 0x000fe200078e00ff */
[----:B------:R-:W-:Y:S01]  /*cbb0*/  IADD3.X R177, PT, PT, R168, R156, RZ, P4, !PT ;  /* 0x0000009ca8b17210 */ /* 0x000fe200027fe4ff */
[----:B------:R-:W-:Y:S01]  /*cbc0*/  UIADD3 UR9, UP6, UPT, UR38, 0x4fe8, URZ ;  /* 0x00004fe826097890 */ /* 0x000fe2000ffde0ff */
[----:B-1----:R-:W-:Y:S01]  /*cbd0*/  IADD3 R73, P4, PT, R179, R139, RZ ;  /* 0x0000008bb3497210 */ /* 0x002fe20007f9e0ff */
[----:B------:R0:W-:Y:S04]  /*cbe0*/  STL [R1+0x6690], R61 ;  /* 0x0066903d01007387 */ /* 0x0001e80000100800 */
[----:B------:R1:W-:Y:S01]  /*cbf0*/  STL [R1+0x66ac], R73 ;  /* 0x0066ac4901007387 */ /* 0x0003e20000100800 */
[----:B------:R-:W-:-:S02]  /*cc00*/  UIADD3 UR23, UP5, UPT, UR38, 0x61f8, URZ ;  /* 0x000061f826177890 */ /* 0x000fc4000ffbe0ff */
[----:B------:R-:W-:Y:S02]  /*cc10*/  UIADD3 UR14, UP1, UPT, UR38, 0x6200, URZ ;  /* 0x00006200260e7890 */ /* 0x000fe4000ff3e0ff */
[----:B------:R-:W-:Y:S01]  /*cc20*/  UIADD3 UR22, UP0, UPT, UR38, 0x50b0, URZ ;  /* 0x000050b026167890 */ /* 0x000fe2000ff1e0ff */
[----:B0-----:R-:W-:Y:S01]  /*cc30*/  IMAD.X R61, R170, 0x1, R146, P5 ;  /* 0x00000001aa3d7824 */ /* 0x001fe200028e0692 */
[----:B------:R-:W-:Y:S02]  /*cc40*/  UIADD3 UR6, UP4, UPT, UR38, 0x6208, URZ ;  /* 0x0000620826067890 */ /* 0x000fe4000ff9e0ff */
[----:B------:R-:W-:Y:S01]  /*cc50*/  UIADD3 UR21, UP3, UPT, UR38, 0x6210, URZ ;  /* 0x0000621026157890 */ /* 0x000fe2000ff7e0ff */
[----:B-1----:R-:W-:Y:S01]  /*cc60*/  IADD3 R73, P5, PT, R183, R147, RZ ;  /* 0x00000093b7497210 */ /* 0x002fe20007fbe0ff */
[----:B------:R0:W-:Y:S01]  /*cc70*/  STL [R1+0x6488], R61 ;  /* 0x0064883d01007387 */ /* 0x0001e20000100800 */
[----:B------:R-:W-:-:S03]  /*cc80*/  IMAD.X R156, R22, 0x1, R85, P2 ;  /* 0x00000001169c7824 */ /* 0x000fc600010e0655 */
[----:B------:R1:W-:Y:S01]  /*cc90*/  STL [R1+0x66e8], R73 ;  /* 0x0066e84901007387 */ /* 0x0003e20000100800 */
[----:B------:R-:W-:Y:S02]  /*cca0*/  IMAD.X R172, R172, 0x1, R152, P0 ;  /* 0x00000001acac7824 */ /* 0x000fe400000e0698 */
[----:B------:R-:W-:Y:S01]  /*ccb0*/  IMAD.MOV.U32 R247, RZ, RZ, 0x3d8f5c29 ;  /* 0x3d8f5c29fff77424 */ /* 0x000fe200078e00ff */
[----:B------:R1:W-:Y:S01]  /*ccc0*/  STL [R1+0x66c4], R77 ;  /* 0x0066c44d01007387 */ /* 0x0003e20000100800 */
[----:B0-----:R-:W-:Y:S02]  /*ccd0*/  LOP3.LUT R61, R187, R85, R148, 0x96, !PT ;  /* 0x00000055bb3d7212 */ /* 0x001fe400078e9694 */
[----:B------:R-:W-:Y:S01]  /*cce0*/  LOP3.LUT R128, R71, R47, RZ, 0x3c, !PT ;  /* 0x0000002f47807212 */ /* 0x000fe200078e3cff */
[----:B------:R-:W-:Y:S01]  /*ccf0*/  IMAD.X R176, R176, 0x1, R94, P3 ;  /* 0x00000001b0b07824 */ /* 0x000fe200018e065e */
[----:B-1----:R-:W-:Y:S01]  /*cd00*/  IADD3 R73, P2, PT, R193, R190, RZ ;  /* 0x000000bec1497210 */ /* 0x002fe20007f5e0ff */
[----:B------:R0:W-:Y:S01]  /*cd10*/  STL [R1+0x6914], R61 ;  /* 0x0069143d01007387 */ /* 0x0001e20000100800 */
[----:B------:R-:W-:-:S03]  /*cd20*/  IADD3 R82, P0, PT, R189, R185, RZ ;  /* 0x000000b9bd527210 */ /* 0x000fc60007f1e0ff */
[----:B------:R1:W-:Y:S01]  /*cd30*/  STL [R1+0x66f0], R73 ;  /* 0x0066f04901007387 */ /* 0x0003e20000100800 */
[----:B------:R-:W-:Y:S01]  /*cd40*/  IMAD.X R77, R174, 0x1, R155, P1 ;  /* 0x00000001ae4d7824 */ /* 0x000fe200008e069b */
[----:B------:R-:W-:Y:S02]  /*cd50*/  SHF.L.W.U32.HI R183, R50, 0x11, R86 ;  /* 0x0000001132b77819 */ /* 0x000fe40000010e56 */
[C---:B------:R-:W-:Y:S01]  /*cd60*/  LOP3.LUT R129, R52.reuse, R70, RZ, 0x3c, !PT ;  /* 0x0000004634817212 */ /* 0x040fe200078e3cff */
[----:B------:R-:W4:Y:S01]  /*cd70*/  LDL.LU R221, [R1+0x6788] ;  /* 0x0067880001dd7983 */ /* 0x000f220000300800 */
[----:B0-----:R-:W-:Y:S01]  /*cd80*/  IMAD.MOV.U32 R61, RZ, RZ, 0x2d ;  /* 0x0000002dff3d7424 */ /* 0x001fe200078e00ff */
[----:B------:R-:W-:Y:S02]  /*cd90*/  SHF.L.W.U32.HI R179, R52, 0x11, R88 ;  /* 0x0000001134b37819 */ /* 0x000fe40000010e58 */
[----:B------:R-:W-:Y:S01]  /*cda0*/  LOP3.LUT R171, R89, R122, RZ, 0x3c, !PT ;  /* 0x0000007a59ab7212 */ /* 0x000fe200078e3cff */
[----:B-1----:R-:W-:Y:S01]  /*cdb0*/  IMAD.X R73, R182, 0x1, R137, P5 ;  /* 0x00000001b6497824 */ /* 0x002fe200028e0689 */
[----:B------:R0:W-:Y:S01]  /*cdc0*/  STL [R1+0x6444], R61 ;  /* 0x0064443d01007387 */ /* 0x0001e20000100800 */
[----:B------:R-:W-:-:S03]  /*cdd0*/  IADD3 R123, P1, PT, R47, R71, RZ ;  /* 0x000000472f7b7210 */ /* 0x000fc60007f3e0ff */
[----:B------:R1:W-:Y:S04]  /*cde0*/  STL [R1+0x64a0], R73 ;  /* 0x0064a04901007387 */ /* 0x0003e80000100800 */
[----:B------:R1:W-:Y:S01]  /*cdf0*/  STL [R1+0x648c], R77 ;  /* 0x00648c4d01007387 */ /* 0x0003e20000100800 */
[----:B0-----:R-:W-:Y:S01]  /*ce00*/  IADD3.X R61, PT, PT, R178, R133, RZ, P4, !PT ;  /* 0x00000085b23d7210 */ /* 0x001fe200027fe4ff */
[----:B------:R-:W-:Y:S02]  /*ce10*/  UIADD3.X UR47, UPT, UPT, URZ, UR40, URZ, UP2, !UPT ;  /* 0x00000028ff2f7290 */ /* 0x000fe400097fe4ff */
[----:B------:R-:W2:Y:S01]  /*ce20*/  LDL.LU R22, [R1+0x69c8] ;  /* 0x0069c80001167983 */ /* 0x000ea20000300800 */
[----:B-1----:R-:W-:-:S03]  /*ce30*/  IMAD.X R73, R188, 0x1, R186, P0 ;  /* 0x00000001bc497824 */ /* 0x002fc600000e06ba */
[----:B------:R0:W-:Y:S01]  /*ce40*/  STL [R1+0x6494], R61 ;  /* 0x0064943d01007387 */ /* 0x0001e20000100800 */
[----:B------:R-:W-:-:S03]  /*ce50*/  IMAD.X R77, R180, 0x1, R135, P6 ;  /* 0x00000001b44d7824 */ /* 0x000fc600030e0687 */
[----:B------:R1:W-:Y:S01]  /*ce60*/  STL [R1+0x64a8], R73 ;  /* 0x0064a84901007387 */ /* 0x0003e20000100800 */
[----:B------:R-:W-:-:S03]  /*ce70*/  IADD3 R166, P0, PT, R48, R49, RZ ;  /* 0x0000003130a67210 */ /* 0x000fc60007f1e0ff */
[----:B------:R1:W-:Y:S01]  /*ce80*/  STL [R1+0x649c], R77 ;  /* 0x00649c4d01007387 */ /* 0x0003e20000100800 */
[----:B0-----:R-:W-:Y:S02]  /*ce90*/  IMAD.MOV.U32 R61, RZ, RZ, 0x2e ;  /* 0x0000002eff3d7424 */ /* 0x001fe400078e00ff */
[----:B------:R-:W-:Y:S01]  /*cea0*/  IMAD.MOV.U32 R213, RZ, RZ, 0x19 ;  /* 0x00000019ffd57424 */ /* 0x000fe200078e00ff */
[----:B------:R-:W4:Y:S01]  /*ceb0*/  LDL.LU R232, [R1+0x6828] ;  /* 0x0068280001e87983 */ /* 0x000f220000300800 */
[----:B-1----:R-:W-:-:S03]  /*cec0*/  IMAD.X R73, R63, 0x1, R116, P1 ;  /* 0x000000013f497824 */ /* 0x002fc600008e0674 */
[----:B------:R-:W4:Y:S01]  /*ced0*/  LDL.LU R237, [R1+0x65e4] ;  /* 0x0065e40001ed7983 */ /* 0x000f220000300800 */
[----:B------:R-:W-:Y:S01]  /*cee0*/  IMAD.X R77, R192, 0x1, R191, P2 ;  /* 0x00000001c04d7824 */ /* 0x000fe200010e06bf */
[----:B------:R-:W-:Y:S02]  /*cef0*/  SHF.L.W.U32.HI R145, R123, 0x11, R73 ;  /* 0x000000117b917819 */ /* 0x000fe40000010e49 */
[----:B------:R0:W-:Y:S01]  /*cf00*/  STL [R1+0x6444], R61 ;  /* 0x0064443d01007387 */ /* 0x0001e20000100800 */
[----:B------:R-:W-:Y:S02]  /*cf10*/  SHF.L.W.U32.HI R123, R73, 0x11, R123 ;  /* 0x00000011497b7819 */ /* 0x000fe40000010e7b */
[----:B------:R-:W-:Y:S01]  /*cf20*/  LOP3.LUT R73, R116, R63, RZ, 0x3c, !PT ;  /* 0x0000003f74497212 */ /* 0x000fe200078e3cff */
[----:B------:R1:W-:Y:S01]  /*cf30*/  STL [R1+0x64b0], R77 ;  /* 0x0064b04d01007387 */ /* 0x0003e20000100800 */
[C---:B0-----:R-:W-:Y:S02]  /*cf40*/  SHF.L.U32 R61, R128.reuse, 0x15, RZ ;  /* 0x00000015803d7819 */ /* 0x041fe400000006ff */
[----:B------:R-:W-:Y:S01]  /*cf50*/  SHF.L.U64.HI R126, R128, 0x15, R73 ;  /* 0x00000015807e7819 */ /* 0x000fe20000010249 */
[----:B-1----:R-:W-:Y:S01]  /*cf60*/  IMAD.X R77, R64, 0x1, R95, P0 ;  /* 0x00000001404d7824 */ /* 0x002fe200000e065f */
[----:B------:R-:W-:-:S02]  /*cf70*/  LOP3.LUT R98, R98, R61, RZ, 0x3c, !PT ;  /* 0x0000003d62627212 */ /* 0x000fc400078e3cff */
[----:B------:R-:W-:Y:S02]  /*cf80*/  SHF.L.W.U32.HI R61, R128, 0x1c, R73 ;  /* 0x0000001c803d7819 */ /* 0x000fe40000010e49 */
[----:B------:R-:W-:Y:S01]  /*cf90*/  SHF.L.W.U32.HI R128, R73, 0x1c, R128 ;  /* 0x0000001c49807819 */ /* 0x000fe20000010e80 */
[----:B------:R-:W-:Y:S01]  /*cfa0*/  IMAD.SHL.U32 R73, R83, 0x200000, RZ ;  /* 0x0020000053497824 */ /* 0x000fe200078e00ff */
[----:B------:R0:W-:Y:S01]  /*cfb0*/  STL [R1+0x66ec], R82 ;  /* 0x0066ec5201007387 */ /* 0x0001e20000100800 */
[----:B------:R-:W-:Y:S02]  /*cfc0*/  SHF.L.W.U32.HI R185, R49, 0x11, R95 ;  /* 0x0000001131b97819 */ /* 0x000fe40000010e5f */
[----:B------:R-:W-:Y:S02]  /*cfd0*/  SHF.L.W.U32.HI R168, R166, 0x11, R77 ;  /* 0x00000011a6a87819 */ /* 0x000fe40000010e4d */
[----:B------:R-:W-:Y:S02]  /*cfe0*/  IADD3 R165, P0, PT, R101, R50, RZ ;  /* 0x0000003265a57210 */ /* 0x000fe40007f1e0ff */
[----:B------:R-:W-:-:S02]  /*cff0*/  SHF.L.W.U32.HI R166, R77, 0x11, R166 ;  /* 0x000000114da67819 */ /* 0x000fc40000010ea6 */
[----:B------:R-:W-:Y:S02]  /*d000*/  LOP3.LUT R77, R50, R101, RZ, 0x3c, !PT ;  /* 0x00000065324d7212 */ /* 0x000fe400078e3cff */
[----:B0-----:R-:W-:Y:S02]  /*d010*/  LOP3.LUT R82, R95, R64, RZ, 0x3c, !PT ;  /* 0x000000405f527212 */ /* 0x001fe400078e3cff */
[----:B------:R-:W-:Y:S01]  /*d020*/  LOP3.LUT R185, R185, R73, RZ, 0x3c, !PT ;  /* 0x00000049b9b97212 */ /* 0x000fe200078e3cff */
[----:B------:R-:W-:Y:S01]  /*d030*/  IMAD.X R73, R65, 0x1, R86, P0 ;  /* 0x0000000141497824 */ /* 0x000fe200000e0656 */
[C-C-:B------:R-:W-:Y:S02]  /*d040*/  SHF.L.U64.HI R184, R83.reuse, 0x15, R82.reuse ;  /* 0x0000001553b87819 */ /* 0x140fe40000010252 */
[----:B------:R-:W-:Y:S02]  /*d050*/  SHF.L.W.U32.HI R93, R83, 0x1c, R82 ;  /* 0x0000001c535d7819 */ /* 0x000fe40000010e52 */
[----:B------:R-:W-:Y:S01]  /*d060*/  SHF.L.W.U32.HI R83, R82, 0x1c, R83 ;  /* 0x0000001c52537819 */ /* 0x000fe20000010e53 */
[----:B------:R-:W-:Y:S01]  /*d070*/  IMAD.SHL.U32 R82, R77, 0x200000, RZ ;  /* 0x002000004d527824 */ /* 0x000fe200078e00ff */
[----:B------:R-:W-:-:S02]  /*d080*/  IADD3 R160, P0, PT, R81, R51, RZ ;  /* 0x0000003351a07210 */ /* 0x000fc40007f1e0ff */
[----:B------:R-:W-:Y:S02]  /*d090*/  SHF.L.W.U32.HI R147, R165, 0x11, R73 ;  /* 0x00000011a5937819 */ /* 0x000fe40000010e49 */
[----:B------:R-:W-:Y:S01]  /*d0a0*/  SHF.L.W.U32.HI R165, R73, 0x11, R165 ;  /* 0x0000001149a57819 */ /* 0x000fe20000010ea5 */
[----:B------:R-:W-:Y:S01]  /*d0b0*/  IMAD.X R85, R84, 0x1, R113, P0 ;  /* 0x0000000154557824 */ /* 0x000fe200000e0671 */
[----:B------:R-:W-:Y:S02]  /*d0c0*/  LOP3.LUT R73, R86, R65, RZ, 0x3c, !PT ;  /* 0x0000004156497212 */ /* 0x000fe400078e3cff */
[----:B------:R-:W-:Y:S02]  /*d0d0*/  LOP3.LUT R183, R183, R82, RZ, 0x3c, !PT ;  /* 0x00000052b7b77212 */ /* 0x000fe400078e3cff */
[----:B------:R-:W-:Y:S02]  /*d0e0*/  LOP3.LUT R82, R51, R81, RZ, 0x3c, !PT ;  /* 0x0000005133527212 */ /* 0x000fe400078e3cff */
[----:B------:R-:W-:-:S02]  /*d0f0*/  IADD3 R159, P0, PT, R70, R52, RZ ;  /* 0x00000034469f7210 */ /* 0x000fc40007f1e0ff */
[C-C-:B------:R-:W-:Y:S02]  /*d100*/  SHF.L.U64.HI R182, R77.reuse, 0x15, R73.reuse ;  /* 0x000000154db67819 */ /* 0x140fe40000010249 */
[----:B------:R-:W-:Y:S02]  /*d110*/  SHF.L.W.U32.HI R94, R77, 0x1c, R73 ;  /* 0x0000001c4d5e7819 */ /* 0x000fe40000010e49 */
[----:B------:R-:W-:Y:S01]  /*d120*/  SHF.L.W.U32.HI R77, R73, 0x1c, R77 ;  /* 0x0000001c494d7819 */ /* 0x000fe20000010e4d */
[----:B------:R-:W-:Y:S01]  /*d130*/  IMAD.SHL.U32 R73, R82, 0x200000, RZ ;  /* 0x0020000052497824 */ /* 0x000fe200078e00ff */
[----:B------:R-:W-:Y:S02]  /*d140*/  SHF.L.W.U32.HI R148, R160, 0x11, R85 ;  /* 0x00000011a0947819 */ /* 0x000fe40000010e55 */
[----:B------:R-:W-:Y:S02]  /*d150*/  SHF.L.W.U32.HI R160, R85, 0x11, R160 ;  /* 0x0000001155a07819 */ /* 0x000fe40000010ea0 */
[----:B------:R-:W-:-:S02]  /*d160*/  IADD3.X R104, PT, PT, R67, R88, RZ, P0, !PT ;  /* 0x0000005843687210 */ /* 0x000fc400007fe4ff */
[----:B------:R-:W-:Y:S02]  /*d170*/  LOP3.LUT R85, R113, R84, RZ, 0x3c, !PT ;  /* 0x0000005471557212 */ /* 0x000fe400078e3cff */
[----:B------:R-:W-:Y:S02]  /*d180*/  IADD3 R158, P0, PT, R80, R54, RZ ;  /* 0x00000036509e7210 */ /* 0x000fe40007f1e0ff */
[----:B------:R-:W-:Y:S02]  /*d190*/  LOP3.LUT R181, R181, R73, RZ, 0x3c, !PT ;  /* 0x00000049b5b57212 */ /* 0x000fe400078e3cff */
[----:B------:R-:W-:Y:S02]  /*d1a0*/  SHF.L.W.U32.HI R149, R159, 0x11, R104 ;  /* 0x000000119f957819 */ /* 0x000fe40000010e68 */
[C-C-:B------:R-:W-:Y:S02]  /*d1b0*/  SHF.L.U64.HI R180, R82.reuse, 0x15, R85.reuse ;  /* 0x0000001552b47819 */ /* 0x140fe40000010255 */
[----:B------:R-:W-:-:S02]  /*d1c0*/  SHF.L.W.U32.HI R73, R82, 0x1c, R85 ;  /* 0x0000001c52497819 */ /* 0x000fc40000010e55 */
[----:B------:R-:W-:Y:S01]  /*d1d0*/  SHF.L.W.U32.HI R159, R104, 0x11, R159 ;  /* 0x00000011689f7819 */ /* 0x000fe20000010e9f */
[----:B------:R-:W-:Y:S01]  /*d1e0*/  IMAD.X R104, R68, 0x1, R115, P0 ;  /* 0x0000000144687824 */ /* 0x000fe200000e0673 */
[----:B------:R-:W-:Y:S01]  /*d1f0*/  SHF.L.W.U32.HI R82, R85, 0x1c, R82 ;  /* 0x0000001c55527819 */ /* 0x000fe20000010e52 */
[----:B------:R-:W-:Y:S01]  /*d200*/  IMAD.SHL.U32 R85, R129, 0x200000, RZ ;  /* 0x0020000081557824 */ /* 0x000fe200078e00ff */
[----:B------:R-:W-:Y:S02]  /*d210*/  IADD3 R153, P1, PT, R122, R89, RZ ;  /* 0x000000597a997210 */ /* 0x000fe40007f3e0ff */
[----:B------:R-:W-:Y:S02]  /*d220*/  IADD3 R167, P0, PT, R110, R53, RZ ;  /* 0x000000356ea77210 */ /* 0x000fe40007f1e0ff */
[----:B------:R-:W-:Y:S01]  /*d230*/  SHF.L.W.U32.HI R152, R158, 0x11, R104 ;  /* 0x000000119e987819 */ /* 0x000fe20000010e68 */
[----:B------:R-:W-:Y:S01]  /*d240*/  IMAD.X R119, R69, 0x1, R91, P1 ;  /* 0x0000000145777824 */ /* 0x000fe200008e065b */
[----:B------:R-:W-:-:S02]  /*d250*/  LOP3.LUT R179, R179, R85, RZ, 0x3c, !PT ;  /* 0x00000055b3b37212 */ /* 0x000fc400078e3cff */
[----:B------:R-:W-:Y:S02]  /*d260*/  SHF.L.W.U32.HI R158, R104, 0x11, R158 ;  /* 0x00000011689e7819 */ /* 0x000fe40000010e9e */
[C-C-:B------:R-:W-:Y:S02]  /*d270*/  SHF.L.U64.HI R169, R129.reuse, 0x15, R111.reuse ;  /* 0x0000001581a97819 */ /* 0x140fe4000001026f */
[----:B------:R-:W-:Y:S02]  /*d280*/  SHF.L.W.U32.HI R85, R129, 0x1c, R111 ;  /* 0x0000001c81557819 */ /* 0x000fe40000010e6f */
[----:B------:R-:W-:Y:S02]  /*d290*/  IADD3 R104, P1, PT, R118, R21, RZ ;  /* 0x0000001576687210 */ /* 0x000fe40007f3e0ff */
[----:B------:R-:W-:Y:S01]  /*d2a0*/  SHF.L.W.U32.HI R129, R111, 0x1c, R129 ;  /* 0x0000001c6f817819 */ /* 0x000fe20000010e81 */
[----:B------:R-:W-:Y:S01]  /*d2b0*/  IMAD.X R111, R117, 0x1, R124, P0 ;  /* 0x00000001756f7824 */ /* 0x000fe200000e067c */
[----:B------:R-:W-:-:S02]  /*d2c0*/  SHF.L.W.U32.HI R164, R153, 0x11, R119 ;  /* 0x0000001199a47819 */ /* 0x000fc40000010e77 */
[----:B------:R-:W-:Y:S01]  /*d2d0*/  SHF.L.W.U32.HI R153, R119, 0x11, R153 ;  /* 0x0000001177997819 */ /* 0x000fe20000010e99 */
[----:B------:R-:W-:Y:S01]  /*d2e0*/  IMAD.X R119, R8, 0x1, R112, P1 ;  /* 0x0000000108777824 */ /* 0x000fe200008e0670 */
[----:B------:R-:W-:Y:S02]  /*d2f0*/  IADD3 R121, P0, PT, R114, R17, RZ ;  /* 0x0000001172797210 */ /* 0x000fe40007f1e0ff */
[----:B------:R-:W-:Y:S02]  /*d300*/  SHF.L.W.U32.HI R157, R167, 0x11, R111 ;  /* 0x00000011a79d7819 */ /* 0x000fe40000010e6f */
[----:B------:R-:W-:Y:S01]  /*d310*/  SHF.L.W.U32.HI R167, R111, 0x11, R167 ;  /* 0x000000116fa77819 */ /* 0x000fe20000010ea7 */
[----:B------:R-:W-:Y:S01]  /*d320*/  IMAD.X R127, R9, 0x1, R108, P0 ;  /* 0x00000001097f7824 */ /* 0x000fe200000e066c */
[----:B------:R-:W-:Y:S02]  /*d330*/  IADD3 R111, P1, PT, R197, R55, RZ ;  /* 0x00000037c56f7210 */ /* 0x000fe40007f3e0ff */
[----:B------:R-:W-:-:S02]  /*d340*/  SHF.L.W.U32.HI R151, R104, 0x11, R119 ;  /* 0x0000001168977819 */ /* 0x000fc40000010e77 */
[----:B------:R-:W-:Y:S02]  /*d350*/  SHF.L.W.U32.HI R104, R119, 0x11, R104 ;  /* 0x0000001177687819 */ /* 0x000fe40000010e68 */
[----:B------:R-:W-:Y:S02]  /*d360*/  IADD3 R119, P0, PT, R196, R56, RZ ;  /* 0x00000038c4777210 */ /* 0x000fe40007f1e0ff */
[----:B------:R-:W-:Y:S02]  /*d370*/  IADD3.X R120, PT, PT, R10, R96, RZ, P1, !PT ;  /* 0x000000600a787210 */ /* 0x000fe40000ffe4ff */
[----:B------:R-:W-:Y:S02]  /*d380*/  IADD3 R154, P1, PT, R195, R57, RZ ;  /* 0x00000039c39a7210 */ /* 0x000fe40007f3e0ff */
[----:B------:R-:W-:Y:S02]  /*d390*/  SHF.L.W.U32.HI R146, R121, 0x11, R127 ;  /* 0x0000001179927819 */ /* 0x000fe40000010e7f */
        /* <DEDUP_REMOVED lines=9> */
[----:B------:R-:W-:Y:S02]  /*d430*/  SHF.L.W.U32.HI R140, R154, 0x11, R120 ;  /* 0x000000119a8c7819 */ /* 0x000fe40000010e78 */
[----:B------:R-:W-:-:S02]  /*d440*/  SHF.L.W.U32.HI R154, R120, 0x11, R154 ;  /* 0x00000011789a7819 */ /* 0x000fc40000010e9a */
[----:B------:R-:W-:Y:S02]  /*d450*/  IADD3 R120, P0, PT, R99, R59, RZ ;  /* 0x0000003b63787210 */ /* 0x000fe40007f1e0ff */
[----:B------:R-:W-:Y:S02]  /*d460*/  SHF.L.W.U32.HI R137, R155, 0x11, R127 ;  /* 0x000000119b897819 */ /* 0x000fe40000010e7f */
[----:B------:R-:W-:Y:S01]  /*d470*/  SHF.L.W.U32.HI R155, R127, 0x11, R155 ;  /* 0x000000117f9b7819 */ /* 0x000fe20000010e9b */
[----:B------:R-:W-:Y:S01]  /*d480*/  IMAD.X R127, R72, 0x1, R6, P0 ;  /* 0x00000001487f7824 */ /* 0x000fe200000e0606 */
[----:B------:R-:W-:Y:S02]  /*d490*/  IADD3 R150, P1, PT, R97, R58, RZ ;  /* 0x0000003a61967210 */ /* 0x000fe40007f3e0ff */
[----:B------:R-:W-:Y:S02]  /*d4a0*/  IADD3 R143, P0, PT, R100, R60, RZ ;  /* 0x0000003c648f7210 */ /* 0x000fe40007f1e0ff */
[----:B------:R-:W-:Y:S01]  /*d4b0*/  SHF.L.W.U32.HI R135, R120, 0x11, R127 ;  /* 0x0000001178877819 */ /* 0x000fe20000010e7f */
[----:B------:R-:W-:Y:S01]  /*d4c0*/  IMAD.X R131, R14, 0x1, R7, P1 ;  /* 0x000000010e837824 */ /* 0x000fe200008e0607 */
[----:B------:R-:W-:Y:S01]  /*d4d0*/  SHF.L.W.U32.HI R120, R127, 0x11, R120 ;  /* 0x000000117f787819 */ /* 0x000fe20000010e78 */
[----:B------:R-:W-:Y:S01]  /*d4e0*/  IMAD.X R127, R74, 0x1, R5, P0 ;  /* 0x000000014a7f7824 */ /* 0x000fe200000e0605 */
[----:B------:R-:W-:-:S02]  /*d4f0*/  IADD3 R141, P1, PT, R102, R103, RZ ;  /* 0x00000067668d7210 */ /* 0x000fc40007f3e0ff */
[----:B------:R-:W-:Y:S02]  /*d500*/  IADD3 R139, P0, PT, R107, R105, RZ ;  /* 0x000000696b8b7210 */ /* 0x000fe40007f1e0ff */
[----:B------:R-:W-:Y:S02]  /*d510*/  IADD3 R138, P2, PT, R130, R0, RZ ;  /* 0x00000000828a7210 */ /* 0x000fe40007f5e0ff */
[----:B------:R-:W-:Y:S02]  /*d520*/  SHF.L.W.U32.HI R136, R150, 0x11, R131 ;  /* 0x0000001196887819 */ /* 0x000fe40000010e83 */
[----:B------:R-:W-:Y:S01]  /*d530*/  SHF.L.W.U32.HI R150, R131, 0x11, R150 ;  /* 0x0000001183967819 */ /* 0x000fe20000010e96 */
[----:B------:R-:W-:Y:S01]  /*d540*/  IMAD.X R131, R76, 0x1, R3, P0 ;  /* 0x000000014c837824 */ /* 0x000fe200000e0603 */
[----:B------:R-:W-:Y:S02]  /*d550*/  IADD3.X R132, PT, PT, R75, R4, RZ, P1, !PT ;  /* 0x000000044b847210 */ /* 0x000fe40000ffe4ff */
[----:B------:R-:W-:-:S02]  /*d560*/  SHF.L.W.U32.HI R134, R143, 0x11, R127 ;  /* 0x000000118f867819 */ /* 0x000fc40000010e7f */
[----:B------:R-:W-:Y:S01]  /*d570*/  SHF.L.W.U32.HI R143, R127, 0x11, R143 ;  /* 0x000000117f8f7819 */ /* 0x000fe20000010e8f */
[----:B------:R-:W-:Y:S01]  /*d580*/  IMAD.X R127, R87, 0x1, R2, P2 ;  /* 0x00000001577f7824 */ /* 0x000fe200010e0602 */
[----:B------:R-:W-:Y:S02]  /*d590*/  SHF.L.W.U32.HI R133, R141, 0x11, R132 ;  /* 0x000000118d857819 */ /* 0x000fe40000010e84 */
[----:B------:R-:W-:Y:S02]  /*d5a0*/  SHF.L.W.U32.HI R141, R132, 0x11, R141 ;  /* 0x00000011848d7819 */ /* 0x000fe40000010e8d */
[----:B------:R-:W-:Y:S02]  /*d5b0*/  SHF.L.W.U32.HI R132, R139, 0x11, R131 ;  /* 0x000000118b847819 */ /* 0x000fe40000010e83 */
[----:B------:R-:W-:Y:S02]  /*d5c0*/  SHF.L.W.U32.HI R139, R131, 0x11, R139 ;  /* 0x00000011838b7819 */ /* 0x000fe40000010e8b */
[----:B------:R-:W-:-:S02]  /*d5d0*/  SHF.L.W.U32.HI R131, R138, 0x11, R127 ;  /* 0x000000118a837819 */ /* 0x000fc40000010e7f */
[----:B------:R-:W-:Y:S02]  /*d5e0*/  LOP3.LUT R47, R98, R71, R47, 0x96, !PT ;  /* 0x00000047622f7212 */ /* 0x000fe400078e962f */
[----:B------:R-:W-:Y:S02]  /*d5f0*/  SHF.L.W.U32.HI R138, R127, 0x11, R138 ;  /* 0x000000117f8a7819 */ /* 0x000fe40000010e8a */
[----:B------:R-:W-:Y:S02]  /*d600*/  SHF.L.W.U32.HI R98, R116, 0x11, R71 ;  /* 0x0000001174627819 */ /* 0x000fe40000010e47 */
[----:B------:R-:W-:Y:S02]  /*d610*/  LOP3.LUT R178, R54, R80, RZ, 0x3c, !PT ;  /* 0x0000005036b27212 */ /* 0x000fe400078e3cff */
[----:B------:R-:W-:Y:S02]  /*d620*/  LOP3.LUT R127, R115, R68, RZ, 0x3c, !PT ;  /* 0x00000044737f7212 */ /* 0x000fe400078e3cff */
[----:B------:R-:W-:-:S02]  /*d630*/  LOP3.LUT R126, R98, R126, RZ, 0x3c, !PT ;  /* 0x0000007e627e7212 */ /* 0x000fc400078e3cff */
[C-C-:B------:R-:W-:Y:S02]  /*d640*/  SHF.L.U64.HI R174, R178.reuse, 0x15, R127.reuse ;  /* 0x00000015b2ae7819 */ /* 0x140fe4000001027f */
[C---:B------:R-:W-:Y:S02]  /*d650*/  SHF.L.W.U32.HI R98, R178.reuse, 0x1c, R127 ;  /* 0x0000001cb2627819 */ /* 0x040fe40000010e7f */
[----:B------:R-:W-:Y:S01]  /*d660*/  SHF.L.W.U32.HI R127, R127, 0x1c, R178 ;  /* 0x0000001c7f7f7819 */ /* 0x000fe20000010eb2 */
[----:B------:R-:W-:Y:S01]  /*d670*/  IMAD.SHL.U32 R178, R178, 0x200000, RZ ;  /* 0x00200000b2b27824 */ /* 0x000fe200078e00ff */
[----:B------:R-:W-:Y:S02]  /*d680*/  SHF.L.W.U32.HI R186, R54, 0x11, R115 ;  /* 0x0000001136ba7819 */ /* 0x000fe40000010e73 */
[----:B------:R-:W-:Y:S02]  /*d690*/  LOP3.LUT R48, R185, R49, R48, 0x96, !PT ;  /* 0x00000031b9307212 */ /* 0x000fe400078e9630 */
[----:B------:R-:W-:-:S02]  /*d6a0*/  LOP3.LUT R178, R186, R178, RZ, 0x3c, !PT ;  /* 0x000000b2bab27212 */ /* 0x000fc400078e3cff */
[----:B------:R-:W-:Y:S02]  /*d6b0*/  SHF.L.W.U32.HI R186, R95, 0x11, R49 ;  /* 0x000000115fba7819 */ /* 0x000fe40000010e31 */
[----:B------:R-:W-:Y:S02]  /*d6c0*/  IADD3 R49, P6, PT, R166, R49, RZ ;  /* 0x00000031a6317210 */ /* 0x000fe40007fde0ff */
[----:B------:R-:W-:Y:S02]  /*d6d0*/  LOP3.LUT R166, R186, R184, RZ, 0x3c, !PT ;  /* 0x000000b8baa67212 */ /* 0x000fe400078e3cff */
[----:B------:R-:W-:Y:S01]  /*d6e0*/  SHF.L.W.U32.HI R184, R86, 0x11, R50 ;  /* 0x0000001156b87819 */ /* 0x000fe20000010e32 */
[----:B------:R0:W-:Y:S01]  /*d6f0*/  STL [R1+0x66a4], R49 ;  /* 0x0066a43101007387 */ /* 0x0001e20000100800 */
[----:B------:R-:W-:Y:S02]  /*d700*/  IADD3 R71, P4, PT, R123, R71, RZ ;  /* 0x000000477b477210 */ /* 0x000fe40007f9e0ff */
[----:B0-----:R-:W-:-:S02]  /*d710*/  LOP3.LUT R49, R183, R50, R101, 0x96, !PT ;  /* 0x00000032b7317212 */ /* 0x001fc400078e9665 */
[----:B------:R-:W-:-:S05]  /*d720*/  IADD3 R50, P3, PT, R165, R50, RZ ;  /* 0x00000032a5327210 */ /* 0x000fca0007f7e0ff */
[----:B------:R0:W-:Y:S01]  /*d730*/  STL [R1+0x66b4], R50 ;  /* 0x0066b43201007387 */ /* 0x0001e20000100800 */
[----:B------:R-:W-:-:S03]  /*d740*/  SHF.L.W.U32.HI R101, R113, 0x11, R51 ;  /* 0x0000001171657819 */ /* 0x000fc60000010e33 */
[----:B------:R1:W-:Y:S01]  /*d750*/  STL [R1+0x66b0], R71 ;  /* 0x0066b04701007387 */ /* 0x0003e20000100800 */
[-C--:B0-----:R-:W-:Y:S02]  /*d760*/  LOP3.LUT R50, R181, R51.reuse, R81, 0x96, !PT ;  /* 0x00000033b5327212 */ /* 0x081fe400078e9651 */
[----:B------:R-:W-:Y:S02]  /*d770*/  IADD3 R81, P0, PT, R160, R51, RZ ;  /* 0x00000033a0517210 */ /* 0x000fe40007f1e0ff */
[----:B-1----:R-:W-:Y:S02]  /*d780*/  LOP3.LUT R71, R91, R69, RZ, 0x3c, !PT ;  /* 0x000000455b477212 */ /* 0x002fe400078e3cff */
[----:B------:R-:W-:Y:S01]  /*d790*/  LOP3.LUT R181, R53, R110, RZ, 0x3c, !PT ;  /* 0x0000006e35b57212 */ /* 0x000fe200078e3cff */
[----:B------:R0:W-:Y:S01]  /*d7a0*/  STL [R1+0x66b8], R81 ;  /* 0x0066b85101007387 */ /* 0x0001e20000100800 */
[----:B------:R-:W-:Y:S02]  /*d7b0*/  LOP3.LUT R160, R101, R180, RZ, 0x3c, !PT ;  /* 0x000000b465a07212 */ /* 0x000fe400078e3cff */
[----:B------:R-:W-:-:S02]  /*d7c0*/  SHF.L.U64.HI R170, R171, 0x15, R71 ;  /* 0x00000015abaa7819 */ /* 0x000fc40000010247 */
[----:B------:R-:W-:Y:S02]  /*d7d0*/  SHF.L.W.U32.HI R123, R171, 0x1c, R71 ;  /* 0x0000001cab7b7819 */ /* 0x000fe40000010e47 */
[----:B0-----:R-:W-:Y:S02]  /*d7e0*/  LOP3.LUT R81, R124, R117, RZ, 0x3c, !PT ;  /* 0x000000757c517212 */ /* 0x001fe400078e3cff */
[----:B------:R-:W-:Y:S02]  /*d7f0*/  SHF.L.W.U32.HI R71, R71, 0x1c, R171 ;  /* 0x0000001c47477819 */ /* 0x000fe40000010eab */
[C-C-:B------:R-:W-:Y:S02]  /*d800*/  SHF.L.U64.HI R180, R181.reuse, 0x15, R81.reuse ;  /* 0x00000015b5b47819 */ /* 0x140fe40000010251 */
[----:B------:R-:W-:Y:S01]  /*d810*/  SHF.L.W.U32.HI R101, R181, 0x1c, R81 ;  /* 0x0000001cb5657819 */ /* 0x000fe20000010e51 */
[----:B------:R-:W-:Y:S01]  /*d820*/  IMAD.SHL.U32 R171, R171, 0x200000, RZ ;  /* 0x00200000abab7824 */ /* 0x000fe200078e00ff */
[----:B------:R-:W-:Y:S01]  /*d830*/  SHF.L.W.U32.HI R81, R81, 0x1c, R181 ;  /* 0x0000001c51517819 */ /* 0x000fe20000010eb5 */
[----:B------:R-:W-:Y:S01]  /*d840*/  IMAD.SHL.U32 R181, R181, 0x200000, RZ ;  /* 0x00200000b5b57824 */ /* 0x000fe200078e00ff */
[----:B------:R-:W-:-:S02]  /*d850*/  LOP3.LUT R165, R184, R182, RZ, 0x3c, !PT ;  /* 0x000000b6b8a57212 */ /* 0x000fc400078e3cff */
[----:B------:R-:W-:Y:S02]  /*d860*/  SHF.L.W.U32.HI R187, R89, 0x11, R91 ;  /* 0x0000001159bb7819 */ /* 0x000fe40000010e5b */
[----:B------:R-:W-:Y:S02]  /*d870*/  SHF.L.W.U32.HI R182, R53, 0x11, R124 ;  /* 0x0000001135b67819 */ /* 0x000fe40000010e7c */
[----:B------:R-:W-:Y:S02]  /*d880*/  LOP3.LUT R171, R187, R171, RZ, 0x3c, !PT ;  /* 0x000000abbbab7212 */ /* 0x000fe400078e3cff */
[----:B------:R-:W-:Y:S02]  /*d890*/  LOP3.LUT R51, R179, R52, R70, 0x96, !PT ;  /* 0x00000034b3337212 */ /* 0x000fe400078e9646 */
[----:B------:R-:W-:Y:S02]  /*d8a0*/  LOP3.LUT R181, R182, R181, RZ, 0x3c, !PT ;  /* 0x000000b5b6b57212 */ /* 0x000fe400078e3cff */
[----:B------:R-:W-:-:S02]  /*d8b0*/  LOP3.LUT R80, R178, R54, R80, 0x96, !PT ;  /* 0x00000036b2507212 */ /* 0x000fc400078e9650 */
[----:B------:R-:W-:Y:S02]  /*d8c0*/  SHF.L.W.U32.HI R70, R88, 0x11, R52 ;  /* 0x0000001158467819 */ /* 0x000fe40000010e34 */
[----:B------:R-:W-:Y:S02]  /*d8d0*/  SHF.L.W.U32.HI R182, R115, 0x11, R54 ;  /* 0x0000001173b67819 */ /* 0x000fe40000010e36 */
[----:B------:R-:W-:Y:S02]  /*d8e0*/  IADD3 R178, P1, PT, R158, R54, RZ ;  /* 0x000000369eb27210 */ /* 0x000fe40007f3e0ff */
[----:B------:R-:W-:Y:S02]  /*d8f0*/  IADD3 R52, P2, PT, R159, R52, RZ ;  /* 0x000000349f347210 */ /* 0x000fe40007f5e0ff */
[----:B------:R-:W-:Y:S02]  /*d900*/  SHF.L.W.U32.HI R54, R91, 0x11, R89 ;  /* 0x000000115b367819 */ /* 0x000fe40000010e59 */
[----:B------:R-:W-:-:S02]  /*d910*/  LOP3.LUT R122, R171, R89, R122, 0x96, !PT ;  /* 0x00000059ab7a7212 */ /* 0x000fc400078e967a */
[----:B------:R-:W-:Y:S02]  /*d920*/  IADD3.X R145, PT, PT, R145, R116, RZ, P4, !PT ;  /* 0x0000007491917210 */ /* 0x000fe400027fe4ff */
[----:B------:R-:W-:Y:S01]  /*d930*/  IADD3 R89, P5, PT, R153, R89, RZ ;  /* 0x0000005999597210 */ /* 0x000fe20007fbe0ff */
[----:B------:R0:W-:Y:S01]  /*d940*/  STL [R1+0x66cc], R52 ;  /* 0x0066cc3401007387 */ /* 0x0001e20000100800 */
[----:B------:R-:W-:Y:S01]  /*d950*/  LOP3.LUT R153, R54, R170, RZ, 0x3c, !PT ;  /* 0x000000aa36997212 */ /* 0x000fe200078e3cff */
[----:B------:R-:W-:Y:S01]  /*d960*/  IMAD.X R54, R168, 0x1, R95, P6 ;  /* 0x00000001a8367824 */ /* 0x000fe200030e065f */
[----:B------:R-:W-:Y:S01]  /*d970*/  LOP3.LUT R179, R21, R118, RZ, 0x3c, !PT ;  /* 0x0000007615b37212 */ /* 0x000fe200078e3cff */
[----:B------:R1:W-:Y:S01]  /*d980*/  STL [R1+0x64b8], R145 ;  /* 0x0064b89101007387 */ /* 0x0003e20000100800 */
[----:B------:R-:W-:Y:S02]  /*d990*/  LOP3.LUT R159, R70, R169, RZ, 0x3c, !PT ;  /* 0x000000a9469f7212 */ /* 0x000fe400078e3cff */
[----:B------:R-:W-:-:S02]  /*d9a0*/  LOP3.LUT R110, R181, R53, R110, 0x96, !PT ;  /* 0x00000035b56e7212 */ /* 0x000fc400078e966e */
[----:B0-----:R-:W-:Y:S01]  /*d9b0*/  LOP3.LUT R52, R112, R8, RZ, 0x3c, !PT ;  /* 0x0000000870347212 */ /* 0x001fe200078e3cff */
[----:B------:R0:W-:Y:S01]  /*d9c0*/  STL [R1+0x64ec], R54 ;  /* 0x0064ec3601007387 */ /* 0x0001e20000100800 */
[----:B-1----:R-:W-:Y:S02]  /*d9d0*/  SHF.L.W.U32.HI R145, R124, 0x11, R53 ;  /* 0x000000117c917819 */ /* 0x002fe40000010e35 */
[C-C-:B------:R-:W-:Y:S02]  /*d9e0*/  SHF.L.U64.HI R169, R179.reuse, 0x15, R52.reuse ;  /* 0x00000015b3a97819 */ /* 0x140fe40000010234 */
[----:B------:R-:W-:Y:S02]  /*d9f0*/  SHF.L.W.U32.HI R70, R179, 0x1c, R52 ;  /* 0x0000001cb3467819 */ /* 0x000fe40000010e34 */
[----:B------:R-:W-:Y:S01]  /*da00*/  IADD3 R53, P4, PT, R167, R53, RZ ;  /* 0x00000035a7357210 */ /* 0x000fe20007f9e0ff */
[----:B0-----:R-:W-:Y:S01]  /*da10*/  IMAD.X R54, R147, 0x1, R86, P3 ;  /* 0x0000000193367824 */ /* 0x001fe200018e0656 */
[----:B------:R-:W-:Y:S01]  /*da20*/  SHF.L.W.U32.HI R52, R52, 0x1c, R179 ;  /* 0x0000001c34347819 */ /* 0x000fe20000010eb3 */
[----:B------:R-:W-:Y:S01]  /*da30*/  IMAD.SHL.U32 R179, R179, 0x200000, RZ ;  /* 0x00200000b3b37824 */ /* 0x000fe200078e00ff */
[----:B------:R-:W-:Y:S01]  /*da40*/  SHF.L.W.U32.HI R183, R21, 0x11, R112 ;  /* 0x0000001115b77819 */ /* 0x000fe20000010e70 */
[----:B------:R0:W-:Y:S01]  /*da50*/  STL [R1+0x66c8], R89 ;  /* 0x0066c85901007387 */ /* 0x0001e20000100800 */
[----:B------:R-:W-:-:S03]  /*da60*/  LOP3.LUT R171, R17, R114, RZ, 0x3c, !PT ;  /* 0x0000007211ab7212 */ /* 0x000fc600078e3cff */
[----:B------:R1:W-:Y:S01]  /*da70*/  STL [R1+0x66d4], R53 ;  /* 0x0066d43501007387 */ /* 0x0003e20000100800 */
[----:B------:R-:W-:Y:S02]  /*da80*/  LOP3.LUT R179, R183, R179, RZ, 0x3c, !PT ;  /* 0x000000b3b7b37212 */ /* 0x000fe400078e3cff */
[----:B------:R-:W-:Y:S01]  /*da90*/  LOP3.LUT R170, R55, R197, RZ, 0x3c, !PT ;  /* 0x000000c537aa7212 */ /* 0x000fe200078e3cff */
[----:B------:R3:W-:Y:S01]  /*daa0*/  STL [R1+0x64f4], R54 ;  /* 0x0064f43601007387 */ /* 0x0007e20000100800 */
[----:B0-----:R-:W-:Y:S02]  /*dab0*/  IADD3 R89, P3, PT, R104, R21, RZ ;  /* 0x0000001568597210 */ /* 0x001fe40007f7e0ff */
[----:B-1----:R-:W-:-:S03]  /*dac0*/  LOP3.LUT R53, R108, R9, RZ, 0x3c, !PT ;  /* 0x000000096c357212 */ /* 0x002fc600078e3cff */
[----:B------:R0:W-:Y:S01]  /*dad0*/  STL [R1+0x66dc], R89 ;  /* 0x0066dc5901007387 */ /* 0x0001e20000100800 */
[----:B---3--:R-:W-:Y:S02]  /*dae0*/  LOP3.LUT R54, R96, R10, RZ, 0x3c, !PT ;  /* 0x0000000a60367212 */ /* 0x008fe400078e3cff */
[C-C-:B------:R-:W-:Y:S02]  /*daf0*/  SHF.L.U64.HI R167, R171.reuse, 0x15, R53.reuse ;  /* 0x00000015aba77819 */ /* 0x140fe40000010235 */
[----:B------:R-:W-:Y:S02]  /*db00*/  SHF.L.W.U32.HI R104, R171, 0x1c, R53 ;  /* 0x0000001cab687819 */ /* 0x000fe40000010e35 */
[----:B------:R-:W-:Y:S02]  /*db10*/  LOP3.LUT R118, R179, R21, R118, 0x96, !PT ;  /* 0x00000015b3767212 */ /* 0x000fe400078e9676 */
[----:B------:R-:W-:Y:S01]  /*db20*/  SHF.L.W.U32.HI R147, R112, 0x11, R21 ;  /* 0x0000001170937819 */ /* 0x000fe20000010e15 */
[C---:B------:R-:W-:Y:S01]  /*db30*/  IMAD.SHL.U32 R21, R170.reuse, 0x200000, RZ ;  /* 0x00200000aa157824 */ /* 0x040fe200078e00ff */
[----:B------:R-:W-:Y:S01]  /*db40*/  SHF.L.W.U32.HI R53, R53, 0x1c, R171 ;  /* 0x0000001c35357819 */ /* 0x000fe20000010eab */
[----:B------:R-:W-:Y:S01]  /*db50*/  IMAD.SHL.U32 R171, R171, 0x200000, RZ ;  /* 0x00200000abab7824 */ /* 0x000fe200078e00ff */
[----:B------:R-:W-:-:S02]  /*db60*/  SHF.L.U64.HI R168, R170, 0x15, R54 ;  /* 0x00000015aaa87819 */ /* 0x000fc40000010236 */
[----:B0-----:R-:W-:Y:S02]  /*db70*/  SHF.L.W.U32.HI R89, R170, 0x1c, R54 ;  /* 0x0000001caa597819 */ /* 0x001fe40000010e36 */
[----:B------:R-:W-:Y:S02]  /*db80*/  SHF.L.W.U32.HI R54, R54, 0x1c, R170 ;  /* 0x0000001c36367819 */ /* 0x000fe40000010eaa */
[----:B------:R-:W-:Y:S02]  /*db90*/  SHF.L.W.U32.HI R170, R17, 0x11, R108 ;  /* 0x0000001111aa7819 */ /* 0x000fe40000010e6c */
[----:B------:R-:W-:Y:S02]  /*dba0*/  LOP3.LUT R158, R182, R174, RZ, 0x3c, !PT ;  /* 0x000000aeb69e7212 */ /* 0x000fe400078e3cff */
[----:B------:R-:W-:Y:S02]  /*dbb0*/  LOP3.LUT R170, R170, R171, RZ, 0x3c, !PT ;  /* 0x000000abaaaa7212 */ /* 0x000fe400078e3cff */
[----:B------:R-:W-:-:S02]  /*dbc0*/  SHF.L.W.U32.HI R174, R55, 0x11, R96 ;  /* 0x0000001137ae7819 */ /* 0x000fc40000010e60 */
[----:B------:R-:W-:Y:S01]  /*dbd0*/  LOP3.LUT R114, R170, R17, R114, 0x96, !PT ;  /* 0x00000011aa727212 */ /* 0x000fe200078e9672 */
[----:B------:R-:W-:Y:S01]  /*dbe0*/  IMAD.X R170, R148, 0x1, R113, P0 ;  /* 0x0000000194aa7824 */ /* 0x000fe200000e0671 */
[----:B------:R-:W-:Y:S02]  /*dbf0*/  LOP3.LUT R147, R147, R169, RZ, 0x3c, !PT ;  /* 0x000000a993937212 */ /* 0x000fe400078e3cff */
[----:B------:R-:W-:Y:S02]  /*dc00*/  LOP3.LUT R21, R174, R21, RZ, 0x3c, !PT ;  /* 0x00000015ae157212 */ /* 0x000fe400078e3cff */
[----:B------:R-:W-:Y:S02]  /*dc10*/  SHF.L.W.U32.HI R169, R108, 0x11, R17 ;  /* 0x000000116ca97819 */ /* 0x000fe40000010e11 */
[----:B------:R-:W-:Y:S01]  /*dc20*/  IADD3 R17, P0, PT, R121, R17, RZ ;  /* 0x0000001179117210 */ /* 0x000fe20007f1e0ff */
[----:B------:R0:W-:Y:S01]  /*dc30*/  STL [R1+0x6504], R170 ;  /* 0x006504aa01007387 */ /* 0x0001e20000100800 */
[----:B------:R-:W-:Y:S01]  /*dc40*/  LOP3.LUT R121, R21, R55, R197, 0x96, !PT ;  /* 0x0000003715797212 */ /* 0x000fe200078e96c5 */
[----:B------:R-:W-:Y:S01]  /*dc50*/  IMAD.MOV.U32 R21, RZ, RZ, 0x2f ;  /* 0x0000002fff157424 */ /* 0x000fe200078e00ff */
[----:B------:R-:W-:Y:S01]  /*dc60*/  LOP3.LUT R148, R169, R167, RZ, 0x3c, !PT ;  /* 0x000000a7a9947212 */ /* 0x000fe200078e3cff */
[----:B------:R1:W-:Y:S01]  /*dc70*/  STL [R1+0x66d0], R17 ;  /* 0x0066d01101007387 */ /* 0x0003e20000100800 */
[----:B------:R-:W-:Y:S01]  /*dc80*/  IMAD.MOV.U32 R171, RZ, RZ, 0x30 ;  /* 0x00000030ffab7424 */ /* 0x000fe200078e00ff */
[----:B------:R-:W-:Y:S01]  /*dc90*/  LOP3.LUT R169, R56, R196, RZ, 0x3c, !PT ;  /* 0x000000c438a97212 */ /* 0x000fe200078e3cff */
[----:B0-----:R-:W-:Y:S01]  /*dca0*/  HFMA2 R170, -RZ, RZ, 0, 8.94069671630859375e-07 ;  /* 0x0000000fffaa7431 */ /* 0x001fe200000001ff */
[----:B------:R0:W-:Y:S01]  /*dcb0*/  STL [R1+0x6444], R21 ;  /* 0x0064441501007387 */ /* 0x0001e20000100800 */
[----:B-1----:R-:W-:Y:S01]  /*dcc0*/  LOP3.LUT R17, R20, R11, RZ, 0x3c, !PT ;  /* 0x0000000b14117212 */ /* 0x002fe200078e3cff */
[----:B------:R-:W-:-:S02]  /*dcd0*/  IMAD.X R149, R149, 0x1, R88, P2 ;  /* 0x0000000195957824 */ /* 0x000fc400010e0658 */
[----:B------:R1:W-:Y:S01]  /*dce0*/  STL.64 [R1+0x6440], R170 ;  /* 0x006440aa01007387 */ /* 0x0003e20000100a00 */
[C---:B------:R-:W-:Y:S01]  /*dcf0*/  SHF.L.U64.HI R167, R169.reuse, 0x15, R17 ;  /* 0x00000015a9a77819 */ /* 0x040fe20000010211 */
[----:B------:R-:W-:Y:S01]  /*dd00*/  IMAD.X R152, R152, 0x1, R115, P1 ;  /* 0x0000000198987824 */ /* 0x000fe200008e0673 */
[----:B0-----:R-:W-:Y:S02]  /*dd10*/  SHF.L.W.U32.HI R21, R169, 0x1c, R17 ;  /* 0x0000001ca9157819 */ /* 0x001fe40000010e11 */
[----:B------:R-:W-:Y:S01]  /*dd20*/  SHF.L.W.U32.HI R17, R17, 0x1c, R169 ;  /* 0x0000001c11117819 */ /* 0x000fe20000010ea9 */
[----:B------:R-:W-:Y:S01]  /*dd30*/  IMAD.SHL.U32 R169, R169, 0x200000, RZ ;  /* 0x00200000a9a97824 */ /* 0x000fe200078e00ff */
[----:B------:R0:W-:Y:S01]  /*dd40*/  STL [R1+0x6508], R149 ;  /* 0x0065089501007387 */ /* 0x0001e20000100800 */
[----:B-1----:R-:W-:Y:S02]  /*dd50*/  IADD3 R170, P2, PT, R111, R55, RZ ;  /* 0x000000376faa7210 */ /* 0x002fe40007f5e0ff */
[----:B------:R-:W-:Y:S01]  /*dd60*/  SHF.L.W.U32.HI R111, R56, 0x11, R20 ;  /* 0x00000011386f7819 */ /* 0x000fe20000010e14 */
[----:B------:R1:W-:Y:S01]  /*dd70*/  STL [R1+0x6510], R152 ;  /* 0x0065109801007387 */ /* 0x0003e20000100800 */
[----:B0-----:R-:W-:-:S02]  /*dd80*/  SHF.L.W.U32.HI R149, R96, 0x11, R55 ;  /* 0x0000001160957819 */ /* 0x001fc40000010e37 */
[----:B------:R-:W-:Y:S02]  /*dd90*/  LOP3.LUT R111, R111, R169, RZ, 0x3c, !PT ;  /* 0x000000a96f6f7212 */ /* 0x000fe400078e3cff */
[----:B------:R-:W-:Y:S02]  /*dda0*/  LOP3.LUT R169, R57, R195, RZ, 0x3c, !PT ;  /* 0x000000c339a97212 */ /* 0x000fe400078e3cff */
[----:B------:R-:W-:Y:S02]  /*ddb0*/  LOP3.LUT R55, R19, R12, RZ, 0x3c, !PT ;  /* 0x0000000c13377212 */ /* 0x000fe400078e3cff */
[----:B-1----:R-:W-:Y:S02]  /*ddc0*/  SHF.L.W.U32.HI R152, R20, 0x11, R56 ;  /* 0x0000001114987819 */ /* 0x002fe40000010e38 */
[----:B------:R-:W-:Y:S02]  /*ddd0*/  IADD3 R119, P1, PT, R119, R56, RZ ;  /* 0x0000003877777210 */ /* 0x000fe40007f3e0ff */
[----:B------:R-:W-:-:S02]  /*dde0*/  LOP3.LUT R149, R149, R168, RZ, 0x3c, !PT ;  /* 0x000000a895957212 */ /* 0x000fc400078e3cff */
[----:B------:R-:W-:Y:S02]  /*ddf0*/  LOP3.LUT R111, R111, R56, R196, 0x96, !PT ;  /* 0x000000386f6f7212 */ /* 0x000fe400078e96c4 */
[----:B------:R-:W-:Y:S02]  /*de00*/  LOP3.LUT R63, R126, R116, R63, 0x96, !PT ;  /* 0x000000747e3f7212 */ /* 0x000fe400078e963f */
[----:B------:R-:W-:Y:S02]  /*de10*/  LOP3.LUT R152, R152, R167, RZ, 0x3c, !PT ;  /* 0x000000a798987212 */ /* 0x000fe400078e3cff */
[C-C-:B------:R-:W-:Y:S02]  /*de20*/  SHF.L.U64.HI R168, R169.reuse, 0x15, R55.reuse ;  /* 0x00000015a9a87819 */ /* 0x140fe40000010237 */
[----:B------:R-:W-:Y:S02]  /*de30*/  SHF.L.W.U32.HI R126, R169, 0x1c, R55 ;  /* 0x0000001ca97e7819 */ /* 0x000fe40000010e37 */
[----:B------:R-:W-:-:S02]  /*de40*/  LOP3.LUT R167, R66, R194, RZ, 0x3c, !PT ;  /* 0x000000c242a77212 */ /* 0x000fc400078e3cff */
[----:B------:R-:W-:Y:S02]  /*de50*/  LOP3.LUT R56, R18, R13, RZ, 0x3c, !PT ;  /* 0x0000000d12387212 */ /* 0x000fe400078e3cff */
[----:B------:R-:W-:Y:S01]  /*de60*/  SHF.L.W.U32.HI R55, R55, 0x1c, R169 ;  /* 0x0000001c37377819 */ /* 0x000fe20000010ea9 */
[----:B------:R-:W-:Y:S01]  /*de70*/  IMAD.SHL.U32 R169, R169, 0x200000, RZ ;  /* 0x00200000a9a97824 */ /* 0x000fe200078e00ff */
[----:B------:R-:W-:Y:S01]  /*de80*/  SHF.L.W.U32.HI R116, R57, 0x11, R19 ;  /* 0x0000001139747819 */ /* 0x000fe20000010e13 */
[----:B------:R0:W-:Y:S01]  /*de90*/  STL [R1+0x66c0], R119 ;  /* 0x0066c07701007387 */ /* 0x0001e20000100800 */
[----:B------:R-:W-:Y:S02]  /*dea0*/  LOP3.LUT R64, R166, R95, R64, 0x96, !PT ;  /* 0x0000005fa6407212 */ /* 0x000fe400078e9640 */
[----:B------:R-:W-:Y:S02]  /*deb0*/  SHF.L.U64.HI R166, R167, 0x15, R56 ;  /* 0x00000015a7a67819 */ /* 0x000fe40000010238 */
[----:B------:R-:W-:-:S02]  /*dec0*/  LOP3.LUT R116, R116, R169, RZ, 0x3c, !PT ;  /* 0x000000a974747212 */ /* 0x000fc400078e3cff */
[----:B------:R-:W-:Y:S02]  /*ded0*/  SHF.L.W.U32.HI R95, R66, 0x11, R18 ;  /* 0x00000011425f7819 */ /* 0x000fe40000010e12 */
[C---:B0-----:R-:W-:Y:S02]  /*dee0*/  SHF.L.W.U32.HI R119, R167.reuse, 0x1c, R56 ;  /* 0x0000001ca7777819 */ /* 0x041fe40000010e38 */
[----:B------:R-:W-:Y:S01]  /*def0*/  SHF.L.W.U32.HI R56, R56, 0x1c, R167 ;  /* 0x0000001c38387819 */ /* 0x000fe20000010ea7 */
[----:B------:R-:W-:Y:S01]  /*df00*/  IMAD.SHL.U32 R167, R167, 0x200000, RZ ;  /* 0x00200000a7a77824 */ /* 0x000fe200078e00ff */
[----:B------:R-:W-:Y:S02]  /*df10*/  IADD3.X R169, PT, PT, R164, R91, RZ, P5, !PT ;  /* 0x0000005ba4a97210 */ /* 0x000fe40002ffe4ff */
[-C--:B------:R-:W-:Y:S02]  /*df20*/  IADD3 R164, P5, PT, R154, R57.reuse, RZ ;  /* 0x000000399aa47210 */ /* 0x080fe40007fbe0ff */
[----:B------:R-:W-:-:S02]  /*df30*/  LOP3.LUT R116, R116, R57, R195, 0x96, !PT ;  /* 0x0000003974747212 */ /* 0x000fc400078e96c3 */
[----:B------:R-:W-:Y:S02]  /*df40*/  SHF.L.W.U32.HI R154, R19, 0x11, R57 ;  /* 0x00000011139a7819 */ /* 0x000fe40000010e39 */
[----:B------:R-:W-:Y:S02]  /*df50*/  LOP3.LUT R95, R95, R167, RZ, 0x3c, !PT ;  /* 0x000000a75f5f7212 */ /* 0x000fe400078e3cff */
[----:B------:R-:W-:Y:S02]  /*df60*/  LOP3.LUT R167, R58, R97, RZ, 0x3c, !PT ;  /* 0x000000613aa77212 */ /* 0x000fe400078e3cff */
[----:B------:R-:W-:Y:S01]  /*df70*/  LOP3.LUT R57, R7, R14, RZ, 0x3c, !PT ;  /* 0x0000000e07397212 */ /* 0x000fe200078e3cff */
[----:B------:R0:W-:Y:S01]  /*df80*/  STL [R1+0x66a8], R164 ;  /* 0x0066a8a401007387 */ /* 0x0001e20000100800 */
[----:B------:R-:W-:Y:S01]  /*df90*/  LOP3.LUT R65, R165, R86, R65, 0x96, !PT ;  /* 0x00000056a5417212 */ /* 0x000fe200078e9641 */
[----:B------:R-:W-:Y:S01]  /*dfa0*/  IMAD.X R165, R157, 0x1, R124, P4 ;  /* 0x000000019da57824 */ /* 0x000fe200020e067c */
[----:B------:R-:W-:-:S02]  /*dfb0*/  SHF.L.W.U32.HI R86, R167, 0x1c, R57 ;  /* 0x0000001ca7567819 */ /* 0x000fc40000010e39 */
[-C--:B------:R-:W-:Y:S02]  /*dfc0*/  IADD3 R157, P4, PT, R155, R66.reuse, RZ ;  /* 0x000000429b9d7210 */ /* 0x080fe40007f9e0ff */
[----:B------:R-:W-:Y:S02]  /*dfd0*/  LOP3.LUT R95, R95, R66, R194, 0x96, !PT ;  /* 0x000000425f5f7212 */ /* 0x000fe400078e96c2 */
[----:B0-----:R-:W-:Y:S02]  /*dfe0*/  SHF.L.U64.HI R164, R167, 0x15, R57 ;  /* 0x00000015a7a47819 */ /* 0x001fe40000010239 */
[----:B------:R-:W-:Y:S01]  /*dff0*/  SHF.L.W.U32.HI R57, R57, 0x1c, R167 ;  /* 0x0000001c39397819 */ /* 0x000fe20000010ea7 */
[----:B------:R-:W-:Y:S01]  /*e000*/  IMAD.SHL.U32 R167, R167, 0x200000, RZ ;  /* 0x00200000a7a77824 */ /* 0x000fe200078e00ff */
[----:B------:R-:W-:Y:S02]  /*e010*/  SHF.L.W.U32.HI R155, R58, 0x11, R7 ;  /* 0x000000113a9b7819 */ /* 0x000fe40000010e07 */
[----:B------:R-:W-:Y:S01]  /*e020*/  SHF.L.W.U32.HI R66, R18, 0x11, R66 ;  /* 0x0000001112427819 */ /* 0x000fe20000010e42 */
[----:B------:R0:W-:Y:S01]  /*e030*/  STL [R1+0x6524], R165 ;  /* 0x006524a501007387 */ /* 0x0001e20000100800 */
[----:B------:R-:W-:-:S02]  /*e040*/  LOP3.LUT R167, R155, R167, RZ, 0x3c, !PT ;  /* 0x000000a79ba77212 */ /* 0x000fc400078e3cff */
[----:B------:R-:W-:Y:S02]  /*e050*/  LOP3.LUT R155, R66, R166, RZ, 0x3c, !PT ;  /* 0x000000a6429b7212 */ /* 0x000fe400078e3cff */
[----:B------:R-:W-:Y:S01]  /*e060*/  LOP3.LUT R166, R6, R72, RZ, 0x3c, !PT ;  /* 0x0000004806a67212 */ /* 0x000fe200078e3cff */
[----:B------:R1:W-:Y:S01]  /*e070*/  STL [R1+0x66a0], R157 ;  /* 0x0066a09d01007387 */ /* 0x0003e20000100800 */
[----:B------:R-:W-:Y:S02]  /*e080*/  LOP3.LUT R66, R160, R113, R84, 0x96, !PT ;  /* 0x00000071a0427212 */ /* 0x000fe400078e9654 */
[----:B0-----:R-:W-:Y:S01]  /*e090*/  LOP3.LUT R165, R59, R99, RZ, 0x3c, !PT ;  /* 0x000000633ba57212 */ /* 0x001fe200078e3cff */
[----:B------:R-:W-:Y:S01]  /*e0a0*/  IMAD.X R160, R151, 0x1, R112, P3 ;  /* 0x0000000197a07824 */ /* 0x000fe200018e0670 */
[----:B------:R-:W-:Y:S02]  /*e0b0*/  IADD3 R151, P3, PT, R150, R58, RZ ;  /* 0x0000003a96977210 */ /* 0x000fe40007f7e0ff */
[----:B------:R-:W-:-:S02]  /*e0c0*/  SHF.L.W.U32.HI R113, R165, 0x1c, R166 ;  /* 0x0000001ca5717819 */ /* 0x000fc40000010ea6 */
[C---:B-1----:R-:W-:Y:S02]  /*e0d0*/  SHF.L.U64.HI R157, R165.reuse, 0x15, R166 ;  /* 0x00000015a59d7819 */ /* 0x042fe400000102a6 */
[----:B------:R-:W-:Y:S01]  /*e0e0*/  SHF.L.W.U32.HI R84, R166, 0x1c, R165 ;  /* 0x0000001ca6547819 */ /* 0x000fe20000010ea5 */
[----:B------:R-:W-:Y:S01]  /*e0f0*/  IMAD.SHL.U32 R165, R165, 0x200000, RZ ;  /* 0x00200000a5a57824 */ /* 0x000fe200078e00ff */
[----:B------:R-:W-:Y:S02]  /*e100*/  LOP3.LUT R97, R167, R58, R97, 0x96, !PT ;  /* 0x0000003aa7617212 */ /* 0x000fe400078e9661 */
[----:B------:R-:W-:Y:S02]  /*e110*/  SHF.L.W.U32.HI R150, R59, 0x11, R6 ;  /* 0x000000113b967819 */ /* 0x000fe40000010e06 */
[----:B------:R-:W-:Y:S01]  /*e120*/  SHF.L.W.U32.HI R58, R7, 0x11, R58 ;  /* 0x00000011073a7819 */ /* 0x000fe20000010e3a */
[----:B------:R-:W-:Y:S01]  /*e130*/  IMAD.X R146, R146, 0x1, R108, P0 ;  /* 0x0000000192927824 */ /* 0x000fe200000e066c */
[----:B------:R-:W-:Y:S01]  /*e140*/  LOP3.LUT R165, R150, R165, RZ, 0x3c, !PT ;  /* 0x000000a596a57212 */ /* 0x000fe200078e3cff */
[----:B------:R0:W-:Y:S01]  /*e150*/  STL [R1+0x6528], R160 ;  /* 0x006528a001007387 */ /* 0x0001e20000100800 */
[----:B------:R-:W-:-:S02]  /*e160*/  LOP3.LUT R150, R58, R164, RZ, 0x3c, !PT ;  /* 0x000000a43a967212 */ /* 0x000fc400078e3cff */
[----:B------:R-:W-:Y:S01]  /*e170*/  LOP3.LUT R58, R5, R74, RZ, 0x3c, !PT ;  /* 0x0000004a053a7212 */ /* 0x000fe200078e3cff */
[----:B------:R1:W-:Y:S01]  /*e180*/  STL [R1+0x669c], R151 ;  /* 0x00669c9701007387 */ /* 0x0003e20000100800 */
[----:B------:R-:W-:Y:S02]  /*e190*/  LOP3.LUT R67, R159, R88, R67, 0x96, !PT ;  /* 0x000000589f437212 */ /* 0x000fe400078e9643 */
[----:B0-----:R-:W-:Y:S01]  /*e1a0*/  LOP3.LUT R160, R60, R100, RZ, 0x3c, !PT ;  /* 0x000000643ca07212 */ /* 0x001fe200078e3cff */
[----:B------:R0:W-:Y:S01]  /*e1b0*/  STL [R1+0x652c], R146 ;  /* 0x00652c9201007387 */ /* 0x0001e20000100800 */
[----:B------:R-:W-:Y:S02]  /*e1c0*/  IADD3 R159, P0, PT, R120, R59, RZ ;  /* 0x0000003b789f7210 */ /* 0x000fe40007f1e0ff */
[C-C-:B-1----:R-:W-:Y:S02]  /*e1d0*/  SHF.L.U64.HI R151, R160.reuse, 0x15, R58.reuse ;  /* 0x00000015a0977819 */ /* 0x142fe4000001023a */
[----:B------:R-:W-:-:S02]  /*e1e0*/  SHF.L.W.U32.HI R88, R160, 0x1c, R58 ;  /* 0x0000001ca0587819 */ /* 0x000fc40000010e3a */
[----:B------:R-:W-:Y:S01]  /*e1f0*/  SHF.L.W.U32.HI R58, R58, 0x1c, R160 ;  /* 0x0000001c3a3a7819 */ /* 0x000fe20000010ea0 */
[----:B------:R-:W-:Y:S01]  /*e200*/  IMAD.SHL.U32 R160, R160, 0x200000, RZ ;  /* 0x00200000a0a07824 */ /* 0x000fe200078e00ff */
[----:B0-----:R-:W-:Y:S02]  /*e210*/  SHF.L.W.U32.HI R146, R6, 0x11, R59 ;  /* 0x0000001106927819 */ /* 0x001fe40000010e3b */
[----:B------:R-:W-:Y:S02]  /*e220*/  SHF.L.W.U32.HI R120, R60, 0x11, R5 ;  /* 0x000000113c787819 */ /* 0x000fe40000010e05 */
[----:B------:R-:W-:Y:S02]  /*e230*/  LOP3.LUT R99, R165, R59, R99, 0x96, !PT ;  /* 0x0000003ba5637212 */ /* 0x000fe400078e9663 */
[----:B------:R-:W-:Y:S02]  /*e240*/  LOP3.LUT R146, R146, R157, RZ, 0x3c, !PT ;  /* 0x0000009d92927212 */ /* 0x000fe400078e3cff */
[----:B------:R-:W-:-:S02]  /*e250*/  LOP3.LUT R157, R103, R102, RZ, 0x3c, !PT ;  /* 0x00000066679d7212 */ /* 0x000fc400078e3cff */
[----:B------:R-:W-:Y:S02]  /*e260*/  LOP3.LUT R59, R4, R75, RZ, 0x3c, !PT ;  /* 0x0000004b043b7212 */ /* 0x000fe400078e3cff */
[----:B------:R-:W-:Y:S02]  /*e270*/  LOP3.LUT R160, R120, R160, RZ, 0x3c, !PT ;  /* 0x000000a078a07212 */ /* 0x000fe400078e3cff */
[----:B------:R-:W-:Y:S01]  /*e280*/  LOP3.LUT R68, R158, R115, R68, 0x96, !PT ;  /* 0x000000739e447212 */ /* 0x000fe200078e9644 */
[----:B------:R-:W-:Y:S01]  /*e290*/  IMAD.X R158, R144, 0x1, R96, P2 ;  /* 0x00000001909e7824 */ /* 0x000fe200010e0660 */
[C-C-:B------:R-:W-:Y:S02]  /*e2a0*/  SHF.L.U64.HI R115, R157.reuse, 0x15, R59.reuse ;  /* 0x000000159d737819 */ /* 0x140fe4000001023b */
[----:B------:R-:W-:Y:S02]  /*e2b0*/  SHF.L.W.U32.HI R120, R157, 0x1c, R59 ;  /* 0x0000001c9d787819 */ /* 0x000fe40000010e3b */
[----:B------:R-:W-:-:S02]  /*e2c0*/  SHF.L.W.U32.HI R59, R59, 0x1c, R157 ;  /* 0x0000001c3b3b7819 */ /* 0x000fc40000010e9d */
[-C--:B------:R-:W-:Y:S02]  /*e2d0*/  IADD3 R144, P2, PT, R143, R60.reuse, RZ ;  /* 0x0000003c8f907210 */ /* 0x080fe40007f5e0ff */
[----:B------:R-:W-:Y:S02]  /*e2e0*/  LOP3.LUT R100, R160, R60, R100, 0x96, !PT ;  /* 0x0000003ca0647212 */ /* 0x000fe400078e9664 */
[----:B------:R-:W-:Y:S02]  /*e2f0*/  SHF.L.U32 R157, R157, 0x15, RZ ;  /* 0x000000159d9d7819 */ /* 0x000fe400000006ff */
[----:B------:R-:W-:Y:S02]  /*e300*/  SHF.L.W.U32.HI R143, R103, 0x11, R4 ;  /* 0x00000011678f7819 */ /* 0x000fe40000010e04 */
[----:B------:R-:W-:Y:S02]  /*e310*/  SHF.L.W.U32.HI R60, R5, 0x11, R60 ;  /* 0x00000011053c7819 */ /* 0x000fe40000010e3c */
[----:B------:R-:W-:-:S02]  /*e320*/  LOP3.LUT R157, R143, R157, RZ, 0x3c, !PT ;  /* 0x0000009d8f9d7212 */ /* 0x000fc400078e3cff */
[----:B------:R-:W-:Y:S02]  /*e330*/  LOP3.LUT R143, R60, R151, RZ, 0x3c, !PT ;  /* 0x000000973c8f7212 */ /* 0x000fe400078e3cff */
[----:B------:R-:W-:Y:S02]  /*e340*/  LOP3.LUT R151, R105, R107, RZ, 0x3c, !PT ;  /* 0x0000006b69977212 */ /* 0x000fe400078e3cff */
[----:B------:R-:W-:Y:S01]  /*e350*/  LOP3.LUT R60, R3, R76, RZ, 0x3c, !PT ;  /* 0x0000004c033c7212 */ /* 0x000fe200078e3cff */
[----:B------:R0:W-:Y:S01]  /*e360*/  STL [R1+0x668c], R144 ;  /* 0x00668c9001007387 */ /* 0x0001e20000100800 */
[----:B------:R-:W-:Y:S01]  /*e370*/  LOP3.LUT R69, R153, R91, R69, 0x96, !PT ;  /* 0x0000005b99457212 */ /* 0x000fe200078e9645 */
[----:B------:R-:W-:Y:S01]  /*e380*/  IMAD.X R142, R142, 0x1, R20, P1 ;  /* 0x000000018e8e7824 */ /* 0x000fe200008e0614 */
[----:B------:R-:W-:Y:S02]  /*e390*/  SHF.L.W.U32.HI R91, R151, 0x1c, R60 ;  /* 0x0000001c975b7819 */ /* 0x000fe40000010e3c */
[----:B------:R-:W-:-:S02]  /*e3a0*/  IADD3 R153, P1, PT, R141, R103, RZ ;  /* 0x000000678d997210 */ /* 0x000fc40007f3e0ff */
[----:B------:R-:W-:Y:S02]  /*e3b0*/  SHF.L.W.U32.HI R141, R105, 0x11, R3 ;  /* 0x00000011698d7819 */ /* 0x000fe40000010e03 */
[C---:B0-----:R-:W-:Y:S02]  /*e3c0*/  SHF.L.U64.HI R144, R151.reuse, 0x15, R60 ;  /* 0x0000001597907819 */ /* 0x041fe4000001023c */
[----:B------:R-:W-:Y:S01]  /*e3d0*/  SHF.L.W.U32.HI R60, R60, 0x1c, R151 ;  /* 0x0000001c3c3c7819 */ /* 0x000fe20000010e97 */
[----:B------:R-:W-:Y:S01]  /*e3e0*/  IMAD.SHL.U32 R151, R151, 0x200000, RZ ;  /* 0x0020000097977824 */ /* 0x000fe200078e00ff */
[----:B------:R0:W-:Y:S01]  /*e3f0*/  STL [R1+0x6538], R142 ;  /* 0x0065388e01007387 */ /* 0x0001e20000100800 */
[----:B------:R-:W-:-:S03]  /*e400*/  LOP3.LUT R102, R157, R103, R102, 0x96, !PT ;  /* 0x000000679d667212 */ /* 0x000fc600078e9666 */
[----:B------:R1:W-:Y:S01]  /*e410*/  STL [R1+0x6688], R153 ;  /* 0x0066889901007387 */ /* 0x0003e20000100800 */
[----:B0-----:R-:W-:Y:S02]  /*e420*/  SHF.L.W.U32.HI R142, R4, 0x11, R103 ;  /* 0x00000011048e7819 */ /* 0x001fe40000010e67 */
[----:B------:R-:W-:Y:S02]  /*e430*/  LOP3.LUT R103, R141, R151, RZ, 0x3c, !PT ;  /* 0x000000978d677212 */ /* 0x000fe400078e3cff */
[----:B------:R-:W-:Y:S02]  /*e440*/  LOP3.LUT R151, R0, R130, RZ, 0x3c, !PT ;  /* 0x0000008200977212 */ /* 0x000fe400078e3cff */
[----:B-1----:R-:W-:Y:S02]  /*e450*/  LOP3.LUT R153, R2, R87, RZ, 0x3c, !PT ;  /* 0x0000005702997212 */ /* 0x002fe400078e3cff */
[----:B------:R-:W-:Y:S02]  /*e460*/  LOP3.LUT R141, R142, R115, RZ, 0x3c, !PT ;  /* 0x000000738e8d7212 */ /* 0x000fe400078e3cff */
[----:B------:R-:W-:-:S02]  /*e470*/  LOP3.LUT R103, R103, R105, R107, 0x96, !PT ;  /* 0x0000006967677212 */ /* 0x000fc400078e966b */
[C-C-:B------:R-:W-:Y:S02]  /*e480*/  SHF.L.U64.HI R142, R151.reuse, 0x15, R153.reuse ;  /* 0x00000015978e7819 */ /* 0x140fe40000010299 */
[----:B------:R-:W-:Y:S02]  /*e490*/  SHF.L.W.U32.HI R115, R151, 0x1c, R153 ;  /* 0x0000001c97737819 */ /* 0x000fe40000010e99 */
[----:B------:R-:W-:Y:S01]  /*e4a0*/  SHF.L.W.U32.HI R107, R153, 0x1c, R151 ;  /* 0x0000001c996b7819 */ /* 0x000fe20000010e97 */
[----:B------:R-:W-:Y:S01]  /*e4b0*/  IMAD.SHL.U32 R151, R151, 0x200000, RZ ;  /* 0x0020000097977824 */ /* 0x000fe200078e00ff */
[----:B------:R-:W-:Y:S01]  /*e4c0*/  SHF.L.W.U32.HI R153, R0, 0x11, R2 ;  /* 0x0000001100997819 */ /* 0x000fe20000010e02 */
[----:B------:R-:W-:-:S03]  /*e4d0*/  IMAD.X R157, R140, 0x1, R19, P5 ;  /* 0x000000018c9d7824 */ /* 0x000fc600028e0613 */
[----:B------:R-:W-:Y:S02]  /*e4e0*/  LOP3.LUT R151, R153, R151, RZ, 0x3c, !PT ;  /* 0x0000009799977212 */ /* 0x000fe400078e3cff */
[----:B------:R-:W-:Y:S02]  /*e4f0*/  SHF.L.W.U32.HI R153, R3, 0x11, R105 ;  /* 0x0000001103997819 */ /* 0x000fe40000010e69 */
[----:B------:R-:W-:Y:S02]  /*e500*/  IADD3 R140, P5, PT, R139, R105, RZ ;  /* 0x000000698b8c7210 */ /* 0x000fe40007fbe0ff */
[----:B------:R-:W-:Y:S01]  /*e510*/  LOP3.LUT R105, R151, R0, R130, 0x96, !PT ;  /* 0x0000000097697212 */ /* 0x000fe200078e9682 */
[----:B------:R-:W-:-:S05]  /*e520*/  IMAD.X R130, R137, 0x1, R18, P4 ;  /* 0x0000000189827824 */ /* 0x000fca00020e0612 */
[----:B------:R0:W-:Y:S01]  /*e530*/  STL [R1+0x6550], R130 ;  /* 0x0065508201007387 */ /* 0x0001e20000100800 */
[----:B------:R-:W-:Y:S02]  /*e540*/  IADD3 R138, P4, PT, R138, R0, RZ ;  /* 0x000000008a8a7210 */ /* 0x000fe40007f9e0ff */
[----:B------:R-:W-:Y:S01]  /*e550*/  LOP3.LUT R13, R155, R18, R13, 0x96, !PT ;  /* 0x000000129b0d7212 */ /* 0x000fe200078e960d */
[----:B------:R-:W-:Y:S01]  /*e560*/  IMAD.X R18, R136, 0x1, R7, P3 ;  /* 0x0000000188127824 */ /* 0x000fe200018e0607 */
[----:B------:R-:W-:Y:S02]  /*e570*/  LOP3.LUT R139, R153, R144, RZ, 0x3c, !PT ;  /* 0x00000090998b7212 */ /* 0x000fe400078e3cff */
[----:B0-----:R-:W-:Y:S02]  /*e580*/  SHF.L.W.U32.HI R130, R2, 0x11, R0 ;  /* 0x0000001102827819 */ /* 0x001fe40000010e00 */
[----:B------:R-:W-:Y:S02]  /*e590*/  LOP3.LUT R14, R150, R7, R14, 0x96, !PT ;  /* 0x00000007960e7212 */ /* 0x000fe400078e960e */
[----:B------:R-:W-:Y:S01]  /*e5a0*/  LOP3.LUT R130, R130, R142, RZ, 0x3c, !PT ;  /* 0x0000008e82827212 */ /* 0x000fe200078e3cff */
[----:B------:R-:W-:Y:S01]  /*e5b0*/  IMAD.X R7, R135, 0x1, R6, P0 ;  /* 0x0000000187077824 */ /* 0x000fe200000e0606 */
[----:B------:R-:W-:Y:S01]  /*e5c0*/  LOP3.LUT R72, R146, R6, R72, 0x96, !PT ;  /* 0x0000000692487212 */ /* 0x000fe200078e9648 */
[----:B------:R-:W-:Y:S01]  /*e5d0*/  IMAD.X R6, R134, 0x1, R5, P2 ;  /* 0x0000000186067824 */ /* 0x000fe200010e0605 */
[----:B------:R-:W-:Y:S01]  /*e5e0*/  LOP3.LUT R74, R143, R5, R74, 0x96, !PT ;  /* 0x000000058f4a7212 */ /* 0x000fe200078e964a */
[----:B------:R-:W-:Y:S01]  /*e5f0*/  IMAD.X R5, R133, 0x1, R4, P1 ;  /* 0x0000000185057824 */ /* 0x000fe200008e0604 */
[----:B------:R-:W-:Y:S01]  /*e600*/  LOP3.LUT R75, R141, R4, R75, 0x96, !PT ;  /* 0x000000048d4b7212 */ /* 0x000fe200078e964b */
[----:B------:R-:W-:Y:S01]  /*e610*/  IMAD.X R4, R132, 0x1, R3, P5 ;  /* 0x0000000184047824 */ /* 0x000fe200028e0603 */
[----:B------:R-:W-:Y:S01]  /*e620*/  LOP3.LUT R87, R130, R2, R87, 0x96, !PT ;  /* 0x0000000282577212 */ /* 0x000fe200078e9657 */
[----:B------:R-:W-:Y:S01]  /*e630*/  IMAD.X R2, R131, 0x1, R2, P4 ;  /* 0x0000000183027824 */ /* 0x000fe200020e0602 */
[----:B------:R-:W-:-:S02]  /*e640*/  MOV R137, 0x3dc08313 ;  /* 0x3dc0831300897802 */ /* 0x000fc40000000f00 */
[----:B------:R-:W-:Y:S02]  /*e650*/  LOP3.LUT R11, R152, R20, R11, 0x96, !PT ;  /* 0x00000014980b7212 */ /* 0x000fe400078e960b */
[----:B------:R-:W-:Y:S01]  /*e660*/  LOP3.LUT R76, R139, R3, R76, 0x96, !PT ;  /* 0x000000038b4c7212 */ /* 0x000fe200078e964c */
[----:B------:R-:W-:Y:S01]  /*e670*/  IMAD.MOV.U32 R3, RZ, RZ, 0x31 ;  /* 0x00000031ff037424 */ /* 0x000fe200078e00ff */
[----:B------:R-:W-:Y:S02]  /*e680*/  IADD3 R20, P1, PT, R83, R48, RZ ;  /* 0x0000003053147210 */ /* 0x000fe40007f3e0ff */
[----:B------:R-:W-:Y:S02]  /*e690*/  IADD3 R130, P0, PT, R128, R47, RZ ;  /* 0x0000002f80827210 */ /* 0x000fe40007f1e0ff */
[----:B------:R-:W-:Y:S01]  /*e6a0*/  LOP3.LUT R145, R145, R180, RZ, 0x3c, !PT ;  /* 0x000000b491917212 */ /* 0x000fe200078e3cff */
[----:B------:R-:W-:Y:S01]  /*e6b0*/  STL [R1+0x4ab4], R137 ;  /* 0x004ab48901007387 */ /* 0x000fe20000100800 */
[----:B------:R-:W-:-:S03]  /*e6c0*/  LOP3.LUT R154, R154, R168, RZ, 0x3c, !PT ;  /* 0x000000a89a9a7212 */ /* 0x000fc600078e3cff */
[----:B------:R0:W-:Y:S01]  /*e6d0*/  STL [R1+0x6574], R2 ;  /* 0x0065740201007387 */ /* 0x0001e20000100800 */
[----:B------:R-:W-:-:S03]  /*e6e0*/  LOP3.LUT R0, R145, R124, R117, 0x96, !PT ;  /* 0x0000007c91007212 */ /* 0x000fc600078e9675 */
[----:B------:R1:W-:Y:S01]  /*e6f0*/  STL [R1+0x6444], R3 ;  /* 0x0064440301007387 */ /* 0x0003e20000100800 */
[----:B------:R-:W-:Y:S01]  /*e700*/  LOP3.LUT R9, R148, R108, R9, 0x96, !PT ;  /* 0x0000006c94097212 */ /* 0x000fe200078e9609 */
[----:B0-----:R-:W-:Y:S01]  /*e710*/  IMAD.X R2, R93, 0x1, R64, P1 ;  /* 0x000000015d027824 */ /* 0x001fe200008e0640 */
[----:B------:R-:W-:Y:S01]  /*e720*/  IADD3 R117, P1, PT, R82, R50, RZ ;  /* 0x0000003252757210 */ /* 0x000fe20007f3e0ff */
[----:B------:R0:W-:Y:S01]  /*e730*/  STL [R1+0x6570], R4 ;  /* 0x0065700401007387 */ /* 0x0001e20000100800 */
[----:B-1----:R-:W-:Y:S01]  /*e740*/  IMAD.X R3, R61, 0x1, R63, P0 ;  /* 0x000000013d037824 */ /* 0x002fe200000e063f */
[----:B------:R-:W-:Y:S02]  /*e750*/  IADD3 R108, P0, PT, R77, R49, RZ ;  /* 0x000000314d6c7210 */ /* 0x000fe40007f1e0ff */
[----:B------:R-:W-:Y:S02]  /*e760*/  LOP3.LUT R12, R154, R19, R12, 0x96, !PT ;  /* 0x000000139a0c7212 */ /* 0x000fe400078e960c */
[----:B------:R-:W-:Y:S01]  /*e770*/  SHF.L.W.U32.HI R19, R20, 0x11, R2 ;  /* 0x0000001114137819 */ /* 0x000fe20000010e02 */
[----:B0-----:R-:W-:Y:S01]  /*e780*/  HFMA2 R4, -RZ, RZ, 0, 2.98023223876953125e-06 ;  /* 0x00000032ff047431 */ /* 0x001fe200000001ff */
[----:B------:R-:W-:-:S02]  /*e790*/  SHF.L.W.U32.HI R131, R130, 0x11, R3 ;  /* 0x0000001182837819 */ /* 0x000fc40000010e03 */
[----:B------:R-:W-:Y:S01]  /*e7a0*/  SHF.L.W.U32.HI R20, R2, 0x11, R20 ;  /* 0x0000001102147819 */ /* 0x000fe20000010e14 */
[----:B------:R-:W-:Y:S01]  /*e7b0*/  IMAD.X R2, R73, 0x1, R66, P1 ;  /* 0x0000000149027824 */ /* 0x000fe200008e0642 */
[----:B------:R-:W-:Y:S01]  /*e7c0*/  SHF.L.W.U32.HI R130, R3, 0x11, R130 ;  /* 0x0000001103827819 */ /* 0x000fe20000010e82 */
[----:B------:R-:W-:Y:S01]  /*e7d0*/  IMAD.X R3, R94, 0x1, R65, P0 ;  /* 0x000000015e037824 */ /* 0x000fe200000e0641 */
[----:B------:R-:W-:Y:S01]  /*e7e0*/  LOP3.LUT R8, R147, R112, R8, 0x96, !PT ;  /* 0x0000007093087212 */ /* 0x000fe200078e9608 */
[----:B------:R0:W-:Y:S01]  /*e7f0*/  STL [R1+0x6558], R7 ;  /* 0x0065580701007387 */ /* 0x0001e20000100800 */
[----:B------:R-:W-:-:S03]  /*e800*/  IADD3 R112, P0, PT, R129, R51, RZ ;  /* 0x0000003381707210 */ /* 0x000fc60007f1e0ff */
[----:B------:R1:W-:Y:S01]  /*e810*/  STL [R1+0x6560], R6 ;  /* 0x0065600601007387 */ /* 0x0003e20000100800 */
[----:B------:R-:W-:-:S03]  /*e820*/  SHF.L.W.U32.HI R124, R117, 0x11, R2 ;  /* 0x00000011757c7819 */ /* 0x000fc60000010e02 */
[----:B------:R3:W-:Y:S01]  /*e830*/  STL [R1+0x656c], R5 ;  /* 0x00656c0501007387 */ /* 0x0007e20000100800 */
[----:B0-----:R-:W-:-:S03]  /*e840*/  IMAD.MOV.U32 R7, RZ, RZ, 0x33 ;  /* 0x00000033ff077424 */ /* 0x001fc600078e00ff */
[----:B------:R0:W-:Y:S01]  /*e850*/  STL [R1+0x6444], R4 ;  /* 0x0064440401007387 */ /* 0x0001e20000100800 */
[----:B-1----:R-:W-:-:S03]  /*e860*/  MOV R6, 0x34 ;  /* 0x0000003400067802 */ /* 0x002fc60000000f00 */
[----:B------:R1:W-:Y:S01]  /*e870*/  STL [R1+0x6548], R18 ;  /* 0x0065481201007387 */ /* 0x0003e20000100800 */
[----:B------:R-:W-:Y:S01]  /*e880*/  SHF.L.W.U32.HI R117, R2, 0x11, R117 ;  /* 0x0000001102757819 */ /* 0x000fe20000010e75 */
[----:B---3--:R-:W-:Y:S02]  /*e890*/  IMAD.MOV.U32 R5, RZ, RZ, 0x35 ;  /* 0x00000035ff057424 */ /* 0x008fe400078e00ff */
[----:B------:R-:W-:Y:S02]  /*e8a0*/  IMAD.X R2, R85, 0x1, R67, P0 ;  /* 0x0000000155027824 */ /* 0x000fe400000e0643 */
[----:B0-----:R-:W-:Y:S01]  /*e8b0*/  IMAD.MOV.U32 R4, RZ, RZ, 0x10 ;  /* 0x00000010ff047424 */ /* 0x001fe200078e00ff */
[----:B------:R0:W-:Y:S01]  /*e8c0*/  STL [R1+0x6444], R7 ;  /* 0x0064440701007387 */ /* 0x0001e20000100800 */
[----:B-1----:R-:W-:Y:S02]  /*e8d0*/  SHF.L.W.U32.HI R18, R108, 0x11, R3 ;  /* 0x000000116c127819 */ /* 0x002fe40000010e03 */
[----:B------:R-:W-:Y:S01]  /*e8e0*/  SHF.L.W.U32.HI R108, R3, 0x11, R108 ;  /* 0x00000011036c7819 */ /* 0x000fe20000010e6c */
[----:B------:R-:W-:Y:S01]  /*e8f0*/  IMAD.MOV.U32 R3, RZ, RZ, 0x36 ;  /* 0x00000036ff037424 */ /* 0x000fe200078e00ff */
[----:B------:R1:W-:Y:S01]  /*e900*/  STL [R1+0x6444], R6 ;  /* 0x0064440601007387 */ /* 0x0003e20000100800 */
[----:B------:R-:W-:Y:S01]  /*e910*/  LOP3.LUT R10, R149, R96, R10, 0x96, !PT ;  /* 0x00000060950a7212 */ /* 0x000fe200078e960a */
[----:B0-----:R-:W-:-:S02]  /*e920*/  IMAD.MOV.U32 R7, RZ, RZ, 0x37 ;  /* 0x00000037ff077424 */ /* 0x001fc400078e00ff */
[----:B------:R0:W-:Y:S01]  /*e930*/  STL.64 [R1+0x6440], R4 ;  /* 0x0064400401007387 */ /* 0x0001e20000100a00 */
[----:B------:R-:W-:Y:S02]  /*e940*/  SHF.L.W.U32.HI R96, R112, 0x11, R2 ;  /* 0x0000001170607819 */ /* 0x000fe40000010e02 */
[----:B------:R-:W-:Y:S01]  /*e950*/  SHF.L.W.U32.HI R112, R2, 0x11, R112 ;  /* 0x0000001102707819 */ /* 0x000fe20000010e70 */
[----:B------:R3:W-:Y:S01]  /*e960*/  STL [R1+0x6444], R3 ;  /* 0x0064440301007387 */ /* 0x0007e20000100800 */
[----:B-1----:R-:W-:Y:S02]  /*e970*/  IMAD.MOV.U32 R6, RZ, RZ, 0x38 ;  /* 0x00000038ff067424 */ /* 0x002fe400078e00ff */
[----:B------:R-:W-:Y:S02]  /*e980*/  IMAD.MOV.U32 R2, RZ, RZ, 0x11 ;  /* 0x00000011ff027424 */ /* 0x000fe400078e00ff */
[----:B0-----:R-:W-:Y:S02]  /*e990*/  HFMA2 R5, -RZ, RZ, 0, 3.397464752197265625e-06 ;  /* 0x00000039ff057431 */ /* 0x001fe400000001ff */
[----:B---3--:R-:W-:Y:S01]  /*e9a0*/  IMAD.MOV.U32 R3, RZ, RZ, 0x3a ;  /* 0x0000003aff037424 */ /* 0x008fe200078e00ff */
[----:B------:R0:W-:Y:S01]  /*e9b0*/  STL [R1+0x6444], R7 ;  /* 0x0064440701007387 */ /* 0x0001e20000100800 */
[----:B------:R-:W-:-:S03]  /*e9c0*/  IMAD.MOV.U32 R4, RZ, RZ, 0x3b ;  /* 0x0000003bff047424 */ /* 0x000fc600078e00ff */
[----:B------:R1:W-:Y:S04]  /*e9d0*/  STL [R1+0x6444], R6 ;  /* 0x0064440601007387 */ /* 0x0003e80000100800 */
[----:B------:R3:W-:Y:S01]  /*e9e0*/  STL [R1+0x6444], R5 ;  /* 0x0064440501007387 */ /* 0x0007e20000100800 */
[----:B0-----:R-:W-:-:S03]  /*e9f0*/  IMAD.MOV.U32 R7, RZ, RZ, 0x3c ;  /* 0x0000003cff077424 */ /* 0x001fc600078e00ff */
[----:B------:R0:W-:Y:S01]  /*ea00*/  STL.64 [R1+0x6440], R2 ;  /* 0x0064400201007387 */ /* 0x0001e20000100a00 */
[----:B-1----:R-:W-:-:S03]  /*ea10*/  IMAD.MOV.U32 R6, RZ, RZ, 0x3d ;  /* 0x0000003dff067424 */ /* 0x002fc600078e00ff */
[----:B------:R1:W-:Y:S01]  /*ea20*/  STL [R1+0x6444], R4 ;  /* 0x0064440401007387 */ /* 0x0003e20000100800 */
[----:B---3--:R-:W-:-:S03]  /*ea30*/  IMAD.MOV.U32 R5, RZ, RZ, 0x3e ;  /* 0x0000003eff057424 */ /* 0x008fc600078e00ff */
[----:B------:R3:W-:Y:S01]  /*ea40*/  STL [R1+0x6444], R7 ;  /* 0x0064440701007387 */ /* 0x0007e20000100800 */
[----:B0-----:R-:W-:Y:S01]  /*ea50*/  MOV R2, 0x12 ;  /* 0x0000001200027802 */ /* 0x001fe20000000f00 */
[----:B------:R-:W-:Y:S02]  /*ea60*/  IMAD.MOV.U32 R3, RZ, RZ, 0x3f ;  /* 0x0000003fff037424 */ /* 0x000fe400078e00ff */
[----:B------:R0:W-:Y:S01]  /*ea70*/  STL [R1+0x6444], R6 ;  /* 0x0064440601007387 */ /* 0x0001e20000100800 */
[----:B-1----:R-:W-:-:S03]  /*ea80*/  IMAD.MOV.U32 R4, RZ, RZ, 0x40 ;  /* 0x00000040ff047424 */ /* 0x002fc600078e00ff */
[----:B------:R1:W-:Y:S01]  /*ea90*/  STL [R1+0x6444], R5 ;  /* 0x0064440501007387 */ /* 0x0003e20000100800 */
[----:B---3--:R-:W-:-:S03]  /*eaa0*/  IMAD.MOV.U32 R7, RZ, RZ, 0x41 ;  /* 0x00000041ff077424 */ /* 0x008fc600078e00ff */
[----:B------:R3:W-:Y:S01]  /*eab0*/  STL.64 [R1+0x6440], R2 ;  /* 0x0064400201007387 */ /* 0x0007e20000100a00 */
[----:B0-----:R-:W-:-:S03]  /*eac0*/  IMAD.MOV.U32 R6, RZ, RZ, 0x42 ;  /* 0x00000042ff067424 */ /* 0x001fc600078e00ff */
[----:B------:R0:W-:Y:S01]  /*ead0*/  STL [R1+0x6444], R4 ;  /* 0x0064440401007387 */ /* 0x0001e20000100800 */
[----:B-1----:R-:W-:-:S03]  /*eae0*/  IMAD.MOV.U32 R5, RZ, RZ, 0x43 ;  /* 0x00000043ff057424 */ /* 0x002fc600078e00ff */
[----:B------:R1:W-:Y:S01]  /*eaf0*/  STL [R1+0x6444], R7 ;  /* 0x0064440701007387 */ /* 0x0003e20000100800 */
[----:B---3--:R-:W-:Y:S02]  /*eb00*/  HFMA2 R3, -RZ, RZ, 0, 4.0531158447265625e-06 ;  /* 0x00000044ff037431 */ /* 0x008fe400000001ff */
[----:B------:R-:W-:Y:S02]  /*eb10*/  IMAD.MOV.U32 R2, RZ, RZ, 0x13 ;  /* 0x00000013ff027424 */ /* 0x000fe400078e00ff */
[----:B0-----:R-:W-:Y:S01]  /*eb20*/  IMAD.MOV.U32 R4, RZ, RZ, 0x45 ;  /* 0x00000045ff047424 */ /* 0x001fe200078e00ff */
[----:B------:R-:W-:Y:S04]  /*eb30*/  STL [R1+0x6444], R6 ;  /* 0x0064440601007387 */ /* 0x000fe80000100800 */
[----:B------:R0:W-:Y:S01]  /*eb40*/  STL [R1+0x6444], R5 ;  /* 0x0064440501007387 */ /* 0x0001e20000100800 */
[----:B------:R-:W-:-:S03]  /*eb50*/  IMAD.MOV.U32 R132, RZ, RZ, 0x47 ;  /* 0x00000047ff847424 */ /* 0x000fc600078e00ff */
[----:B------:R-:W-:Y:S01]  /*eb60*/  STL.64 [R1+0x6440], R2 ;  /* 0x0064400201007387 */ /* 0x000fe20000100a00 */
[----:B-1----:R-:W-:-:S03]  /*eb70*/  IMAD.MOV.U32 R7, RZ, RZ, 0x48 ;  /* 0x00000048ff077424 */ /* 0x002fc600078e00ff */
[----:B------:R1:W-:Y:S01]  /*eb80*/  STL [R1+0x6444], R4 ;  /* 0x0064440401007387 */ /* 0x0003e20000100800 */
[----:B0-----:R-:W-:Y:S02]  /*eb90*/  IMAD.MOV.U32 R5, RZ, RZ, 0x46 ;  /* 0x00000046ff057424 */ /* 0x001fe400078e00ff */
[----:B------:R-:W-:Y:S02]  /*eba0*/  IMAD.MOV.U32 R6, RZ, RZ, 0x49 ;  /* 0x00000049ff067424 */ /* 0x000fe400078e00ff */
[----:B-1----:R-:W-:Y:S01]  /*ebb0*/  IMAD.MOV.U32 R4, RZ, RZ, 0x14 ;  /* 0x00000014ff047424 */ /* 0x002fe200078e00ff */
[----:B------:R-:W-:Y:S01]  /*ebc0*/  MOV R2, 0x15 ;  /* 0x0000001500027802 */ /* 0x000fe20000000f00 */
[----:B------:R-:W-:-:S03]  /*ebd0*/  IMAD.MOV.U32 R3, RZ, RZ, 0x4a ;  /* 0x0000004aff037424 */ /* 0x000fc600078e00ff */
[----:B------:R0:W-:Y:S04]  /*ebe0*/  STL.64 [R1+0x6440], R4 ;  /* 0x0064400401007387 */ /* 0x0001e80000100a00 */
[----:B------:R1:W-:Y:S04]  /*ebf0*/  STL [R1+0x6444], R132 ;  /* 0x0064448401007387 */ /* 0x0003e80000100800 */
[----:B------:R3:W-:Y:S04]  /*ec00*/  STL [R1+0x6444], R7 ;  /* 0x0064440701007387 */ /* 0x0007e80000100800 */
[----:B------:R2:W-:Y:S01]  /*ec10*/  STL [R1+0x6444], R6 ;  /* 0x0064440601007387 */ /* 0x0005e20000100800 */
[----:B0-----:R-:W-:-:S02]  /*ec20*/  IMAD.MOV.U32 R4, RZ, RZ, 0x16 ;  /* 0x00000016ff047424 */ /* 0x001fc400078e00ff */
[----:B------:R-:W-:Y:S01]  /*ec30*/  IMAD.MOV.U32 R5, RZ, RZ, 0x4b ;  /* 0x0000004bff057424 */ /* 0x000fe200078e00ff */
[----:B------:R0:W-:Y:S01]  /*ec40*/  STL.64 [R1+0x6440], R2 ;  /* 0x0064400201007387 */ /* 0x0001e20000100a00 */
[----:B-1----:R-:W-:Y:S02]  /*ec50*/  IMAD.MOV.U32 R132, RZ, RZ, 0x4c ;  /* 0x0000004cff847424 */ /* 0x002fe400078e00ff */
[----:B---3--:R-:W-:Y:S01]  /*ec60*/  IMAD.MOV.U32 R7, RZ, RZ, 0x4d ;  /* 0x0000004dff077424 */ /* 0x008fe200078e00ff */
[----:B------:R-:W-:Y:S01]  /*ec70*/  STL.64 [R1+0x6440], R4 ;  /* 0x0064400401007387 */ /* 0x000fe20000100a00 */
[----:B--2---:R-:W-:Y:S02]  /*ec80*/  IMAD.MOV.U32 R6, RZ, RZ, 0x4f ;  /* 0x0000004fff067424 */ /* 0x004fe400078e00ff */
[----:B0-----:R-:W-:Y:S02]  /*ec90*/  HFMA2 R3, -RZ, RZ, 0, 4.64916229248046875e-06 ;  /* 0x0000004eff037431 */ /* 0x001fe400000001ff */
[----:B------:R-:W-:Y:S01]  /*eca0*/  IMAD.MOV.U32 R2, RZ, RZ, 0x17 ;  /* 0x00000017ff027424 */ /* 0x000fe200078e00ff */
[----:B------:R-:W-:Y:S04]  /*ecb0*/  STL [R1+0x6444], R132 ;  /* 0x0064448401007387 */ /* 0x000fe80000100800 */
[----:B------:R-:W-:Y:S04]  /*ecc0*/  STL [R1+0x6444], R7 ;  /* 0x0064440701007387 */ /* 0x000fe80000100800 */
[----:B------:R-:W-:Y:S04]  /*ecd0*/  STL.64 [R1+0x6440], R2 ;  /* 0x0064400201007387 */ /* 0x000fe80000100a00 */
[----:B------:R-:W-:Y:S04]  /*ece0*/  STL [R1+0x6444], R6 ;  /* 0x0064440601007387 */ /* 0x000fe80000100800 */
[----:B------:R-:W-:Y:S04]  /*ecf0*/  STL [R1+0x4818], R238 ;  /* 0x004818ee01007387 */ /* 0x000fe80000100800 */
[----:B------:R-:W-:Y:S04]  /*ed00*/  STL [R1+0x4824], R211 ;  /* 0x004824d301007387 */ /* 0x000fe80000100800 */
[----:B------:R-:W-:Y:S04]  /*ed10*/  STL [R1+0x48e4], R239 ;  /* 0x0048e4ef01007387 */ /* 0x000fe80000100800 */
[----:B------:R-:W-:Y:S04]  /*ed20*/  STL [R1+0x48e8], R223 ;  /* 0x0048e8df01007387 */ /* 0x000fe80000100800 */
[----:B------:R-:W-:Y:S04]  /*ed30*/  STL [R1+0x4918], RZ ;  /* 0x004918ff01007387 */ /* 0x000fe80000100800 */
[----:B------:R-:W-:Y:S04]  /*ed40*/  STL [R1+0x48e0], R238 ;  /* 0x0048e0ee01007387 */ /* 0x000fe80000100800 */
[----:B------:R-:W-:Y:S04]  /*ed50*/  STL [R1+0x491c], RZ ;  /* 0x00491cff01007387 */ /* 0x000fe80000100800 */
[----:B------:R-:W-:Y:S04]  /*ed60*/  STL [R1+0x4920], RZ ;  /* 0x004920ff01007387 */ /* 0x000fe80000100800 */
[----:B------:R-:W-:Y:S04]  /*ed70*/  STL [R1+0x4924], RZ ;  /* 0x004924ff01007387 */ /* 0x000fe80000100800 */
[----:B------:R-:W-:Y:S04]  /*ed80*/  STL [R1+0x48fc], R211 ;  /* 0x0048fcd301007387 */ /* 0x000fe80000100800 */
[----:B------:R-:W-:Y:S04]  /*ed90*/  STL [R1+0x49ac], R239 ;  /* 0x0049acef01007387 */ /* 0x000fe80000100800 */
[----:B------:R-:W-:Y:S04]  /*eda0*/  STL [R1+0x49b0], R223 ;  /* 0x0049b0df01007387 */ /* 0x000fe80000100800 */
[----:B------:R-:W-:Y:S04]  /*edb0*/  STL [R1+0x49e0], R220 ;  /* 0x0049e0dc01007387 */ /* 0x000fe80000100800 */
[----:B------:R-:W-:Y:S04]  /*edc0*/  STL [R1+0x49a8], R238 ;  /* 0x0049a8ee01007387 */ /* 0x000fe80000100800 */
[----:B------:R-:W-:Y:S04]  /*edd0*/  STL [R1+0x49b4], R235 ;  /* 0x0049b4eb01007387 */ /* 0x000fe80000100800 */
[----:B------:R-:W-:Y:S04]  /*ede0*/  STL [R1+0x49e4], RZ ;  /* 0x0049e4ff01007387 */ /* 0x000fe80000100800 */
[----:B------:R-:W-:Y:S04]  /*edf0*/  STL [R1+0x49b8], RZ ;  /* 0x0049b8ff01007387 */ /* 0x000fe80000100800 */
[----:B------:R-:W-:Y:S04]  /*ee00*/  STL [R1+0x49e8], RZ ;  /* 0x0049e8ff01007387 */ /* 0x000fe80000100800 */
[----:B------:R-:W-:Y:S04]  /*ee10*/  STL [R1+0x49bc], R245 ;  /* 0x0049bcf501007387 */ /* 0x000fe80000100800 */
        /* <DEDUP_REMOVED lines=48> */
[----:B------:R-:W-:Y:S04]  /*f120*/  STL [R1+0x4e68], R235 ;  /* 0x004e68eb01007387 */ /* 0x000fe80000100800 */
[----:B------:R-:W-:Y:S04]  /*f130*/  STL [R1+0x4e98], RZ ;  /* 0x004e98ff01007387 */ /* 0x000fe80000100800 */
[----:B------:R-:W-:Y:S04]  /*f140*/  STL [R1+0x4e9c], RZ ;  /* 0x004e9cff01007387 */ /* 0x000fe80000100800 */
[----:B------:R-:W-:Y:S04]  /*f150*/  STL [R1+0x4ea0], RZ ;  /* 0x004ea0ff01007387 */ /* 0x000fe80000100800 */
[----:B------:R-:W-:Y:S04]  /*f160*/  STL [R1+0x4ea4], RZ ;  /* 0x004ea4ff01007387 */ /* 0x000fe80000100800 */
[----:B------:R-:W-:Y:S04]  /*f170*/  STL [R1+0x4e78], R241 ;  /* 0x004e78f101007387 */ /* 0x000fe80000100800 */
[----:B------:R-:W-:Y:S04]  /*f180*/  STL [R1+0x4ea8], RZ ;  /* 0x004ea8ff01007387 */ /* 0x000fe80000100800 */
[----:B------:R-:W-:Y:S04]  /*f190*/  STL [R1+0x4f24], R239 ;  /* 0x004f24ef01007387 */ /* 0x000fe80000100800 */
[----:B------:R-:W-:Y:S01]  /*f1a0*/  STL [R1+0x4f28], R223 ;  /* 0x004f28df01007387 */ /* 0x000fe20000100800 */
[----:B------:R-:W-:-:S03]  /*f1b0*/  IMAD.MOV.U32 R139, RZ, RZ, 0x3d23d70a ;  /* 0x3d23d70aff8b7424 */ /* 0x000fc600078e00ff */
[----:B------:R-:W-:Y:S04]  /*f1c0*/  STL [R1+0x4f58], RZ ;  /* 0x004f58ff01007387 */ /* 0x000fe80000100800 */
[----:B------:R-:W-:Y:S04]  /*f1d0*/  STL [R1+0x4f20], R238 ;  /* 0x004f20ee01007387 */ /* 0x000fe80000100800 */
[----:B------:R-:W-:Y:S04]  /*f1e0*/  STL [R1+0x4f2c], RZ ;  /* 0x004f2cff01007387 */ /* 0x000fe80000100800 */
[----:B------:R-:W-:Y:S04]  /*f1f0*/  STL [R1+0x4f30], R211 ;  /* 0x004f30d301007387 */ /* 0x000fe80000100800 */
[----:B------:R0:W-:Y:S04]  /*f200*/  STL [R1+0x6698], R138 ;  /* 0x0066988a01007387 */ /* 0x0001e80000100800 */
[----:B------:R-:W-:Y:S01]  /*f210*/  STL [R1+0x4fec], R239 ;  /* 0x004fecef01007387 */ /* 0x000fe20000100800 */
[----:B------:R-:W-:-:S03]  /*f220*/  IMAD.MOV.U32 R136, RZ, RZ, 0x3df5c28f ;  /* 0x3df5c28fff887424 */ /* 0x000fc600078e00ff */
[----:B------:R-:W-:Y:S01]  /*f230*/  STL [R1+0x4ff0], R223 ;  /* 0x004ff0df01007387 */ /* 0x000fe20000100800 */
[----:B0-----:R-:W-:-:S03]  /*f240*/  IMAD.MOV.U32 R138, RZ, RZ, 0x3d48b439 ;  /* 0x3d48b439ff8a7424 */ /* 0x001fc600078e00ff */
[----:B------:R-:W-:Y:S01]  /*f250*/  STL [R1+0x5020], RZ ;  /* 0x005020ff01007387 */ /* 0x000fe20000100800 */
[----:B------:R-:W-:-:S03]  /*f260*/  IMAD.MOV.U32 R141, RZ, RZ, -0x414ccccd ;  /* 0xbeb33333ff8d7424 */ /* 0x000fc600078e00ff */
[----:B------:R-:W-:Y:S04]  /*f270*/  STL [R1+0x4fe8], R238 ;  /* 0x004fe8ee01007387 */ /* 0x000fe80000100800 */
[----:B------:R-:W-:Y:S04]  /*f280*/  STL [R1+0x4b7c], R139 ;  /* 0x004b7c8b01007387 */ /* 0x000fe80000100800 */
[----:B------:R0:W-:Y:S04]  /*f290*/  STL [R1+0x6684], R140 ;  /* 0x0066848c01007387 */ /* 0x0001e80000100800 */
[----:B------:R-:W-:Y:S04]  /*f2a0*/  STL [R1+0x4c44], R139 ;  /* 0x004c448b01007387 */ /* 0x000fe80000100800 */
[----:B------:R-:W-:Y:S01]  /*f2b0*/  STL [R1+0x4b80], R138 ;  /* 0x004b808a01007387 */ /* 0x000fe20000100800 */
[----:B0-----:R-:W-:-:S03]  /*f2c0*/  IMAD.MOV.U32 R140, RZ, RZ, 0x3e4ccccd ;  /* 0x3e4ccccdff8c7424 */ /* 0x001fc600078e00ff */
        /* <DEDUP_REMOVED lines=30> */
[----:B------:R-:W-:-:S03]  /*f4b0*/  MOV R135, 0x3f6147ae ;  /* 0x3f6147ae00877802 */ /* 0x000fc60000000f00 */
[----:B------:R-:W-:Y:S01]  /*f4c0*/  STL [R1+0x48e0], R242 ;  /* 0x0048e0f201007387 */ /* 0x000fe20000100800 */
[----:B------:R-:W-:-:S03]  /*f4d0*/  IMAD.MOV.U32 R134, RZ, RZ, 0x1 ;  /* 0x00000001ff867424 */ /* 0x000fc600078e00ff */
[----:B------:R-:W-:Y:S01]  /*f4e0*/  STL [R1+0x49a8], R242 ;  /* 0x0049a8f201007387 */ /* 0x000fe20000100800 */
[----:B------:R-:W-:Y:S02]  /*f4f0*/  IMAD.MOV.U32 R132, RZ, RZ, 0x1 ;  /* 0x00000001ff847424 */ /* 0x000fe400078e00ff */
[----:B------:R-:W-:Y:S01]  /*f500*/  HFMA2 R4, -RZ, RZ, 0, 5.9604644775390625e-08 ;  /* 0x00000001ff047431 */ /* 0x000fe200000001ff */
[----:B------:R-:W-:Y:S01]  /*f510*/  STL [R1+0x4a70], R242 ;  /* 0x004a70f201007387 */ /* 0x000fe20000100800 */
[----:B------:R-:W-:-:S03]  /*f520*/  IMAD.MOV.U32 R133, RZ, RZ, 0x3e4ccccd ;  /* 0x3e4ccccdff857424 */ /* 0x000fc600078e00ff */
[----:B------:R-:W-:Y:S01]  /*f530*/  STL [R1+0x4b38], R242 ;  /* 0x004b38f201007387 */ /* 0x000fe20000100800 */
[----:B------:R-:W-:Y:S02]  /*f540*/  IMAD.MOV.U32 R7, RZ, RZ, 0x3e9dd8d6 ;  /* 0x3e9dd8d6ff077424 */ /* 0x000fe400078e00ff */
[----:B------:R-:W-:Y:S01]  /*f550*/  IMAD.MOV.U32 R6, RZ, RZ, 0x1 ;  /* 0x00000001ff067424 */ /* 0x000fe200078e00ff */
[----:B------:R-:W-:Y:S01]  /*f560*/  STL [R1+0x4c00], R242 ;  /* 0x004c00f201007387 */ /* 0x000fe20000100800 */
[----:B------:R-:W-:-:S03]  /*f570*/  IMAD.MOV.U32 R5, RZ, RZ, 0x3f333334 ;  /* 0x3f333334ff057424 */ /* 0x000fc600078e00ff */
[----:B------:R-:W-:Y:S01]  /*f580*/  STL [R1+0x4d90], R242 ;  /* 0x004d90f201007387 */ /* 0x000fe20000100800 */
[----:B------:R-:W-:Y:S02]  /*f590*/  IMAD.MOV.U32 R2, RZ, RZ, 0x1 ;  /* 0x00000001ff027424 */ /* 0x000fe400078e00ff */
[----:B------:R-:W-:Y:S01]  /*f5a0*/  IMAD.MOV.U32 R3, RZ, RZ, -0x41800000 ;  /* 0xbe800000ff037424 */ /* 0x000fe200078e00ff */
[----:B------:R-:W-:Y:S04]  /*f5b0*/  STL [R1+0x48e0], R240 ;  /* 0x0048e0f001007387 */ /* 0x000fe80000100800 */
[----:B------:R-:W-:Y:S04]  /*f5c0*/  STL [R1+0x4ff4], RZ ;  /* 0x004ff4ff01007387 */ /* 0x000fe80000100800 */
[----:B------:R0:W-:Y:S04]  /*f5d0*/  STL.64 [R1+0x6200], R134 ;  /* 0x0062008601007387 */ /* 0x0001e80000100a00 */
[----:B------:R1:W-:Y:S04]  /*f5e0*/  STL.64 [R1+0x6208], R132 ;  /* 0x0062088401007387 */ /* 0x0003e80000100a00 */
[----:B------:R2:W-:Y:S01]  /*f5f0*/  STL.64 [R1+0x6210], R6 ;  /* 0x0062100601007387 */ /* 0x0005e20000100a00 */
[----:B0-----:R-:W-:-:S03]  /*f600*/  IMAD.MOV.U32 R135, RZ, RZ, 0x3eb33333 ;  /* 0x3eb33333ff877424 */ /* 0x001fc600078e00ff */
[----:B------:R0:W-:Y:S01]  /*f610*/  STL.64 [R1+0x6218], R4 ;  /* 0x0062180401007387 */ /* 0x0001e20000100a00 */
[----:B-1----:R-:W-:-:S03]  /*f620*/  IMAD.MOV.U32 R133, RZ, RZ, 0x3eb33333 ;  /* 0x3eb33333ff857424 */ /* 0x002fc600078e00ff */
[----:B------:R1:W-:Y:S01]  /*f630*/  STL.64 [R1+0x6220], R2 ;  /* 0x0062200201007387 */ /* 0x0003e20000100a00 */
[----:B--2---:R-:W-:-:S03]  /*f640*/  IMAD.MOV.U32 R7, RZ, RZ, 0x3eb33333 ;  /* 0x3eb33333ff077424 */ /* 0x004fc600078e00ff */
[----:B------:R-:W-:Y:S01]  /*f650*/  STL.64 [R1+0x6228], R134 ;  /* 0x0062288601007387 */ /* 0x000fe20000100a00 */
[----:B0-----:R-:W-:-:S03]  /*f660*/  MOV R5, 0x3ed70a3e ;  /* 0x3ed70a3e00057802 */ /* 0x001fc60000000f00 */
[----:B------:R-:W-:Y:S01]  /*f670*/  STL.64 [R1+0x6230], R132 ;  /* 0x0062308401007387 */ /* 0x000fe20000100a00 */
[----:B-1----:R-:W-:-:S03]  /*f680*/  IMAD.MOV.U32 R3, RZ, RZ, -0x42333333 ;  /* 0xbdcccccdff037424 */ /* 0x002fc600078e00ff */
[----:B------:R0:W-:Y:S04]  /*f690*/  STL.64 [R1+0x6238], R6 ;  /* 0x0062380601007387 */ /* 0x0001e80000100a00 */
        /* <DEDUP_REMOVED lines=9> */
[----:B-1----:R-:W-:Y:S02]  /*f730*/  IMAD.MOV.U32 R5, RZ, RZ, -0x42333333 ;  /* 0xbdcccccdff057424 */ /* 0x002fe400078e00ff */
[----:B--2---:R-:W-:Y:S01]  /*f740*/  HFMA2 R3, -RZ, RZ, 1.0341796875, -112.625 ;  /* 0x3c23d70aff037431 */ /* 0x004fe200000001ff */
[----:B------:R0:W-:Y:S04]  /*f750*/  STL.64 [R1+0x6268], R6 ;  /* 0x0062680601007387 */ /* 0x0001e80000100a00 */
[----:B------:R1:W-:Y:S04]  /*f760*/  STL.64 [R1+0x6270], R4 ;  /* 0x0062700401007387 */ /* 0x0003e80000100a00 */
[----:B------:R2:W-:Y:S01]  /*f770*/  STL.64 [R1+0x6278], R2 ;  /* 0x0062780201007387 */ /* 0x0005e20000100a00 */
[----:B0-----:R-:W-:-:S02]  /*f780*/  IMAD.MOV.U32 R7, RZ, RZ, 0x3c23d70a ;  /* 0x3c23d70aff077424 */ /* 0x001fc400078e00ff */
[----:B-1----:R-:W-:-:S03]  /*f790*/  IMAD.MOV.U32 R5, RZ, RZ, 0x3cf5c28f ;  /* 0x3cf5c28fff057424 */ /* 0x002fc600078e00ff */
[----:B------:R0:W-:Y:S01]  /*f7a0*/  STL.64 [R1+0x6280], R6 ;  /* 0x0062800601007387 */ /* 0x0001e20000100a00 */
[----:B--2---:R-:W-:-:S03]  /*f7b0*/  IMAD.MOV.U32 R3, RZ, RZ, 0x3dcccccd ;  /* 0x3dcccccdff037424 */ /* 0x004fc600078e00ff */
[----:B------:R1:W-:Y:S04]  /*f7c0*/  STL.64 [R1+0x6288], R4 ;  /* 0x0062880401007387 */ /* 0x0003e80000100a00 */
[----:B------:R2:W-:Y:S01]  /*f7d0*/  STL.64 [R1+0x6290], R2 ;  /* 0x0062900201007387 */ /* 0x0005e20000100a00 */
[----:B0-----:R-:W-:Y:S02]  /*f7e0*/  IMAD.MOV.U32 R7, RZ, RZ, -0x42333333 ;  /* 0xbdcccccdff077424 */ /* 0x001fe400078e00ff */
[----:B-1----:R-:W-:-:S03]  /*f7f0*/  IMAD.MOV.U32 R5, RZ, RZ, 0x3c23d70a ;  /* 0x3c23d70aff057424 */ /* 0x002fc600078e00ff */
[----:B------:R0:W-:Y:S01]  /*f800*/  STL.64 [R1+0x6298], R6 ;  /* 0x0062980601007387 */ /* 0x0001e20000100a00 */
[----:B--2---:R-:W-:-:S03]  /*f810*/  IMAD.MOV.U32 R3, RZ, RZ, 0x3c23d70a ;  /* 0x3c23d70aff037424 */ /* 0x004fc600078e00ff */
[----:B------:R1:W-:Y:S04]  /*f820*/  STL.64 [R1+0x62a0], R4 ;  /* 0x0062a00401007387 */ /* 0x0003e80000100a00 */
[----:B------:R2:W-:Y:S01]  /*f830*/  STL.64 [R1+0x62a8], R2 ;  /* 0x0062a80201007387 */ /* 0x0005e20000100a00 */
[----:B0-----:R-:W-:Y:S01]  /*f840*/  MOV R7, 0x3cf5c28f ;  /* 0x3cf5c28f00077802 */ /* 0x001fe20000000f00 */
[----:B-1----:R-:W-:-:S04]  /*f850*/  IMAD.MOV.U32 R5, RZ, RZ, 0x3dcccccd ;  /* 0x3dcccccdff057424 */ /* 0x002fc800078e00ff */
[----:B------:R0:W-:Y:S01]  /*f860*/  STL.64 [R1+0x62b0], R6 ;  /* 0x0062b00601007387 */ /* 0x0001e20000100a00 */
[----:B--2---:R-:W-:-:S03]  /*f870*/  IMAD.MOV.U32 R3, RZ, RZ, -0x42333333 ;  /* 0xbdcccccdff037424 */ /* 0x004fc600078e00ff */
[----:B------:R1:W-:Y:S04]  /*f880*/  STL.64 [R1+0x62b8], R4 ;  /* 0x0062b80401007387 */ /* 0x0003e80000100a00 */
[----:B------:R2:W-:Y:S01]  /*f890*/  STL.64 [R1+0x62c0], R2 ;  /* 0x0062c00201007387 */ /* 0x0005e20000100a00 */
[----:B0-----:R-:W-:Y:S02]  /*f8a0*/  IMAD.MOV.U32 R7, RZ, RZ, 0x2 ;  /* 0x00000002ff077424 */ /* 0x001fe400078e00ff */
[----:B-1----:R-:W-:-:S03]  /*f8b0*/  IMAD.MOV.U32 R5, RZ, RZ, 0x3e2e147b ;  /* 0x3e2e147bff057424 */ /* 0x002fc600078e00ff */
[----:B------:R-:W-:Y:S01]  /*f8c0*/  STL.64 [R1+0x5498], R6 ;  /* 0x0054980601007387 */ /* 0x000fe20000100a00 */
[----:B--2---:R-:W-:-:S03]  /*f8d0*/  IMAD.MOV.U32 R3, RZ, RZ, -0x435c28f6 ;  /* 0xbca3d70aff037424 */ /* 0x004fc600078e00ff */
[----:B------:R0:W-:Y:S04]  /*f8e0*/  STL.64 [R1+0x62c8], R4 ;  /* 0x0062c80401007387 */ /* 0x0001e80000100a00 */
[----:B------:R1:W-:Y:S04]  /*f8f0*/  STL.64 [R1+0x62d0], R2 ;  /* 0x0062d00201007387 */ /* 0x0003e80000100a00 */
[----:B------:R2:W-:Y:S01]  /*f900*/  STL.64 [R1+0x5560], R6 ;  /* 0x0055600601007387 */ /* 0x0005e20000100a00 */
[----:B0-----:R-:W-:Y:S02]  /*f910*/  IMAD.MOV.U32 R5, RZ, RZ, -0x430a3d71 ;  /* 0xbcf5c28fff057424 */ /* 0x001fe400078e00ff */
[----:B-1----:R-:W-:-:S03]  /*f920*/  HFMA2 R3, -RZ, RZ, -1.2392578125, -3.279296875 ;  /* 0xbcf5c28fff037431 */ /* 0x002fc600000001ff */
[----:B------:R0:W-:Y:S01]  /*f930*/  STL.64 [R1+0x62d8], R4 ;  /* 0x0062d80401007387 */ /* 0x0001e20000100a00 */
[----:B--2---:R-:W-:-:S03]  /*f940*/  IMAD.MOV.U32 R7, RZ, RZ, 0x3cf5c28f ;  /* 0x3cf5c28fff077424 */ /* 0x004fc600078e00ff */
[----:B------:R1:W-:Y:S01]  /*f950*/  STL.64 [R1+0x62e0], R2 ;  /* 0x0062e00201007387 */ /* 0x0003e20000100a00 */
[----:B0-----:R-:W-:-:S03]  /*f960*/  IMAD.MOV.U32 R5, RZ, RZ, 0x3dcccccd ;  /* 0x3dcccccdff057424 */ /* 0x001fc600078e00ff */
[----:B------:R0:W-:Y:S01]  /*f970*/  STL.64 [R1+0x62e8], R6 ;  /* 0x0062e80601007387 */ /* 0x0001e20000100a00 */
[----:B-1----:R-:W-:-:S03]  /*f980*/  IMAD.MOV.U32 R3, RZ, RZ, 0x1 ;  /* 0x00000001ff037424 */ /* 0x002fc600078e00ff */
[----:B------:R1:W-:Y:S04]  /*f990*/  STL.64 [R1+0x62f0], R4 ;  /* 0x0062f00401007387 */ /* 0x0003e80000100a00 */
[----:B------:R2:W-:Y:S01]  /*f9a0*/  STL.64 [R1+0x5628], R2 ;  /* 0x0056280201007387 */ /* 0x0005e20000100a00 */
[----:B0-----:R-:W-:Y:S02]  /*f9b0*/  IMAD.MOV.U32 R7, RZ, RZ, 0x3eb22364 ;  /* 0x3eb22364ff077424 */ /* 0x001fe400078e00ff */
[----:B-1----:R-:W-:-:S03]  /*f9c0*/  IMAD.MOV.U32 R5, RZ, RZ, 0x3f6c88d9 ;  /* 0x3f6c88d9ff057424 */ /* 0x002fc600078e00ff */
[----:B------:R-:W-:Y:S01]  /*f9d0*/  STL.64 [R1+0x62f8], R6 ;  /* 0x0062f80601007387 */ /* 0x000fe20000100a00 */
[----:B--2---:R-:W-:-:S03]  /*f9e0*/  IMAD.MOV.U32 R3, RZ, RZ, 0x3fc00000 ;  /* 0x3fc00000ff037424 */ /* 0x004fc600078e00ff */
[----:B------:R-:W-:Y:S04]  /*f9f0*/  STL.64 [R1+0x6300], R4 ;  /* 0x0063000401007387 */ /* 0x000fe80000100a00 */
[----:B------:R0:W-:Y:S01]  /*fa00*/  STL.64 [R1+0x6308], R2 ;  /* 0x0063080201007387 */ /* 0x0001e20000100a00 */
[----:B------:R-:W-:Y:S02]  /*fa10*/  UIADD3.X UR46, UPT, UPT, URZ, UR40, URZ, UP6, !UPT ;  /* 0x00000028ff2e7290 */ /* 0x000fe4000b7fe4ff */
[----:B------:R-:W-:Y:S01]  /*fa20*/  UIADD3.X UR45, UPT, UPT, URZ, UR40, URZ, UP5, !UPT ;  /* 0x00000028ff2d7290 */ /* 0x000fe2000affe4ff */
[----:B0-----:R-:W-:Y:S01]  /*fa30*/  MOV R3, 0x3e4ccccd ;  /* 0x3e4ccccd00037802 */ /* 0x001fe20000000f00 */
[----:B------:R-:W-:-:S04]  /*fa40*/  IMAD.MOV.U32 R5, RZ, RZ, 0x3f0a0714 ;  /* 0x3f0a0714ff057424 */ /* 0x000fc800078e00ff */
[----:B------:R0:W-:Y:S01]  /*fa50*/  STL.64 [R1+0x6310], R2 ;  /* 0x0063100201007387 */ /* 0x0001e20000100a00 */
[----:B------:R-:W-:-:S03]  /*fa60*/  UIADD3.X UR44, UPT, UPT, URZ, UR40, URZ, UP1, !UPT ;  /* 0x00000028ff2c7290 */ /* 0x000fc60008ffe4ff */
[----:B------:R1:W-:Y:S01]  /*fa70*/  STL.64 [R1+0x6318], R4 ;  /* 0x0063180401007387 */ /* 0x0003e20000100a00 */
[----:B------:R-:W-:Y:S01]  /*fa80*/  UIADD3.X UR43, UPT, UPT, URZ, UR40, URZ, UP0, !UPT ;  /* 0x00000028ff2b7290 */ /* 0x000fe200087fe4ff */
[----:B0-----:R-:W-:Y:S02]  /*fa90*/  IMAD.U32 R2, RZ, RZ, UR24 ;  /* 0x00000018ff027e24 */ /* 0x001fe4000f8e00ff */
[----:B------:R-:W-:Y:S02]  /*faa0*/  IMAD.U32 R3, RZ, RZ, UR47 ;  /* 0x0000002fff037e24 */ /* 0x000fe4000f8e00ff */
[----:B-1----:R-:W-:Y:S02]  /*fab0*/  IMAD.U32 R4, RZ, RZ, UR9 ;  /* 0x00000009ff047e24 */ /* 0x002fe4000f8e00ff */
[----:B------:R-:W-:Y:S01]  /*fac0*/  IMAD.U32 R5, RZ, RZ, UR46 ;  /* 0x0000002eff057e24 */ /* 0x000fe2000f8e00ff */
[----:B------:R0:W-:Y:S01]  /*fad0*/  STL.64 [R1+0x5690], R2 ;  /* 0x0056900201007387 */ /* 0x0001e20000100a00 */
[----:B------:R-:W-:-:S03]  /*fae0*/  UIADD3.X UR42, UPT, UPT, URZ, UR40, URZ, UP4, !UPT ;  /* 0x00000028ff2a7290 */ /* 0x000fc6000a7fe4ff */
[----:B------:R1:W-:Y:S01]  /*faf0*/  STL.64 [R1+0x5698], R4 ;  /* 0x0056980401007387 */ /* 0x0003e20000100a00 */
[----:B------:R-:W-:Y:S01]  /*fb00*/  UIADD3.X UR41, UPT, UPT, URZ, UR40, URZ, UP3, !UPT ;  /* 0x00000028ff297290 */ /* 0x000fe20009ffe4ff */
[----:B0-----:R-:W-:Y:S01]  /*fb10*/  IMAD.U32 R2, RZ, RZ, UR23 ;  /* 0x00000017ff027e24 */ /* 0x001fe2000f8e00ff */
[----:B------:R-:W-:Y:S01]  /*fb20*/  MOV R3, UR45 ;  /* 0x0000002d00037c02 */ /* 0x000fe20008000f00 */
[----:B------:R-:W-:Y:S01]  /*fb30*/  UIADD3 UR34, UP2, UPT, UR38, 0x6218, URZ ;  /* 0x0000621826227890 */ /* 0x000fe2000ff5e0ff */
[----:B-1----:R-:W-:Y:S02]  /*fb40*/  IMAD.U32 R4, RZ, RZ, UR14 ;  /* 0x0000000eff047e24 */ /* 0x002fe4000f8e00ff */
[----:B------:R-:W-:Y:S01]  /*fb50*/  IMAD.U32 R5, RZ, RZ, UR44 ;  /* 0x0000002cff057e24 */ /* 0x000fe2000f8e00ff */
[----:B------:R0:W-:Y:S01]  /*fb60*/  STL.64 [R1+0x5058], R2 ;  /* 0x0050580201007387 */ /* 0x0001e20000100a00 */
[----:B------:R-:W-:Y:S02]  /*fb70*/  UIADD3 UR32, UP6, UPT, UR38, 0x5178, URZ ;  /* 0x0000517826207890 */ /* 0x000fe4000ffde0ff */
[----:B------:R-:W-:Y:S01]  /*fb80*/  UIADD3.X UR35, UPT, UPT, URZ, UR40, URZ, UP2, !UPT ;  /* 0x00000028ff237290 */ /* 0x000fe200097fe4ff */
[----:B------:R1:W-:Y:S01]  /*fb90*/  STL.64 [R1+0x5060], R4 ;  /* 0x0050600401007387 */ /* 0x0003e20000100a00 */
[----:B------:R-:W-:Y:S01]  /*fba0*/  UIADD3.X UR33, UPT, UPT, URZ, UR40, URZ, UP6, !UPT ;  /* 0x00000028ff217290 */ /* 0x000fe2000b7fe4ff */
[----:B0-----:R-:W-:-:S02]  /*fbb0*/  IMAD.U32 R2, RZ, RZ, UR22 ;  /* 0x00000016ff027e24 */ /* 0x001fc4000f8e00ff */
[----:B------:R-:W-:Y:S02]  /*fbc0*/  IMAD.U32 R3, RZ, RZ, UR43 ;  /* 0x0000002bff037e24 */ /* 0x000fe4000f8e00ff */
[----:B-1----:R-:W-:Y:S02]  /*fbd0*/  IMAD.U32 R4, RZ, RZ, UR6 ;  /* 0x00000006ff047e24 */ /* 0x002fe4000f8e00ff */
[----:B------:R-:W-:Y:S01]  /*fbe0*/  IMAD.U32 R5, RZ, RZ, UR42 ;  /* 0x0000002aff057e24 */ /* 0x000fe2000f8e00ff */
[----:B------:R0:W-:Y:S01]  /*fbf0*/  STL.64 [R1+0x56a0], R2 ;  /* 0x0056a00201007387 */ /* 0x0001e20000100a00 */
[----:B------:R-:W-:Y:S02]  /*fc00*/  UIADD3 UR4, UP5, UPT, UR38, 0x6220, URZ ;  /* 0x0000622026047890 */ /* 0x000fe4000ffbe0ff */
[----:B------:R-:W-:Y:S01]  /*fc10*/  UIADD3 UR19, UP1, UPT, UR38, 0x6228, URZ ;  /* 0x0000622826137890 */ /* 0x000fe2000ff3e0ff */
[----:B------:R1:W-:Y:S01]  /*fc20*/  STL.64 [R1+0x5118], R4 ;  /* 0x0051180401007387 */ /* 0x0003e20000100a00 */
[----:B------:R-:W-:Y:S01]  /*fc30*/  UIADD3.X UR31, UPT, UPT, URZ, UR40, URZ, UP5, !UPT ;  /* 0x00000028ff1f7290 */ /* 0x000fe2000affe4ff */
[----:B0-----:R-:W-:Y:S01]  /*fc40*/  MOV R2, UR21 ;  /* 0x0000001500027c02 */ /* 0x001fe20008000f00 */
[----:B------:R-:W-:Y:S01]  /*fc50*/  IMAD.U32 R3, RZ, RZ, UR41 ;  /* 0x00000029ff037e24 */ /* 0x000fe2000f8e00ff */
[----:B------:R-:W-:Y:S01]  /*fc60*/  UIADD3.X UR30, UPT, UPT, URZ, UR40, URZ, UP1, !UPT ;  /* 0x00000028ff1e7290 */ /* 0x000fe20008ffe4ff */
[----:B-1----:R-:W-:-:S02]  /*fc70*/  IMAD.U32 R4, RZ, RZ, UR34 ;  /* 0x00000022ff047e24 */ /* 0x002fc4000f8e00ff */
[----:B------:R-:W-:Y:S01]  /*fc80*/  IMAD.U32 R5, RZ, RZ, UR35 ;  /* 0x00000023ff057e24 */ /* 0x000fe2000f8e00ff */
[----:B------:R0:W-:Y:S01]  /*fc90*/  STL.64 [R1+0x5120], R2 ;  /* 0x0051200201007387 */ /* 0x0001e20000100a00 */
[----:B------:R-:W-:Y:S02]  /*fca0*/  UIADD3 UR12, UP0, UPT, UR38, 0x6230, URZ ;  /* 0x00006230260c7890 */ /* 0x000fe4000ff1e0ff */
[----:B------:R-:W-:Y:S01]  /*fcb0*/  UIADD3 UR18, UP4, UPT, UR38, 0x6238, URZ ;  /* 0x0000623826127890 */ /* 0x000fe2000ff9e0ff */
[----:B------:R1:W-:Y:S01]  /*fcc0*/  STL.64 [R1+0x5128], R4 ;  /* 0x0051280401007387 */ /* 0x0003e20000100a00 */
[----:B------:R-:W-:Y:S01]  /*fcd0*/  UIADD3.X UR29, UPT, UPT, URZ, UR40, URZ, UP0, !UPT ;  /* 0x00000028ff1d7290 */ /* 0x000fe200087fe4ff */
[----:B0-----:R-:W-:Y:S02]  /*fce0*/  IMAD.U32 R2, RZ, RZ, UR32 ;  /* 0x00000020ff027e24 */ /* 0x001fe4000f8e00ff */
[----:B------:R-:W-:Y:S01]  /*fcf0*/  IMAD.U32 R3, RZ, RZ, UR33 ;  /* 0x00000021ff037e24 */ /* 0x000fe2000f8e00ff */
[----:B------:R-:W-:Y:S01]  /*fd00*/  UIADD3.X UR28, UPT, UPT, URZ, UR40, URZ, UP4, !UPT ;  /* 0x00000028ff1c7290 */ /* 0x000fe2000a7fe4ff */
[----:B-1----:R-:W-:Y:S01]  /*fd10*/  IMAD.U32 R4, RZ, RZ, UR4 ;  /* 0x00000004ff047e24 */ /* 0x002fe2000f8e00ff */
[----:B------:R-:W-:-:S02]  /*fd20*/  MOV R5, UR31 ;  /* 0x0000001f00057c02 */ /* 0x000fc40008000f00 */
        /* <DEDUP_REMOVED lines=18> */
[----:B-1----:R-:W-:Y:S01]  /*fe50*/  MOV R4, UR10 ;  /* 0x0000000a00047c02 */ /* 0x002fe20008000f00 */
[----:B------:R-:W-:-:S02]  /*fe60*/  IMAD.U32 R5, RZ, RZ, UR27 ;  /* 0x0000001bff057e24 */ /* 0x000fc4000f8e00ff */
        /* <DEDUP_REMOVED lines=15> */
[----:B0-----:R-:W-:Y:S01]  /*ff60*/  IMAD.U32 R2, RZ, RZ, UR16 ;  /* 0x00000010ff027e24 */ /* 0x001fe2000f8e00ff */
[----:B------:R-:W-:Y:S01]  /*ff70*/  MOV R3, UR24 ;  /* 0x0000001800037c02 */ /* 0x000fe20008000f00 */
        /* <DEDUP_REMOVED lines=13> */
[----:B------:R-:W-:Y:S02]  /*10050*/  UIADD3.X UR18, UPT, UPT, URZ, UR40, URZ, UP6, !UPT ;  /* 0x00000028ff127290 */ /* 0x000fe4000b7fe4ff */
[----:B------:R-:W-:Y:S01]  /*10060*/  UIADD3 UR9, UP5, UPT, UR38, 0x6280, URZ ;  /* 0x0000628026097890 */ /* 0x000fe2000ffbe0ff */
[----:B------:R1:W-:Y:S01]  /*10070*/  STL.64 [R1+0x52c8], R4 ;  /* 0x0052c80401007387 */ /* 0x0003e20000100a00 */
[----:B------:R-:W-:Y:S01]  /*10080*/  UIADD3 UR14, UP1, UPT, UR38, 0x6288, URZ ;  /* 0x00006288260e7890 */ /* 0x000fe2000ff3e0ff */
[----:B0-----:R-:W-:Y:S01]  /*10090*/  MOV R2, UR48 ;  /* 0x0000003000027c02 */ /* 0x001fe20008000f00 */
[----:B------:R-:W-:Y:S01]  /*100a0*/  IMAD.U32 R3, RZ, RZ, UR32 ;  /* 0x00000020ff037e24 */ /* 0x000fe2000f8e00ff */
[----:B------:R-:W-:Y:S01]  /*100b0*/  UIADD3.X UR17, UPT, UPT, URZ, UR40, URZ, UP5, !UPT ;  /* 0x00000028ff117290 */ /* 0x000fe2000affe4ff */
[----:B-1----:R-:W-:-:S03]  /*100c0*/  IMAD.U32 R4, RZ, RZ, UR5 ;  /* 0x00000005ff047e24 */ /* 0x002fc6000f8e00ff */
[----:B------:R-:W-:Y:S01]  /*100d0*/  STL.64 [R1+0x5508], R2 ;  /* 0x0055080201007387 */ /* 0x000fe20000100a00 */
[----:B------:R-:W-:Y:S01]  /*100e0*/  IMAD.U32 R5, RZ, RZ, UR19 ;  /* 0x00000013ff057e24 */ /* 0x000fe2000f8e00ff */
[----:B------:R-:W-:Y:S02]  /*100f0*/  UIADD3.X UR16, UPT, UPT, URZ, UR40, URZ, UP1, !UPT ;  /* 0x00000028ff107290 */ /* 0x000fe40008ffe4ff */
[----:B------:R0:W-:Y:S01]  /*10100*/  STL.64 [R1+0x56b8], R2 ;  /* 0x0056b80201007387 */ /* 0x0001e20000100a00 */
[----:B------:R-:W-:Y:S02]  /*10110*/  UIADD3 UR6, UP0, UPT, UR38, 0x6290, URZ ;  /* 0x0000629026067890 */ /* 0x000fe4000ff1e0ff */
[----:B------:R-:W-:Y:S01]  /*10120*/  UIADD3 UR34, UP4, UPT, UR38, 0x53d0, URZ ;  /* 0x000053d026227890 */ /* 0x000fe2000ff9e0ff */
[----:B------:R1:W-:Y:S01]  /*10130*/  STL.64 [R1+0x5370], R4 ;  /* 0x0053700401007387 */ /* 0x0003e20000100a00 */
[----:B------:R-:W-:Y:S01]  /*10140*/  UIADD3.X UR13, UPT, UPT, URZ, UR40, URZ, UP0, !UPT ;  /* 0x00000028ff0d7290 */ /* 0x000fe200087fe4ff */
[----:B0-----:R-:W-:-:S02]  /*10150*/  IMAD.U32 R2, RZ, RZ, UR15 ;  /* 0x0000000fff027e24 */ /* 0x001fc4000f8e00ff */
[----:B------:R-:W-:Y:S01]  /*10160*/  IMAD.U32 R3, RZ, RZ, UR18 ;  /* 0x00000012ff037e24 */ /* 0x000fe2000f8e00ff */
[----:B------:R-:W-:Y:S01]  /*10170*/  UIADD3.X UR20, UPT, UPT, URZ, UR40, URZ, UP4, !UPT ;  /* 0x00000028ff147290 */ /* 0x000fe2000a7fe4ff */
[----:B-1----:R-:W-:Y:S01]  /*10180*/  IMAD.U32 R4, RZ, RZ, UR9 ;  /* 0x00000009ff047e24 */ /* 0x002fe2000f8e00ff */
[----:B------:R-:W-:Y:S02]  /*10190*/  MOV R5, UR17 ;  /* 0x0000001100057c02 */ /* 0x000fe40008000f00 */
[----:B------:R0:W-:Y:S01]  /*101a0*/  STL.64 [R1+0x5378], R2 ;  /* 0x0053780201007387 */ /* 0x0001e20000100a00 */
[----:B------:R-:W-:Y:S02]  /*101b0*/  UIADD3 UR4, UP3, UPT, UR38, 0x6298, URZ ;  /* 0x0000629826047890 */ /* 0x000fe4000ff7e0ff */
[----:B------:R-:W-:Y:S01]  /*101c0*/  UIADD3 UR12, UP2, UPT, UR38, 0x62a0, URZ ;  /* 0x000062a0260c7890 */ /* 0x000fe2000ff5e0ff */
        /* <DEDUP_REMOVED lines=8> */
[----:B------:R-:W-:Y:S01]  /*10250*/  UIADD3.X UR14, UPT, UPT, URZ, UR40, URZ, UP2, !UPT ;  /* 0x00000028ff0e7290 */ /* 0x000fe200097fe4ff */
[----:B------:R1:W-:Y:S01]  /*10260*/  STL.64 [R1+0x5390], R4 ;  /* 0x0053900401007387 */ /* 0x0003e20000100a00 */
[----:B------:R-:W-:-:S02]  /*10270*/  UIADD3 UR11, UP5, UPT, UR38, 0x62b0, URZ ;  /* 0x000062b0260b7890 */ /* 0x000fc4000ffbe0ff */
[----:B------:R-:W-:Y:S01]  /*10280*/  UIADD3.X UR13, UPT, UPT, URZ, UR40, URZ, UP6, !UPT ;  /* 0x00000028ff0d7290 */ /* 0x000fe2000b7fe4ff */
[----:B0-----:R-:W-:Y:S02]  /*10290*/  IMAD.U32 R2, RZ, RZ, UR34 ;  /* 0x00000022ff027e24 */ /* 0x001fe4000f8e00ff */
[----:B------:R-:W-:Y:S01]  /*102a0*/  IMAD.U32 R3, RZ, RZ, UR20 ;  /* 0x00000014ff037e24 */ /* 0x000fe2000f8e00ff */
[----:B-1----:R-:W-:Y:S01]  /*102b0*/  MOV R4, UR4 ;  /* 0x0000000400047c02 */ /* 0x002fe20008000f00 */
[----:B------:R-:W-:-:S03]  /*102c0*/  IMAD.U32 R5, RZ, RZ, UR15 ;  /* 0x0000000fff057e24 */ /* 0x000fc6000f8e00ff */
[----:B------:R-:W-:Y:S01]  /*102d0*/  STL.64 [R1+0x56c0], R2 ;  /* 0x0056c00201007387 */ /* 0x000fe20000100a00 */
[----:B------:R-:W-:-:S03]  /*102e0*/  UIADD3 UR7, UP1, UPT, UR38, 0x62b8, URZ ;  /* 0x000062b826077890 */ /* 0x000fc6000ff3e0ff */
[----:B------:R0:W-:Y:S01]  /*102f0*/  STL.64 [R1+0x56d8], R2 ;  /* 0x0056d80201007387 */ /* 0x0001e20000100a00 */
[----:B------:R-:W-:-:S03]  /*10300*/  UIADD3 UR21, UP0, UPT, UR38, 0x5498, URZ ;  /* 0x0000549826157890 */ /* 0x000fc6000ff1e0ff */
[----:B------:R1:W-:Y:S01]  /*10310*/  STL.64 [R1+0x5438], R4 ;  /* 0x0054380401007387 */ /* 0x0003e20000100a00 */
[----:B------:R-:W-:Y:S01]  /*10320*/  UIADD3 UR5, UP4, UPT, UR38, 0x62c0, URZ ;  /* 0x000062c026057890 */ /* 0x000fe2000ff9e0ff */
[----:B0-----:R-:W-:Y:S01]  /*10330*/  IMAD.U32 R2, RZ, RZ, UR12 ;  /* 0x0000000cff027e24 */ /* 0x001fe2000f8e00ff */
[----:B------:R-:W-:Y:S01]  /*10340*/  UIADD3.X UR12, UPT, UPT, URZ, UR40, URZ, UP5, !UPT ;  /* 0x00000028ff0c7290 */ /* 0x000fe2000affe4ff */
        /* <DEDUP_REMOVED lines=15> */
[----:B------:R-:W-:Y:S01]  /*10440*/  UIADD3.X UR10, UPT, UPT, URZ, UR40, URZ, UP3, !UPT ;  /* 0x00000028ff0a7290 */ /* 0x000fe20009ffe4ff */
[----:B------:R1:W-:Y:S01]  /*10450*/  STL.64 [R1+0x5458], R4 ;  /* 0x0054580401007387 */ /* 0x0003e20000100a00 */
[----:B------:R-:W-:Y:S01]  /*10460*/  UIADD3 UR4, UP6, UPT, UR38, 0x62d0, URZ ;  /* 0x000062d026047890 */ /* 0x000fe2000ffde0ff */
[----:B0-----:R-:W-:-:S02]  /*10470*/  IMAD.U32 R2, RZ, RZ, UR21 ;  /* 0x00000015ff027e24 */ /* 0x001fc4000f8e00ff */
[----:B------:R-:W-:Y:S02]  /*10480*/  IMAD.U32 R3, RZ, RZ, UR11 ;  /* 0x0000000bff037e24 */ /* 0x000fe4000f8e00ff */
[----:B-1----:R-:W-:Y:S01]  /*10490*/  IMAD.U32 R5, RZ, RZ, UR7 ;  /* 0x00000007ff057e24 */ /* 0x002fe2000f8e00ff */
[----:B------:R-:W-:Y:S01]  /*104a0*/  UIADD3.X UR7, UPT, UPT, URZ, UR40, URZ, UP2, !UPT ;  /* 0x00000028ff077290 */ /* 0x000fe200097fe4ff */
[----:B------:R-:W-:Y:S01]  /*104b0*/  IMAD.U32 R4, RZ, RZ, UR5 ;  /* 0x00000005ff047e24 */ /* 0x000fe2000f8e00ff */
[----:B------:R-:W-:Y:S01]  /*104c0*/  STL.64 [R1+0x56c8], R2 ;  /* 0x0056c80201007387 */ /* 0x000fe20000100a00 */
[----:B------:R-:W-:-:S03]  /*104d0*/  UIADD3 UR5, UP0, UPT, UR38, 0x62d8, URZ ;  /* 0x000062d826057890 */ /* 0x000fc6000ff1e0ff */
[----:B------:R0:W-:Y:S04]  /*104e0*/  STL.64 [R1+0x56d0], R2 ;  /* 0x0056d00201007387 */ /* 0x0001e80000100a00 */
[----:B------:R1:W-:Y:S01]  /*104f0*/  STL.64 [R1+0x5500], R4 ;  /* 0x0055000401007387 */ /* 0x0003e20000100a00 */
[----:B0-----:R-:W-:Y:S01]  /*10500*/  IMAD.U32 R3, RZ, RZ, UR10 ;  /* 0x0000000aff037e24 */ /* 0x001fe2000f8e00ff */
[----:B------:R-:W-:Y:S01]  /*10510*/  MOV R2, UR9 ;  /* 0x0000000900027c02 */ /* 0x000fe20008000f00 */
[----:B------:R-:W-:Y:S02]  /*10520*/  UIADD3.X UR10, UPT, UPT, URZ, UR40, URZ, UP6, !UPT ;  /* 0x00000028ff0a7290 */ /* 0x000fe4000b7fe4ff */
[----:B------:R-:W-:Y:S01]  /*10530*/  UIADD3 UR9, UP1, UPT, UR38, 0x62e0, URZ ;  /* 0x000062e026097890 */ /* 0x000fe2000ff3e0ff */
[----:B-1----:R-:W-:Y:S01]  /*10540*/  IMAD.U32 R5, RZ, RZ, UR7 ;  /* 0x00000007ff057e24 */ /* 0x002fe2000f8e00ff */
[----:B------:R-:W-:Y:S01]  /*10550*/  UIADD3.X UR7, UPT, UPT, URZ, UR40, URZ, UP0, !UPT ;  /* 0x00000028ff077290 */ /* 0x000fe200087fe4ff */
[----:B------:R-:W-:Y:S01]  /*10560*/  IMAD.U32 R4, RZ, RZ, UR6 ;  /* 0x00000006ff047e24 */ /* 0x000fe2000f8e00ff */
[----:B------:R0:W-:Y:S01]  /*10570*/  STL.64 [R1+0x5510], R2 ;  /* 0x0055100201007387 */ /* 0x0001e20000100a00 */
[----:B------:R-:W-:-:S03]  /*10580*/  UIADD3 UR6, UP0, UPT, UR38, 0x62e8, URZ ;  /* 0x000062e826067890 */ /* 0x000fc6000ff1e0ff */
[----:B------:R1:W-:Y:S01]  /*10590*/  STL.64 [R1+0x56e0], R4 ;  /* 0x0056e00401007387 */ /* 0x0003e20000100a00 */
[----:B0-----:R-:W-:Y:S01]  /*105a0*/  IMAD.U32 R3, RZ, RZ, UR10 ;  /* 0x0000000aff037e24 */ /* 0x001fe2000f8e00ff */
[----:B------:R-:W-:Y:S01]  /*105b0*/  UIADD3.X UR10, UPT, UPT, URZ, UR40, URZ, UP1, !UPT ;  /* 0x00000028ff0a7290 */ /* 0x000fe20008ffe4ff */
[----:B------:R-:W-:Y:S01]  /*105c0*/  IMAD.U32 R2, RZ, RZ, UR4 ;  /* 0x00000004ff027e24 */ /* 0x000fe2000f8e00ff */
[----:B------:R-:W-:Y:S01]  /*105d0*/  UIADD3 UR4, UP2, UPT, UR38, 0x62f0, URZ ;  /* 0x000062f026047890 */ /* 0x000fe2000ff5e0ff */
[----:B-1----:R-:W-:Y:S01]  /*105e0*/  MOV R5, UR7 ;  /* 0x0000000700057c02 */ /* 0x002fe20008000f00 */
[----:B------:R-:W-:Y:S01]  /*105f0*/  IMAD.U32 R4, RZ, RZ, UR5 ;  /* 0x00000005ff047e24 */ /* 0x000fe2000f8e00ff */
[----:B------:R-:W-:Y:S01]  /*10600*/  UIADD3.X UR7, UPT, UPT, URZ, UR40, URZ, UP0, !UPT ;  /* 0x00000028ff077290 */ /* 0x000fe200087fe4ff */
[----:B------:R0:W-:Y:S01]  /*10610*/  STL.64 [R1+0x55c8], R2 ;  /* 0x0055c80201007387 */ /* 0x0001e20000100a00 */
[----:B------:R-:W-:-:S03]  /*10620*/  UIADD3 UR5, UP0, UPT, UR38, 0x62f8, URZ ;  /* 0x000062f826057890 */ /* 0x000fc6000ff1e0ff */
[----:B------:R1:W-:Y:S01]  /*10630*/  STL.64 [R1+0x55d0], R4 ;  /* 0x0055d00401007387 */ /* 0x0003e20000100a00 */
[----:B0-----:R-:W-:Y:S01]  /*10640*/  IMAD.U32 R3, RZ, RZ, UR10 ;  /* 0x0000000aff037e24 */ /* 0x001fe2000f8e00ff */
[----:B------:R-:W-:Y:S01]  /*10650*/  UIADD3.X UR10, UPT, UPT, URZ, UR40, URZ, UP2, !UPT ;  /* 0x00000028ff0a7290 */ /* 0x000fe200097fe4ff */
[----:B------:R-:W-:Y:S01]  /*10660*/  IMAD.U32 R2, RZ, RZ, UR9 ;  /* 0x00000009ff027e24 */ /* 0x000fe2000f8e00ff */
        /* <DEDUP_REMOVED lines=12> */
[----:B------:R-:W-:Y:S01]  /*10730*/  MOV R4, UR5 ;  /* 0x0000000500047c02 */ /* 0x000fe20008000f00 */
[----:B------:R-:W-:Y:S01]  /*10740*/  UIADD3.X UR7, UPT, UPT, URZ, UR40, URZ, UP0, !UPT ;  /* 0x00000028ff077290 */ /* 0x000fe200087fe4ff */
[----:B------:R0:W-:Y:S01]  /*10750*/  STL.64 [R1+0x55e8], R2 ;  /* 0x0055e80201007387 */ /* 0x0001e20000100a00 */
[----:B------:R-:W-:Y:S01]  /*10760*/  UIADD3.X UR5, UPT, UPT, URZ, UR40, URZ, UP2, !UPT ;  /* 0x00000028ff057290 */ /* 0x000fe200097fe4ff */
[----:B------:R-:W-:-:S02]  /*10770*/  IMAD.U32 R6, RZ, RZ, UR4 ;  /* 0x00000004ff067e24 */ /* 0x000fc4000f8e00ff */
[----:B------:R1:W-:Y:S03]  /*10780*/  STL.64 [R1+0x5758], R4 ;  /* 0x0057580401007387 */ /* 0x0003e60000100a00 */
[----:B------:R-:W-:Y:S01]  /*10790*/  MOV R7, UR5 ;  /* 0x0000000500077c02 */ /* 0x000fe20008000f00 */
[----:B0-----:R-:W-:Y:S02]  /*107a0*/  IMAD.U32 R2, RZ, RZ, UR9 ;  /* 0x00000009ff027e24 */ /* 0x001fe4000f8e00ff */
[----:B------:R-:W-:Y:S02]  /*107b0*/  IMAD.U32 R3, RZ, RZ, UR10 ;  /* 0x0000000aff037e24 */ /* 0x000fe4000f8e00ff */
[----:B-1----:R-:W-:Y:S02]  /*107c0*/  IMAD.U32 R4, RZ, RZ, UR6 ;  /* 0x00000006ff047e24 */ /* 0x002fe4000f8e00ff */
[----:B------:R-:W-:Y:S01]  /*107d0*/  IMAD.U32 R5, RZ, RZ, UR7 ;  /* 0x00000007ff057e24 */ /* 0x000fe2000f8e00ff */
[----:B------:R0:W-:Y:S04]  /*107e0*/  STL.64 [R1+0x5760], R2 ;  /* 0x0057600201007387 */ /* 0x0001e80000100a00 */
[----:B------:R-:W-:Y:S04]  /*107f0*/  STL.64 [R1+0x5768], R4 ;  /* 0x0057680401007387 */ /* 0x000fe80000100a00 */
[----:B------:R-:W-:Y:S01]  /*10800*/  STL.64 [R1+0x5820], R6 ;  /* 0x0058200601007387 */ /* 0x000fe20000100a00 */
[----:B0-----:R-:W-:-:S02]  /*10810*/  IMAD.MOV.U32 R3, RZ, RZ, 0x50 ;  /* 0x00000050ff037424 */ /* 0x001fc400078e00ff */
[----:B------:R-:W-:-:S03]  /*10820*/  IMAD.MOV.U32 R2, RZ, RZ, 0x3eddc9bc ;  /* 0x3eddc9bcff027424 */ /* 0x000fc600078e00ff */
[----:B------:R0:W-:Y:S04]  /*10830*/  STL [R1+0x6444], R3 ;  /* 0x0064440301007387 */ /* 0x0001e80000100800 */
[----:B------:R-:W-:Y:S04]  /*10840*/  STL [R1+0x527c], R247 ;  /* 0x00527cf701007387 */ /* 0x000fe80000100800 */
[----:B------:R-:W-:Y:S01]  /*10850*/  STL [R1+0x55a4], R136 ;  /* 0x0055a48801007387 */ /* 0x000fe20000100800 */
[----:B0-----:R-:W-:-:S03]  /*10860*/  IMAD.MOV.U32 R3, RZ, RZ, 0x3ec88d92 ;  /* 0x3ec88d92ff037424 */ /* 0x001fc600078e00ff */
[----:B------:R-:W-:Y:S04]  /*10870*/  STL [R1+0x5024], R2 ;  /* 0x0050240201007387 */ /* 0x000fe80000100800 */
[----:B------:R0:W-:Y:S01]  /*10880*/  STL [R1+0x5028], R2 ;  /* 0x0050280201007387 */ /* 0x0001e20000100800 */
[----:B------:R-:W-:Y:S02]  /*10890*/  HFMA2 R4, -RZ, RZ, 1.7890625, 13696 ;  /* 0x3f2872b0ff047431 */ /* 0x000fe400000001ff */
[----:B------:R-:W-:Y:S01]  /*108a0*/  IMAD.MOV.U32 R5, RZ, RZ, 0x3d8f5c29 ;  /* 0x3d8f5c29ff057424 */ /* 0x000fe200078e00ff */
[----:B------:R-:W-:Y:S01]  /*108b0*/  STL [R1+0x50ec], R3 ;  /* 0x0050ec0301007387 */ /* 0x000fe20000100800 */
[----:B0-----:R-:W-:-:S03]  /*108c0*/  IMAD.MOV.U32 R2, RZ, RZ, 0x3d48b43d ;  /* 0x3d48b43dff027424 */ /* 0x001fc600078e00ff */
[----:B------:R0:W-:Y:S04]  /*108d0*/  STL [R1+0x50f0], R3 ;  /* 0x0050f00301007387 */ /* 0x0001e80000100800 */
[----:B------:R-:W-:Y:S01]  /*108e0*/  STL [R1+0x51c0], R2 ;  /* 0x0051c00201007387 */ /* 0x000fe20000100800 */
[----:B------:R-:W-:-:S03]  /*108f0*/  IMAD.MOV.U32 R6, RZ, RZ, 0x18 ;  /* 0x00000018ff067424 */ /* 0x000fc600078e00ff */
[----:B------:R1:W-:Y:S01]  /*10900*/  STL [R1+0x5288], R2 ;  /* 0x0052880201007387 */ /* 0x0003e20000100800 */
[----:B------:R-:W-:Y:S02]  /*10910*/  IMAD.MOV.U32 R7, RZ, RZ, 0x51 ;  /* 0x00000051ff077424 */ /* 0x000fe400078e00ff */
[----:B------:R-:W-:Y:S01]  /*10920*/  IMAD.MOV.U32 R132, RZ, RZ, 0x52 ;  /* 0x00000052ff847424 */ /* 0x000fe200078e00ff */
[----:B------:R2:W-:Y:S01]  /*10930*/  STL [R1+0x5280], R5 ;  /* 0x0052800501007387 */ /* 0x0005e20000100800 */
[----:B0-----:R-:W-:Y:S02]  /*10940*/  IMAD.MOV.U32 R3, RZ, RZ, 0x53 ;  /* 0x00000053ff037424 */ /* 0x001fe400078e00ff */
[----:B-1----:R-:W-:Y:S01]  /*10950*/  IMAD.MOV.U32 R2, RZ, RZ, 0x3f137727 ;  /* 0x3f137727ff027424 */ /* 0x002fe200078e00ff */
[----:B------:R0:W-:Y:S01]  /*10960*/  STL [R1+0x5284], R4 ;  /* 0x0052840401007387 */ /* 0x0001e20000100800 */
[----:B--2---:R-:W-:-:S03]  /*10970*/  IMAD.MOV.U32 R5, RZ, RZ, 0x54 ;  /* 0x00000054ff057424 */ /* 0x004fc600078e00ff */
[----:B------:R-:W-:Y:S01]  /*10980*/  STL [R1+0x572c], R2 ;  /* 0x00572c0201007387 */ /* 0x000fe20000100800 */
[----:B------:R-:W-:-:S03]  /*10990*/  IMAD.MOV.U32 R182, RZ, RZ, 0xa ;  /* 0x0000000affb67424 */ /* 0x000fc600078e00ff */
[----:B------:R1:W-:Y:S01]  /*109a0*/  STL [R1+0x5730], R2 ;  /* 0x0057300201007387 */ /* 0x0003e20000100800 */
[----:B0-----:R-:W-:-:S03]  /*109b0*/  MOV R4, 0x19 ;  /* 0x0000001900047802 */ /* 0x001fc60000000f00 */
[----:B------:R-:W-:Y:S01]  /*109c0*/  STL.64 [R1+0x6440], R6 ;  /* 0x0064400601007387 */ /* 0x000fe20000100a00 */
[----:B------:R-:W-:-:S03]  /*109d0*/  IMAD.MOV.U32 R247, RZ, RZ, 0xb ;  /* 0x0000000bfff77424 */ /* 0x000fc600078e00ff */
[----:B------:R-:W-:Y:S01]  /*109e0*/  STL [R1+0x6444], R132 ;  /* 0x0064448401007387 */ /* 0x000fe20000100800 */
[----:B-1----:R-:W-:-:S03]  /*109f0*/  IMAD.MOV.U32 R2, RZ, RZ, 0x56 ;  /* 0x00000056ff027424 */ /* 0x002fc600078e00ff */
[----:B------:R0:W-:Y:S04]  /*10a00*/  STL [R1+0x6444], R3 ;  /* 0x0064440301007387 */ /* 0x0001e80000100800 */
[----:B------:R1:W-:Y:S04]  /*10a10*/  STL.64 [R1+0x6440], R4 ;  /* 0x0064400401007387 */ /* 0x0003e80000100a00 */
[----:B------:R-:W-:Y:S01]  /*10a20*/  STL [R1+0x5628], R240 ;  /* 0x005628f001007387 */ /* 0x000fe20000100800 */
[----:B0-----:R-:W-:-:S03]  /*10a30*/  IMAD.MOV.U32 R3, RZ, RZ, 0x55 ;  /* 0x00000055ff037424 */ /* 0x001fc600078e00ff */
[----:B------:R-:W-:Y:S04]  /*10a40*/  STL [R1+0x5628], R236 ;  /* 0x005628ec01007387 */ /* 0x000fe80000100800 */
[----:B------:R-:W-:Y:S01]  /*10a50*/  STL [R1+0x5628], R182 ;  /* 0x005628b601007387 */ /* 0x000fe20000100800 */
[----:B------:R-:W-:-:S03]  /*10a60*/  IMAD.MOV.U32 R7, RZ, RZ, 0x57 ;  /* 0x00000057ff077424 */ /* 0x000fc600078e00ff */
[----:B------:R-:W-:Y:S01]  /*10a70*/  STL [R1+0x5628], R247 ;  /* 0x005628f701007387 */ /* 0x000fe20000100800 */
[----:B------:R-:W-:-:S03]  /*10a80*/  IMAD.MOV.U32 R6, RZ, RZ, 0x58 ;  /* 0x00000058ff067424 */ /* 0x000fc600078e00ff */
[----:B------:R0:W-:Y:S04]  /*10a90*/  STL [R1+0x6444], R3 ;  /* 0x0064440301007387 */ /* 0x0001e80000100800 */
[----:B------:R2:W-:Y:S01]  /*10aa0*/  STL [R1+0x6444], R2 ;  /* 0x0064440201007387 */ /* 0x0005e20000100800 */
[----:B-1----:R-:W-:Y:S02]  /*10ab0*/  IMAD.MOV.U32 R5, RZ, RZ, 0x5a ;  /* 0x0000005aff057424 */ /* 0x002fe400078e00ff */
[----:B------:R-:W-:Y:S02]  /*10ac0*/  IMAD.MOV.U32 R4, RZ, RZ, 0x5b ;  /* 0x0000005bff047424 */ /* 0x000fe400078e00ff */
[----:B0-----:R-:W-:Y:S02]  /*10ad0*/  IMAD.MOV.U32 R3, RZ, RZ, 0x59 ;  /* 0x00000059ff037424 */ /* 0x001fe400078e00ff */
[----:B--2---:R-:W-:Y:S01]  /*10ae0*/  HFMA2 R2, -RZ, RZ, 0, 1.54972076416015625e-06 ;  /* 0x0000001aff027431 */ /* 0x004fe200000001ff */
[----:B------:R0:W-:Y:S04]  /*10af0*/  STL [R1+0x6444], R7 ;  /* 0x0064440701007387 */ /* 0x0001e80000100800 */
[----:B------:R1:W-:Y:S04]  /*10b00*/  STL [R1+0x6444], R6 ;  /* 0x0064440601007387 */ /* 0x0003e80000100800 */
[----:B------:R2:W-:Y:S01]  /*10b10*/  STL.64 [R1+0x6440], R2 ;  /* 0x0064400201007387 */ /* 0x0005e20000100a00 */
[----:B0-----:R-:W-:-:S03]  /*10b20*/  IMAD.MOV.U32 R7, RZ, RZ, 0x5c ;  /* 0x0000005cff077424 */ /* 0x001fc600078e00ff */
[----:B------:R0:W-:Y:S01]  /*10b30*/  STL [R1+0x6444], R5 ;  /* 0x0064440501007387 */ /* 0x0001e20000100800 */
[----:B-1----:R-:W-:-:S03]  /*10b40*/  IMAD.MOV.U32 R6, RZ, RZ, 0x5d ;  /* 0x0000005dff067424 */ /* 0x002fc600078e00ff */
[----:B------:R1:W-:Y:S01]  /*10b50*/  STL [R1+0x6444], R4 ;  /* 0x0064440401007387 */ /* 0x0003e20000100800 */
[----:B--2---:R-:W-:Y:S01]  /*10b60*/  IMAD.MOV.U32 R2, RZ, RZ, 0x1b ;  /* 0x0000001bff027424 */ /* 0x004fe200078e00ff */
[----:B------:R-:W-:Y:S01]  /*10b70*/  MOV R3, 0x5e ;  /* 0x0000005e00037802 */ /* 0x000fe20000000f00 */
[----:B0-----:R-:W-:Y:S01]  /*10b80*/  IMAD.MOV.U32 R5, RZ, RZ, 0x5f ;  /* 0x0000005fff057424 */ /* 0x001fe200078e00ff */
[----:B------:R0:W-:Y:S01]  /*10b90*/  STL [R1+0x6444], R7 ;  /* 0x0064440701007387 */ /* 0x0001e20000100800 */
[----:B-1----:R-:W-:-:S03]  /*10ba0*/  IMAD.MOV.U32 R4, RZ, RZ, 0x60 ;  /* 0x00000060ff047424 */ /* 0x002fc600078e00ff */
[----:B------:R1:W-:Y:S04]  /*10bb0*/  STL [R1+0x6444], R6 ;  /* 0x0064440601007387 */ /* 0x0003e80000100800 */
[----:B------:R2:W-:Y:S01]  /*10bc0*/  STL.64 [R1+0x6440], R2 ;  /* 0x0064400201007387 */ /* 0x0005e20000100a00 */
[----:B0-----:R-:W-:-:S03]  /*10bd0*/  IMAD.MOV.U32 R7, RZ, RZ, 0x61 ;  /* 0x00000061ff077424 */ /* 0x001fc600078e00ff */
[----:B------:R0:W-:Y:S01]  /*10be0*/  STL [R1+0x6444], R5 ;  /* 0x0064440501007387 */ /* 0x0001e20000100800 */
[----:B-1----:R-:W-:-:S03]  /*10bf0*/  IMAD.MOV.U32 R6, RZ, RZ, 0x62 ;  /* 0x00000062ff067424 */ /* 0x002fc600078e00ff */
[----:B------:R1:W-:Y:S01]  /*10c00*/  STL [R1+0x6444], R4 ;  /* 0x0064440401007387 */ /* 0x0003e20000100800 */
[----:B--2---:R-:W-:Y:S02]  /*10c10*/  IMAD.MOV.U32 R2, RZ, RZ, 0x1c ;  /* 0x0000001cff027424 */ /* 0x004fe400078e00ff */
[----:B0-----:R-:W-:Y:S02]  /*10c20*/  HFMA2 R5, -RZ, RZ, 0, 5.9604644775390625e-06 ;  /* 0x00000064ff057431 */ /* 0x001fe400000001ff */
[----:B------:R-:W-:Y:S01]  /*10c30*/  IMAD.MOV.U32 R3, RZ, RZ, 0x63 ;  /* 0x00000063ff037424 */ /* 0x000fe200078e00ff */
[----:B------:R0:W-:Y:S01]  /*10c40*/  STL [R1+0x6444], R7 ;  /* 0x0064440701007387 */ /* 0x0001e20000100800 */
[----:B-1----:R-:W-:-:S03]  /*10c50*/  IMAD.MOV.U32 R4, RZ, RZ, 0x65 ;  /* 0x00000065ff047424 */ /* 0x002fc600078e00ff */
[----:B------:R1:W-:Y:S01]  /*10c60*/  STL [R1+0x6444], R6 ;  /* 0x0064440601007387 */ /* 0x0003e20000100800 */
[----:B------:R-:W-:-:S03]  /*10c70*/  IMAD.MOV.U32 R132, RZ, RZ, 0x66 ;  /* 0x00000066ff847424 */ /* 0x000fc600078e00ff */
[----:B------:R2:W-:Y:S01]  /*10c80*/  STL.64 [R1+0x6440], R2 ;  /* 0x0064400201007387 */ /* 0x0005e20000100a00 */
[----:B0-----:R-:W-:-:S03]  /*10c90*/  IMAD.MOV.U32 R7, RZ, RZ, 0x67 ;  /* 0x00000067ff077424 */ /* 0x001fc600078e00ff */
[----:B------:R0:W-:Y:S01]  /*10ca0*/  STL [R1+0x6444], R5 ;  /* 0x0064440501007387 */ /* 0x0001e20000100800 */
[----:B-1----:R-:W-:-:S03]  /*10cb0*/  IMAD.MOV.U32 R6, RZ, RZ, 0x69 ;  /* 0x00000069ff067424 */ /* 0x002fc600078e00ff */
[----:B------:R1:W-:Y:S01]  /*10cc0*/  STL [R1+0x6444], R4 ;  /* 0x0064440401007387 */ /* 0x0003e20000100800 */
[----:B--2---:R-:W-:Y:S01]  /*10cd0*/  MOV R2, 0x1e ;  /* 0x0000001e00027802 */ /* 0x004fe20000000f00 */
[----:B0-----:R-:W-:Y:S02]  /*10ce0*/  IMAD.MOV.U32 R5, RZ, RZ, 0x68 ;  /* 0x00000068ff057424 */ /* 0x001fe400078e00ff */
[----:B------:R0:W-:Y:S01]  /*10cf0*/  STL [R1+0x6444], R132 ;  /* 0x0064448401007387 */ /* 0x0001e20000100800 */
[----:B------:R-:W-:Y:S02]  /*10d00*/  IMAD.MOV.U32 R3, RZ, RZ, 0x6a ;  /* 0x0000006aff037424 */ /* 0x000fe400078e00ff */
[----:B-1----:R-:W-:Y:S01]  /*10d10*/  IMAD.MOV.U32 R4, RZ, RZ, 0x1d ;  /* 0x0000001dff047424 */ /* 0x002fe200078e00ff */
[----:B------:R1:W-:Y:S04]  /*10d20*/  STL [R1+0x6444], R7 ;  /* 0x0064440701007387 */ /* 0x0003e80000100800 */
[----:B------:R2:W-:Y:S01]  /*10d30*/  STL.64 [R1+0x6440], R4 ;  /* 0x0064400401007387 */ /* 0x0005e20000100a00 */
[----:B0-----:R-:W-:-:S03]  /*10d40*/  IMAD.MOV.U32 R132, RZ, RZ, 0x6b ;  /* 0x0000006bff847424 */ /* 0x001fc600078e00ff */
[----:B------:R0:W-:Y:S01]  /*10d50*/  STL [R1+0x6444], R6 ;  /* 0x0064440601007387 */ /* 0x0001e20000100800 */
[----:B-1----:R-:W-:-:S03]  /*10d60*/  IMAD.MOV.U32 R7, RZ, RZ, 0x6c ;  /* 0x0000006cff077424 */ /* 0x002fc600078e00ff */
[----:B------:R1:W-:Y:S01]  /*10d70*/  STL.64 [R1+0x6440], R2 ;  /* 0x0064400201007387 */ /* 0x0003e20000100a00 */
[----:B--2---:R-:W-:Y:S02]  /*10d80*/  IMAD.MOV.U32 R4, RZ, RZ, 0x1f ;  /* 0x0000001fff047424 */ /* 0x004fe400078e00ff */
[----:B0-----:R-:W-:Y:S02]  /*10d90*/  IMAD.MOV.U32 R6, RZ, RZ, 0x6d ;  /* 0x0000006dff067424 */ /* 0x001fe400078e00ff */
[----:B------:R-:W-:Y:S01]  /*10da0*/  IMAD.MOV.U32 R5, RZ, RZ, 0x6e ;  /* 0x0000006eff057424 */ /* 0x000fe200078e00ff */
[----:B------:R-:W-:Y:S01]  /*10db0*/  STL [R1+0x6444], R132 ;  /* 0x0064448401007387 */ /* 0x000fe20000100800 */
[----:B-1----:R-:W-:Y:S02]  /*10dc0*/  HFMA2 R2, -RZ, RZ, 0, 1.9073486328125e-06 ;  /* 0x00000020ff027431 */ /* 0x002fe400000001ff */
[----:B------:R-:W-:Y:S01]  /*10dd0*/  IMAD.MOV.U32 R3, RZ, RZ, 0x6f ;  /* 0x0000006fff037424 */ /* 0x000fe200078e00ff */
[----:B------:R-:W-:Y:S04]  /*10de0*/  STL [R1+0x6444], R7 ;  /* 0x0064440701007387 */ /* 0x000fe80000100800 */
[----:B------:R0:W-:Y:S04]  /*10df0*/  STL [R1+0x6444], R6 ;  /* 0x0064440601007387 */ /* 0x0001e80000100800 */
[----:B------:R1:W-:Y:S04]  /*10e00*/  STL.64 [R1+0x6440], R4 ;  /* 0x0064400401007387 */ /* 0x0003e80000100a00 */
[----:B------:R2:W-:Y:S01]  /*10e10*/  STL.64 [R1+0x6440], R2 ;  /* 0x0064400201007387 */ /* 0x0005e20000100a00 */
[----:B0-----:R-:W-:-:S02]  /*10e20*/  IMAD.MOV.U32 R6, RZ, RZ, 0x70 ;  /* 0x00000070ff067424 */ /* 0x001fc400078e00ff */
[----:B-1----:R-:W-:Y:S02]  /*10e30*/  IMAD.MOV.U32 R5, RZ, RZ, 0x71 ;  /* 0x00000071ff057424 */ /* 0x002fe400078e00ff */
[----:B------:R-:W-:Y:S02]  /*10e40*/  IMAD.MOV.U32 R4, RZ, RZ, 0x73 ;  /* 0x00000073ff047424 */ /* 0x000fe400078e00ff */
[----:B--2---:R-:W-:Y:S02]  /*10e50*/  IMAD.MOV.U32 R2, RZ, RZ, 0x21 ;  /* 0x00000021ff027424 */ /* 0x004fe400078e00ff */
[----:B------:R-:W-:Y:S01]  /*10e60*/  IMAD.MOV.U32 R3, RZ, RZ, 0x72 ;  /* 0x00000072ff037424 */ /* 0x000fe200078e00ff */
[----:B------:R-:W-:Y:S04]  /*10e70*/  STL [R1+0x6444], R6 ;  /* 0x0064440601007387 */ /* 0x000fe80000100800 */
[----:B------:R-:W-:Y:S04]  /*10e80*/  STL [R1+0x6444], R5 ;  /* 0x0064440501007387 */ /* 0x000fe80000100800 */
[----:B------:R-:W-:Y:S04]  /*10e90*/  STL.64 [R1+0x6440], R2 ;  /* 0x0064400201007387 */ /* 0x000fe80000100a00 */
[----:B------:R0:W-:Y:S04]  /*10ea0*/  STL [R1+0x6444], R4 ;  /* 0x0064440401007387 */ /* 0x0001e80000100800 */
[----:B------:R-:W-:Y:S04]  /*10eb0*/  STL [R1+0x4fe8], R239 ;  /* 0x004fe8ef01007387 */ /* 0x000fe80000100800 */
[----:B------:R-:W-:Y:S04]  /*10ec0*/  STL [R1+0x4ff8], R211 ;  /* 0x004ff8d301007387 */ /* 0x000fe80000100800 */
[----:B------:R-:W-:Y:S04]  /*10ed0*/  STL [R1+0x50b4], R239 ;  /* 0x0050b4ef01007387 */ /* 0x000fe80000100800 */
[----:B------:R-:W-:Y:S04]  /*10ee0*/  STL [R1+0x50b8], R223 ;  /* 0x0050b8df01007387 */ /* 0x000fe80000100800 */
        /* <DEDUP_REMOVED lines=68> */
[----:B------:R-:W-:Y:S04]  /*11330*/  STL [R1+0x563c], R141 ;  /* 0x00563c8d01007387 */ /* 0x000fe80000100800 */
[----:B------:R-:W-:Y:S04]  /*11340*/  STL [R1+0x566c], RZ ;  /* 0x00566cff01007387 */ /* 0x000fe80000100800 */
[----:B------:R-:W-:Y:S04]  /*11350*/  STL [R1+0x5670], RZ ;  /* 0x005670ff01007387 */ /* 0x000fe80000100800 */
[----:B------:R-:W-:Y:S04]  /*11360*/  STL [R1+0x5644], R140 ;  /* 0x0056448c01007387 */ /* 0x000fe80000100800 */
[----:B------:R-:W-:Y:S04]  /*11370*/  STL [R1+0x5674], RZ ;  /* 0x005674ff01007387 */ /* 0x000fe80000100800 */
[----:B------:R-:W-:Y:S04]  /*11380*/  STL [R1+0x5648], R245 ;  /* 0x005648f501007387 */ /* 0x000fe80000100800 */
[----:B------:R-:W-:Y:S04]  /*11390*/  STL.64 [R1+0x5678], RZ ;  /* 0x005678ff01007387 */ /* 0x000fe80000100a00 */
[----:B------:R-:W-:Y:S04]  /*113a0*/  STL.64 [R1+0x5680], RZ ;  /* 0x005680ff01007387 */ /* 0x000fe80000100a00 */
[----:B------:R-:W-:Y:S04]  /*113b0*/  STL [R1+0x5658], R241 ;  /* 0x005658f101007387 */ /* 0x000fe80000100800 */
[----:B------:R-:W-:Y:S04]  /*113c0*/  STL [R1+0x5688], RZ ;  /* 0x005688ff01007387 */ /* 0x000fe80000100800 */
[----:B------:R-:W-:Y:S04]  /*113d0*/  STL [R1+0x56f4], R239 ;  /* 0x0056f4ef01007387 */ /* 0x000fe80000100800 */
[----:B------:R-:W-:Y:S04]  /*113e0*/  STL [R1+0x56f8], R223 ;  /* 0x0056f8df01007387 */ /* 0x000fe80000100800 */
[----:B------:R-:W-:Y:S01]  /*113f0*/  STL [R1+0x5728], RZ ;  /* 0x005728ff01007387 */ /* 0x000fe20000100800 */
[----:B------:R-:W-:-:S03]  /*11400*/  MOV R160, 0xbdcccccd ;  /* 0xbdcccccd00a07802 */ /* 0x000fc60000000f00 */
[----:B------:R-:W-:Y:S01]  /*11410*/  STL [R1+0x56f0], R238 ;  /* 0x0056f0ee01007387 */ /* 0x000fe20000100800 */
[----:B------:R-:W-:-:S03]  /*11420*/  IMAD.MOV.U32 R144, RZ, RZ, 0x3ee66666 ;  /* 0x3ee66666ff907424 */ /* 0x000fc600078e00ff */
[----:B------:R-:W-:Y:S01]  /*11430*/  STL [R1+0x56fc], RZ ;  /* 0x0056fcff01007387 */ /* 0x000fe20000100800 */
[----:B0-----:R-:W-:-:S03]  /*11440*/  IMAD.MOV.U32 R4, RZ, RZ, 0x3f0ccccd ;  /* 0x3f0ccccdff047424 */ /* 0x001fc600078e00ff */
[----:B------:R-:W-:Y:S01]  /*11450*/  STL [R1+0x5700], R211 ;  /* 0x005700d301007387 */ /* 0x000fe20000100800 */
[----:B------:R-:W-:-:S03]  /*11460*/  IMAD.MOV.U32 R5, RZ, RZ, 0x3f147ae1 ;  /* 0x3f147ae1ff057424 */ /* 0x000fc600078e00ff */
[----:B------:R-:W-:Y:S04]  /*11470*/  STL [R1+0x57bc], R239 ;  /* 0x0057bcef01007387 */ /* 0x000fe80000100800 */
[----:B------:R-:W-:Y:S04]  /*11480*/  STL [R1+0x57c0], R223 ;  /* 0x0057c0df01007387 */ /* 0x000fe80000100800 */
[----:B------:R-:W-:Y:S04]  /*11490*/  STL [R1+0x57f0], RZ ;  /* 0x0057f0ff01007387 */ /* 0x000fe80000100800 */
[----:B------:R-:W-:Y:S04]  /*114a0*/  STL [R1+0x57b8], R238 ;  /* 0x0057b8ee01007387 */ /* 0x000fe80000100800 */
[----:B------:R-:W-:Y:S04]  /*114b0*/  STL [R1+0x57c4], RZ ;  /* 0x0057c4ff01007387 */ /* 0x000fe80000100800 */
        /* <DEDUP_REMOVED lines=12> */
[----:B------:R-:W-:-:S03]  /*11580*/  UIADD3 UR4, UP0, UPT, UR38, 0x6318, URZ ;  /* 0x0000631826047890 */ /* 0x000fc6000ff1e0ff */
[----:B------:R-:W-:Y:S04]  /*11590*/  STL [R1+0x50b0], R243 ;  /* 0x0050b0f301007387 */ /* 0x000fe80000100800 */
[----:B------:R-:W-:Y:S04]  /*115a0*/  STL [R1+0x5178], R243 ;  /* 0x005178f301007387 */ /* 0x000fe80000100800 */
[----:B------:R-:W-:Y:S04]  /*115b0*/  STL [R1+0x5240], R243 ;  /* 0x005240f301007387 */ /* 0x000fe80000100800 */
[----:B------:R-:W-:Y:S01]  /*115c0*/  STL [R1+0x5308], R243 ;  /* 0x005308f301007387 */ /* 0x000fe20000100800 */
[----:B------:R-:W-:-:S03]  /*115d0*/  UIADD3.X UR5, UPT, UPT, URZ, UR40, URZ, UP0, !UPT ;  /* 0x00000028ff057290 */ /* 0x000fc600087fe4ff */
[----:B------:R-:W-:Y:S04]  /*115e0*/  STL [R1+0x53d0], R243 ;  /* 0x0053d0f301007387 */ /* 0x000fe80000100800 */
[----:B------:R-:W-:Y:S04]  /*115f0*/  STL [R1+0x5498], R243 ;  /* 0x005498f301007387 */ /* 0x000fe80000100800 */
[----:B------:R-:W-:Y:S04]  /*11600*/  STL [R1+0x5560], R243 ;  /* 0x005560f301007387 */ /* 0x000fe80000100800 */
[----:B------:R-:W-:Y:S04]  /*11610*/  STL [R1+0x56f0], R243 ;  /* 0x0056f0f301007387 */ /* 0x000fe80000100800 */
[----:B------:R-:W-:Y:S01]  /*11620*/  STL [R1+0x5178], R246 ;  /* 0x005178f601007387 */ /* 0x000fe20000100800 */
[----:B------:R-:W-:-:S03]  /*11630*/  HFMA2 R132, -RZ, RZ, 0, 5.9604644775390625e-08 ;  /* 0x00000001ff847431 */ /* 0x000fc600000001ff */
[----:B------:R-:W-:Y:S01]  /*11640*/  STL [R1+0x5240], R246 ;  /* 0x005240f601007387 */ /* 0x000fe20000100800 */
[----:B------:R-:W-:-:S03]  /*11650*/  IMAD.U32 R2, RZ, RZ, UR4 ;  /* 0x00000004ff027e24 */ /* 0x000fc6000f8e00ff */
[----:B------:R-:W-:Y:S01]  /*11660*/  STL [R1+0x5308], R246 ;  /* 0x005308f601007387 */ /* 0x000fe20000100800 */
[----:B------:R-:W-:-:S03]  /*11670*/  IMAD.U32 R3, RZ, RZ, UR5 ;  /* 0x00000005ff037e24 */ /* 0x000fc6000f8e00ff */
[----:B------:R-:W-:Y:S01]  /*11680*/  STL [R1+0x53d0], R246 ;  /* 0x0053d0f601007387 */ /* 0x000fe20000100800 */
[----:B------:R-:W-:-:S03]  /*11690*/  IMAD.MOV.U32 R133, RZ, RZ, 0x3f800000 ;  /* 0x3f800000ff857424 */ /* 0x000fc600078e00ff */
        /* <DEDUP_REMOVED lines=9> */
[----:B------:R-:W-:Y:S01]  /*11730*/  IMAD.MOV.U32 R135, RZ, RZ, 0x3f800000 ;  /* 0x3f800000ff877424 */ /* 0x000fe200078e00ff */
[----:B------:R-:W-:Y:S02]  /*11740*/  IADD3 R137, P0, PT, R127, R80, RZ ;  /* 0x000000507f897210 */ /* 0x000fe40007f1e0ff */
[----:B------:R-:W-:Y:S04]  /*11750*/  STL [R1+0x5560], R242 ;  /* 0x005560f201007387 */ /* 0x000fe80000100800 */
[----:B------:R0:W-:Y:S04]  /*11760*/  STL.64 [R1+0x5828], R2 ;  /* 0x0058280201007387 */ /* 0x0001e80000100a00 */
[----:B------:R1:W-:Y:S04]  /*11770*/  STL.64 [R1+0x6320], R132 ;  /* 0x0063208401007387 */ /* 0x0003e80000100a00 */
[----:B------:R2:W-:Y:S04]  /*11780*/  STL.64 [R1+0x6328], R6 ;  /* 0x0063280601007387 */ /* 0x0005e80000100a00 */
[----:B------:R3:W-:Y:S01]  /*11790*/  STL.64 [R1+0x6330], R142 ;  /* 0x0063308e01007387 */ /* 0x0007e20000100a00 */
[----:B0-----:R-:W-:Y:S01]  /*117a0*/  IADD3.X R2, PT, PT, R98, R68, RZ, P0, !PT ;  /* 0x0000004462027210 */ /* 0x001fe200007fe4ff */
[----:B-1----:R-:W-:-:S02]  /*117b0*/  IMAD.MOV.U32 R133, RZ, RZ, -0x41b33333 ;  /* 0xbe4ccccdff857424 */ /* 0x002fc400078e00ff */
[----:B------:R0:W-:Y:S01]  /*117c0*/  STL.64 [R1+0x6338], R134 ;  /* 0x0063388601007387 */ /* 0x0001e20000100a00 */
[----:B--2---:R-:W-:-:S03]  /*117d0*/  IMAD.MOV.U32 R7, RZ, RZ, 0x3f000000 ;  /* 0x3f000000ff077424 */ /* 0x004fc600078e00ff */
[----:B------:R1:W-:Y:S01]  /*117e0*/  STL.64 [R1+0x6340], R132 ;  /* 0x0063408401007387 */ /* 0x0003e20000100a00 */
[----:B------:R-:W-:Y:S01]  /*117f0*/  SHF.L.W.U32.HI R219, R137, 0x11, R2 ;  /* 0x0000001189db7819 */ /* 0x000fe20000010e02 */
[----:B---3--:R-:W-:Y:S02]  /*11800*/  IMAD.MOV.U32 R143, RZ, RZ, 0x3f000000 ;  /* 0x3f000000ff8f7424 */ /* 0x008fe400078e00ff */
[----:B------:R2:W-:Y:S01]  /*11810*/  STL.64 [R1+0x6348], R6 ;  /* 0x0063480601007387 */ /* 0x0005e20000100a00 */
[----:B0-----:R-:W-:Y:S02]  /*11820*/  IADD3 R134, P0, PT, R71, R122, RZ ;  /* 0x0000007a47867210 */ /* 0x001fe40007f1e0ff */
[----:B------:R-:W-:Y:S01]  /*11830*/  SHF.L.W.U32.HI R137, R2, 0x11, R137 ;  /* 0x0000001102897819 */ /* 0x000fe20000010e89 */
[----:B-1----:R-:W-:Y:S01]  /*11840*/  IMAD.MOV.U32 R133, RZ, RZ, 0x3f000000 ;  /* 0x3f000000ff857424 */ /* 0x002fe200078e00ff */
[----:B------:R-:W-:Y:S01]  /*11850*/  STL.64 [R1+0x6350], R142 ;  /* 0x0063508e01007387 */ /* 0x000fe20000100a00 */
[----:B------:R-:W-:-:S02]  /*11860*/  IMAD.X R2, R123, 0x1, R69, P0 ;  /* 0x000000017b027824 */ /* 0x000fc400000e0645 */
[----:B--2---:R-:W-:Y:S01]  /*11870*/  IMAD.MOV.U32 R7, RZ, RZ, 0x3f19999a ;  /* 0x3f19999aff077424 */ /* 0x004fe200078e00ff */
[----:B------:R0:W-:Y:S02]  /*11880*/  STL.64 [R1+0x6358], R132 ;  /* 0x0063588401007387 */ /* 0x0001e40000100a00 */
[----:B------:R-:W-:Y:S02]  /*11890*/  SHF.L.W.U32.HI R244, R134, 0x11, R2 ;  /* 0x0000001186f47819 */ /* 0x000fe40000010e02 */
[----:B------:R1:W-:Y:S01]  /*118a0*/  STL.64 [R1+0x6360], R6 ;  /* 0x0063600601007387 */ /* 0x0003e20000100a00 */
[----:B------:R-:W-:Y:S01]  /*118b0*/  SHF.L.W.U32.HI R134, R2, 0x11, R134 ;  /* 0x0000001102867819 */ /* 0x000fe20000010e86 */
[----:B------:R-:W-:Y:S02]  /*118c0*/  IMAD.MOV.U32 R2, RZ, RZ, 0x1 ;  /* 0x00000001ff027424 */ /* 0x000fe400078e00ff */
[----:B------:R-:W-:Y:S02]  /*118d0*/  IMAD.MOV.U32 R3, RZ, RZ, 0x3cf5c28f ;  /* 0x3cf5c28fff037424 */ /* 0x000fe400078e00ff */
[----:B0-----:R-:W-:Y:S01]  /*118e0*/  IMAD.MOV.U32 R133, RZ, RZ, -0x42b33333 ;  /* 0xbd4ccccdff857424 */ /* 0x001fe200078e00ff */
[----:B-1----:R-:W-:-:S04]  /*118f0*/  MOV R7, 0x3c23d70a ;  /* 0x3c23d70a00077802 */ /* 0x002fc80000000f00 */
[----:B------:R0:W-:Y:S04]  /*11900*/  STL.64 [R1+0x6368], R132 ;  /* 0x0063688401007387 */ /* 0x0001e80000100a00 */
[----:B------:R1:W-:Y:S04]  /*11910*/  STL.64 [R1+0x6370], R6 ;  /* 0x0063700601007387 */ /* 0x0003e80000100a00 */
[----:B------:R2:W-:Y:S01]  /*11920*/  STL.64 [R1+0x6378], R2 ;  /* 0x0063780201007387 */ /* 0x0005e20000100a00 */
[----:B0-----:R-:W-:Y:S02]  /*11930*/  IMAD.MOV.U32 R133, RZ, RZ, 0x3f000000 ;  /* 0x3f000000ff857424 */ /* 0x001fe400078e00ff */
[----:B-1----:R-:W-:-:S03]  /*11940*/  IMAD.MOV.U32 R7, RZ, RZ, 0x3f19999a ;  /* 0x3f19999aff077424 */ /* 0x002fc600078e00ff */
[----:B------:R0:W-:Y:S01]  /*11950*/  STL.64 [R1+0x6380], R132 ;  /* 0x0063808401007387 */ /* 0x0001e20000100a00 */
[----:B--2---:R-:W-:-:S03]  /*11960*/  IMAD.MOV.U32 R3, RZ, RZ, -0x42b33333 ;  /* 0xbd4ccccdff037424 */ /* 0x004fc600078e00ff */
[----:B------:R1:W-:Y:S04]  /*11970*/  STL.64 [R1+0x6388], R6 ;  /* 0x0063880601007387 */ /* 0x0003e80000100a00 */
[----:B------:R2:W-:Y:S01]  /*11980*/  STL.64 [R1+0x6390], R2 ;  /* 0x0063900201007387 */ /* 0x0005e20000100a00 */
[----:B0-----:R-:W-:Y:S02]  /*11990*/  IMAD.MOV.U32 R133, RZ, RZ, 0x3c23d70a ;  /* 0x3c23d70aff857424 */ /* 0x001fe400078e00ff */
[----:B-1----:R-:W-:-:S03]  /*119a0*/  HFMA2 R7, -RZ, RZ, 1.0341796875, -112.625 ;  /* 0x3c23d70aff077431 */ /* 0x002fc600000001ff */
[----:B------:R0:W-:Y:S01]  /*119b0*/  STL.64 [R1+0x6398], R132 ;  /* 0x0063988401007387 */ /* 0x0001e20000100a00 */
[----:B--2---:R-:W-:-:S03]  /*119c0*/  IMAD.MOV.U32 R3, RZ, RZ, 0x3cf5c28f ;  /* 0x3cf5c28fff037424 */ /* 0x004fc600078e00ff */
[----:B------:R1:W-:Y:S04]  /*119d0*/  STL.64 [R1+0x63a0], R6 ;  /* 0x0063a00601007387 */ /* 0x0003e80000100a00 */
[----:B------:R2:W-:Y:S01]  /*119e0*/  STL.64 [R1+0x63a8], R2 ;  /* 0x0063a80201007387 */ /* 0x0005e20000100a00 */
[----:B0-----:R-:W-:Y:S02]  /*119f0*/  IMAD.MOV.U32 R133, RZ, RZ, 0x3dcccccd ;  /* 0x3dcccccdff857424 */ /* 0x001fe400078e00ff */
[----:B-1----:R-:W-:-:S03]  /*11a00*/  IMAD.MOV.U32 R7, RZ, RZ, -0x42b33333 ;  /* 0xbd4ccccdff077424 */ /* 0x002fc600078e00ff */
[----:B------:R0:W-:Y:S01]  /*11a10*/  STL.64 [R1+0x63b0], R132 ;  /* 0x0063b08401007387 */ /* 0x0001e20000100a00 */
[----:B--2---:R-:W-:-:S03]  /*11a20*/  IMAD.MOV.U32 R3, RZ, RZ, 0x3c23d70a ;  /* 0x3c23d70aff037424 */ /* 0x004fc600078e00ff */
[----:B------:R1:W-:Y:S04]  /*11a30*/  STL.64 [R1+0x63b8], R6 ;  /* 0x0063b80601007387 */ /* 0x0003e80000100a00 */
[----:B------:R2:W-:Y:S01]  /*11a40*/  STL.64 [R1+0x63c0], R2 ;  /* 0x0063c00201007387 */ /* 0x0005e20000100a00 */
[----:B0-----:R-:W-:Y:S02]  /*11a50*/  IMAD.MOV.U32 R133, RZ, RZ, 0x3c23d70a ;  /* 0x3c23d70aff857424 */ /* 0x001fe400078e00ff */
[----:B-1----:R-:W-:-:S03]  /*11a60*/  IMAD.MOV.U32 R7, RZ, RZ, 0x3cf5c28f ;  /* 0x3cf5c28fff077424 */ /* 0x002fc600078e00ff */
[----:B------:R0:W-:Y:S01]  /*11a70*/  STL.64 [R1+0x63c8], R132 ;  /* 0x0063c88401007387 */ /* 0x0001e20000100a00 */
[----:B--2---:R-:W-:-:S03]  /*11a80*/  MOV R3, 0x3dcccccd ;  /* 0x3dcccccd00037802 */ /* 0x004fc60000000f00 */
[----:B------:R1:W-:Y:S04]  /*11a90*/  STL.64 [R1+0x63d0], R6 ;  /* 0x0063d00601007387 */ /* 0x0003e80000100a00 */
[----:B------:R2:W-:Y:S01]  /*11aa0*/  STL.64 [R1+0x63d8], R2 ;  /* 0x0063d80201007387 */ /* 0x0005e20000100a00 */
[----:B0-----:R-:W-:Y:S02]  /*11ab0*/  IMAD.MOV.U32 R133, RZ, RZ, -0x42b33333 ;  /* 0xbd4ccccdff857424 */ /* 0x001fe400078e00ff */
[----:B-1----:R-:W-:-:S03]  /*11ac0*/  IMAD.MOV.U32 R7, RZ, RZ, 0x2 ;  /* 0x00000002ff077424 */ /* 0x002fc600078e00ff */
[----:B------:R0:W-:Y:S01]  /*11ad0*/  STL.64 [R1+0x63e0], R132 ;  /* 0x0063e08401007387 */ /* 0x0001e20000100a00 */
[----:B--2---:R-:W-:-:S03]  /*11ae0*/  IMAD.MOV.U32 R3, RZ, RZ, 0x3e2e147b ;  /* 0x3e2e147bff037424 */ /* 0x004fc600078e00ff */
[----:B------:R-:W-:Y:S01]  /*11af0*/  STL.64 [R1+0x5c68], R6 ;  /* 0x005c680601007387 */ /* 0x000fe20000100a00 */
[----:B------:R-:W-:-:S03]  /*11b00*/  IADD3 R136, P0, PT, R81, R110, RZ ;  /* 0x0000006e51887210 */ /* 0x000fc60007f1e0ff */
[----:B------:R1:W-:Y:S01]  /*11b10*/  STL.64 [R1+0x63e8], R2 ;  /* 0x0063e80201007387 */ /* 0x0003e20000100a00 */
[----:B0-----:R-:W-:-:S05]  /*11b20*/  IMAD.MOV.U32 R133, RZ, RZ, -0x435c28f6 ;  /* 0xbca3d70aff857424 */ /* 0x001fca00078e00ff */
[----:B------:R-:W-:Y:S01]  /*11b30*/  STL.64 [R1+0x63f0], R132 ;  /* 0x0063f08401007387 */ /* 0x000fe20000100a00 */
[----:B-1----:R-:W-:-:S03]  /*11b40*/  IMAD.MOV.U32 R3, RZ, RZ, 0x3c23d70a ;  /* 0x3c23d70aff037424 */ /* 0x002fc600078e00ff */
[----:B------:R0:W-:Y:S04]  /*11b50*/  STL.64 [R1+0x5d30], R6 ;  /* 0x005d300601007387 */ /* 0x0001e80000100a00 */
[----:B------:R1:W-:Y:S01]  /*11b60*/  STL.64 [R1+0x63f8], R2 ;  /* 0x0063f80201007387 */ /* 0x0003e20000100a00 */
[----:B------:R-:W-:Y:S02]  /*11b70*/  IMAD.MOV.U32 R143, RZ, RZ, 0x3c23d70a ;  /* 0x3c23d70aff8f7424 */ /* 0x000fe400078e00ff */
[----:B0-----:R-:W-:Y:S01]  /*11b80*/  IMAD.MOV.U32 R7, RZ, RZ, 0x3cf5c28f ;  /* 0x3cf5c28fff077424 */ /* 0x001fe200078e00ff */
[----:B-1----:R-:W-:Y:S01]  /*11b90*/  IADD3.X R2, PT, PT, R101, R0, RZ, P0, !PT ;  /* 0x0000000065027210 */ /* 0x002fe200007fe4ff */
[----:B------:R-:W-:-:S03]  /*11ba0*/  IMAD.MOV.U32 R3, RZ, RZ, 0x3dcccccd ;  /* 0x3dcccccdff037424 */ /* 0x000fc600078e00ff */
[----:B------:R-:W-:Y:S02]  /*11bb0*/  SHF.L.W.U32.HI R132, R136, 0x11, R2 ;  /* 0x0000001188847819 */ /* 0x000fe40000010e02 */
[----:B------:R-:W-:Y:S01]  /*11bc0*/  SHF.L.W.U32.HI R136, R2, 0x11, R136 ;  /* 0x0000001102887819 */ /* 0x000fe20000010e88 */
[----:B------:R-:W-:Y:S01]  /*11bd0*/  IMAD.MOV.U32 R2, RZ, RZ, 0x1 ;  /* 0x00000001ff027424 */ /* 0x000fe200078e00ff */
[----:B------:R-:W-:Y:S04]  /*11be0*/  STL.64 [R1+0x6400], R142 ;  /* 0x0064008e01007387 */ /* 0x000fe80000100a00 */
[----:B------:R0:W-:Y:S01]  /*11bf0*/  STL.64 [R1+0x6408], R6 ;  /* 0x0064080601007387 */ /* 0x0001e20000100a00 */
[----:B------:R-:W-:-:S03]  /*11c00*/  IADD3 R135, P0, PT, R52, R118, RZ ;  /* 0x0000007634877210 */ /* 0x000fc60007f1e0ff */
[----:B------:R1:W-:Y:S01]  /*11c10*/  STL.64 [R1+0x6410], R2 ;  /* 0x0064100201007387 */ /* 0x0003e20000100a00 */
[----:B0-----:R-:W-:Y:S02]  /*11c20*/  IMAD.MOV.U32 R7, RZ, RZ, 0x1 ;  /* 0x00000001ff077424 */ /* 0x001fe400078e00ff */
[----:B-1----:R-:W-:-:S03]  /*11c30*/  IMAD.MOV.U32 R3, RZ, RZ, 0x3d343958 ;  /* 0x3d343958ff037424 */ /* 0x002fc600078e00ff */
[----:B------:R0:W-:Y:S04]  /*11c40*/  STL.64 [R1+0x5df8], R6 ;  /* 0x005df80601007387 */ /* 0x0001e80000100a00 */
[----:B------:R1:W-:Y:S01]  /*11c50*/  STL.64 [R1+0x5e20], R4 ;  /* 0x005e200401007387 */ /* 0x0003e20000100a00 */
[----:B------:R-:W-:-:S03]  /*11c60*/  UIADD3 UR29, UP2, UPT, UR38, 0x56f0, URZ ;  /* 0x000056f0261d7890 */ /* 0x000fc6000ff5e0ff */
[----:B------:R2:W-:Y:S01]  /*11c70*/  STL.64 [R1+0x6418], R2 ;  /* 0x0064180201007387 */ /* 0x0005e20000100a00 */
[----:B------:R-:W-:Y:S01]  /*11c80*/  UIADD3 UR9, UP3, UPT, UR38, 0x57b8, URZ ;  /* 0x000057b826097890 */ /* 0x000fe2000ff7e0ff */
[----:B0-----:R-:W-:Y:S02]  /*11c90*/  IMAD.MOV.U32 R7, RZ, RZ, -0x419c779a ;  /* 0xbe638866ff077424 */ /* 0x001fe400078e00ff */
[----:B-1----:R-:W-:Y:S02]  /*11ca0*/  IMAD.MOV.U32 R4, RZ, RZ, 0x1 ;  /* 0x00000001ff047424 */ /* 0x002fe400078e00ff */
[----:B------:R-:W-:Y:S01]  /*11cb0*/  IMAD.MOV.U32 R5, RZ, RZ, -0x419c779a ;  /* 0xbe638866ff057424 */ /* 0x000fe200078e00ff */
[----:B--2---:R-:W-:Y:S01]  /*11cc0*/  IADD3.X R2, PT, PT, R70, R8, RZ, P0, !PT ;  /* 0x0000000846027210 */ /* 0x004fe200007fe4ff */
[----:B------:R-:W-:Y:S01]  /*11cd0*/  UIADD3.X UR54, UPT, UPT, URZ, UR40, URZ, UP2, !UPT ;  /* 0x00000028ff367290 */ /* 0x000fe200097fe4ff */
[----:B------:R-:W-:Y:S02]  /*11ce0*/  STL.64 [R1+0x6420], R6 ;  /* 0x0064200601007387 */ /* 0x000fe40000100a00 */
[----:B------:R-:W-:Y:S01]  /*11cf0*/  SHF.L.W.U32.HI R133, R135, 0x11, R2 ;  /* 0x0000001187857819 */ /* 0x000fe20000010e02 */
[----:B------:R-:W-:Y:S01]  /*11d00*/  IMAD.MOV.U32 R3, RZ, RZ, -0x420a3d71 ;  /* 0xbdf5c28fff037424 */ /* 0x000fe200078e00ff */
[----:B------:R-:W-:Y:S01]  /*11d10*/  SHF.L.W.U32.HI R135, R2, 0x11, R135 ;  /* 0x0000001102877819 */ /* 0x000fe20000010e87 */
[----:B------:R-:W-:Y:S01]  /*11d20*/  IMAD.MOV.U32 R2, RZ, RZ, 0x1 ;  /* 0x00000001ff027424 */ /* 0x000fe200078e00ff */
[----:B------:R0:W-:Y:S01]  /*11d30*/  STL.64 [R1+0x6428], R4 ;  /* 0x0064280401007387 */ /* 0x0001e20000100a00 */
[----:B------:R-:W-:-:S02]  /*11d40*/  UIADD3 UR28, UP4, UPT, UR38, 0x6320, URZ ;  /* 0x00006320261c7890 */ /* 0x000fc4000ff9e0ff */
[----:B------:R-:W-:Y:S01]  /*11d50*/  UIADD3.X UR53, UPT, UPT, URZ, UR40, URZ, UP3, !UPT ;  /* 0x00000028ff357290 */ /* 0x000fe20009ffe4ff */
[----:B------:R1:W-:Y:S01]  /*11d60*/  STL.64 [R1+0x6430], R2 ;  /* 0x0064300201007387 */ /* 0x0003e20000100a00 */
[----:B------:R-:W-:Y:S02]  /*11d70*/  UIADD3 UR17, UP5, UPT, UR38, 0x5880, URZ ;  /* 0x0000588026117890 */ /* 0x000fe4000ffbe0ff */
[----:B------:R-:W-:Y:S01]  /*11d80*/  UIADD3.X UR52, UPT, UPT, URZ, UR40, URZ, UP4, !UPT ;  /* 0x00000028ff347290 */ /* 0x000fe2000a7fe4ff */
[----:B0-----:R-:W-:Y:S01]  /*11d90*/  IMAD.MOV.U32 R5, RZ, RZ, -0x420a3d71 ;  /* 0xbdf5c28fff057424 */ /* 0x001fe200078e00ff */
[----:B------:R-:W-:Y:S01]  /*11da0*/  UIADD3 UR27, UP6, UPT, UR38, 0x6328, URZ ;  /* 0x00006328261b7890 */ /* 0x000fe2000ffde0ff */
[----:B-1----:R-:W-:Y:S01]  /*11db0*/  IMAD.U32 R2, RZ, RZ, UR29 ;  /* 0x0000001dff027e24 */ /* 0x002fe2000f8e00ff */
[----:B------:R-:W-:Y:S02]  /*11dc0*/  MOV R3, UR54 ;  /* 0x0000003600037c02 */ /* 0x000fe40008000f00 */
[----:B------:R0:W-:Y:S01]  /*11dd0*/  STL.64 [R1+0x6438], R4 ;  /* 0x0064380401007387 */ /* 0x0001e20000100a00 */
[----:B------:R-:W-:-:S02]  /*11de0*/  UIADD3.X UR51, UPT, UPT, URZ, UR40, URZ, UP5, !UPT ;  /* 0x00000028ff337290 */ /* 0x000fc4000affe4ff */
[----:B------:R-:W-:Y:S01]  /*11df0*/  UIADD3 UR22, UP0, UPT, UR38, 0x6330, URZ ;  /* 0x0000633026167890 */ /* 0x000fe2000ff1e0ff */
[----:B------:R1:W-:Y:S01]  /*11e00*/  STL.64 [R1+0x5e60], R2 ;  /* 0x005e600201007387 */ /* 0x0003e20000100a00 */
[----:B------:R-:W-:Y:S01]  /*11e10*/  UIADD3.X UR50, UPT, UPT, URZ, UR40, URZ, UP6, !UPT ;  /* 0x00000028ff327290 */ /* 0x000fe2000b7fe4ff */
[----:B0-----:R-:W-:Y:S02]  /*11e20*/  IMAD.U32 R4, RZ, RZ, UR9 ;  /* 0x00000009ff047e24 */ /* 0x001fe4000f8e00ff */
[----:B------:R-:W-:Y:S02]  /*11e30*/  IMAD.U32 R5, RZ, RZ, UR53 ;  /* 0x00000035ff057e24 */ /* 0x000fe4000f8e00ff */
[----:B-1----:R-:W-:Y:S02]  /*11e40*/  IMAD.U32 R2, RZ, RZ, UR28 ;  /* 0x0000001cff027e24 */ /* 0x002fe4000f8e00ff */
[----:B------:R-:W-:Y:S01]  /*11e50*/  IMAD.U32 R3, RZ, RZ, UR52 ;  /* 0x00000034ff037e24 */ /* 0x000fe2000f8e00ff */
[----:B------:R0:W-:Y:S01]  /*11e60*/  STL.64 [R1+0x5e68], R4 ;  /* 0x005e680401007387 */ /* 0x0001e20000100a00 */
[----:B------:R-:W-:-:S02]  /*11e70*/  UIADD3 UR11, UP1, UPT, UR38, 0x6338, URZ ;  /* 0x00006338260b7890 */ /* 0x000fc4000ff3e0ff */
        /* <DEDUP_REMOVED lines=8> */
[----:B------:R-:W-:-:S02]  /*11f00*/  UIADD3 UR19, UP3, UPT, UR38, 0x6340, URZ ;  /* 0x0000634026137890 */ /* 0x000fc4000ff7e0ff */
        /* <DEDUP_REMOVED lines=15> */
[----:B0-----:R-:W-:Y:S01]  /*12000*/  IMAD.U32 R4, RZ, RZ, UR20 ;  /* 0x00000014ff047e24 */ /* 0x001fe2000f8e00ff */
[----:B------:R-:W-:Y:S01]  /*12010*/  MOV R5, UR47 ;  /* 0x0000002f00057c02 */ /* 0x000fe20008000f00 */
[----:B------:R-:W-:Y:S01]  /*12020*/  UIADD3 UR26, UP0, UPT, UR38, 0x6360, URZ ;  /* 0x00006360261a7890 */ /* 0x000fe2000ff1e0ff */
[----:B-1----:R-:W-:-:S02]  /*12030*/  IMAD.U32 R2, RZ, RZ, UR19 ;  /* 0x00000013ff027e24 */ /* 0x002fc4000f8e00ff */
[----:B------:R-:W-:Y:S01]  /*12040*/  IMAD.U32 R3, RZ, RZ, UR46 ;  /* 0x0000002eff037e24 */ /* 0x000fe2000f8e00ff */
        /* <DEDUP_REMOVED lines=15> */
[----:B0-----:R-:W-:Y:S01]  /*12140*/  MOV R4, UR15 ;  /* 0x0000000f00047c02 */ /* 0x001fe20008000f00 */
[----:B------:R-:W-:Y:S01]  /*12150*/  IMAD.U32 R5, RZ, RZ, UR41 ;  /* 0x00000029ff057e24 */ /* 0x000fe2000f8e00ff */
        /* <DEDUP_REMOVED lines=10> */
[----:B-1----:R-:W-:Y:S01]  /*12200*/  IMAD.U32 R2, RZ, RZ, UR25 ;  /* 0x00000019ff027e24 */ /* 0x002fe2000f8e00ff */
[----:B------:R-:W-:Y:S01]  /*12210*/  MOV R3, UR33 ;  /* 0x0000002100037c02 */ /* 0x000fe20008000f00 */
[----:B------:R-:W-:Y:S01]  /*12220*/  UIADD3 UR13, UP6, UPT, UR38, 0x6388, URZ ;  /* 0x00006388260d7890 */ /* 0x000fe2000ffde0ff */
        /* <DEDUP_REMOVED lines=29> */
[----:B------:R-:W-:Y:S01]  /*12400*/  STL.64 [R1+0x5cd8], R4 ;  /* 0x005cd80401007387 */ /* 0x000fe20000100a00 */
[----:B------:R-:W-:Y:S02]  /*12410*/  UIADD3 UR6, UP5, UPT, UR38, 0x63b0, URZ ;  /* 0x000063b026067890 */ /* 0x000fe4000ffbe0ff */
[----:B------:R-:W-:Y:S01]  /*12420*/  UIADD3.X UR11, UPT, UPT, URZ, UR40, URZ, UP4, !UPT ;  /* 0x00000028ff0b7290 */ /* 0x000fe2000a7fe4ff */
[----:B------:R0:W-:Y:S01]  /*12430*/  STL.64 [R1+0x5e88], R4 ;  /* 0x005e880401007387 */ /* 0x0001e20000100a00 */
[----:B------:R-:W-:Y:S02]  /*12440*/  UIADD3 UR5, UP6, UPT, UR38, 0x5ba0, URZ ;  /* 0x00005ba026057890 */ /* 0x000fe4000ffde0ff */
[----:B------:R-:W-:Y:S01]  /*12450*/  UIADD3.X UR19, UPT, UPT, URZ, UR40, URZ, UP5, !UPT ;  /* 0x00000028ff137290 */ /* 0x000fe2000affe4ff */
[----:B------:R1:W-:Y:S01]  /*12460*/  STL.64 [R1+0x5b40], R2 ;  /* 0x005b400201007387 */ /* 0x0003e20000100a00 */
[----:B------:R-:W-:Y:S01]  /*12470*/  UIADD3 UR4, UP0, UPT, UR38, 0x63b8, URZ ;  /* 0x000063b826047890 */ /* 0x000fe2000ff1e0ff */
[----:B0-----:R-:W-:Y:S01]  /*12480*/  IMAD.U32 R4, RZ, RZ, UR12 ;  /* 0x0000000cff047e24 */ /* 0x001fe2000f8e00ff */
[----:B------:R-:W-:Y:S01]  /*12490*/  MOV R5, UR28 ;  /* 0x0000001c00057c02 */ /* 0x000fe20008000f00 */
[----:B-1----:R-:W-:-:S02]  /*124a0*/  IMAD.U32 R2, RZ, RZ, UR7 ;  /* 0x00000007ff027e24 */ /* 0x002fc4000f8e00ff */
[----:B------:R-:W-:Y:S02]  /*124b0*/  IMAD.U32 R3, RZ, RZ, UR27 ;  /* 0x0000001bff037e24 */ /* 0x000fe4000f8e00ff */
[----:B------:R0:W-:Y:S01]  /*124c0*/  STL.64 [R1+0x5b48], R4 ;  /* 0x005b480401007387 */ /* 0x0001e20000100a00 */
[----:B------:R-:W-:Y:S02]  /*124d0*/  UIADD3.X UR42, UPT, UPT, URZ, UR40, URZ, UP6, !UPT ;  /* 0x00000028ff2a7290 */ /* 0x000fe4000b7fe4ff */
[----:B------:R-:W-:Y:S01]  /*124e0*/  UIADD3 UR9, UP1, UPT, UR38, 0x63c0, URZ ;  /* 0x000063c026097890 */ /* 0x000fe2000ff3e0ff */
[----:B------:R1:W-:Y:S01]  /*124f0*/  STL.64 [R1+0x5b50], R2 ;  /* 0x005b500201007387 */ /* 0x0003e20000100a00 */
[----:B------:R-:W-:Y:S02]  /*12500*/  UIADD3.X UR26, UPT, UPT, URZ, UR40, URZ, UP0, !UPT ;  /* 0x00000028ff1a7290 */ /* 0x000fe400087fe4ff */
[----:B------:R-:W-:Y:S01]  /*12510*/  UIADD3 UR17, UP2, UPT, UR38, 0x63c8, URZ ;  /* 0x000063c826117890 */ /* 0x000fe2000ff5e0ff */
[----:B0-----:R-:W-:-:S02]  /*12520*/  IMAD.U32 R4, RZ, RZ, UR10 ;  /* 0x0000000aff047e24 */ /* 0x001fc4000f8e00ff */
[----:B------:R-:W-:Y:S02]  /*12530*/  IMAD.U32 R5, RZ, RZ, UR11 ;  /* 0x0000000bff057e24 */ /* 0x000fe4000f8e00ff */
[----:B-1----:R-:W-:Y:S02]  /*12540*/  IMAD.U32 R2, RZ, RZ, UR6 ;  /* 0x00000006ff027e24 */ /* 0x002fe4000f8e00ff */
[----:B------:R-:W-:Y:S01]  /*12550*/  IMAD.U32 R3, RZ, RZ, UR19 ;  /* 0x00000013ff037e24 */ /* 0x000fe2000f8e00ff */
[----:B------:R0:W-:Y:S01]  /*12560*/  STL.64 [R1+0x5b58], R4 ;  /* 0x005b580401007387 */ /* 0x0001e20000100a00 */
[----:B------:R-:W-:Y:S02]  /*12570*/  UIADD3.X UR25, UPT, UPT, URZ, UR40, URZ, UP1, !UPT ;  /* 0x00000028ff197290 */ /* 0x000fe40008ffe4ff */
[----:B------:R-:W-:Y:S01]  /*12580*/  UIADD3 UR22, UP3, UPT, UR38, 0x63d0, URZ ;  /* 0x000063d026167890 */ /* 0x000fe2000ff7e0ff */
[----:B------:R1:W-:Y:S01]  /*12590*/  STL.64 [R1+0x5b60], R2 ;  /* 0x005b600201007387 */ /* 0x0003e20000100a00 */
[----:B------:R-:W-:-:S02]  /*125a0*/  UIADD3.X UR24, UPT, UPT, URZ, UR40, URZ, UP2, !UPT ;  /* 0x00000028ff187290 */ /* 0x000fc400097fe4ff */
[----:B------:R-:W-:Y:S01]  /*125b0*/  UIADD3 UR20, UP4, UPT, UR38, 0x63d8, URZ ;  /* 0x000063d826147890 */ /* 0x000fe2000ff9e0ff */
[----:B0-----:R-:W-:Y:S01]  /*125c0*/  MOV R4, UR5 ;  /* 0x0000000500047c02 */ /* 0x001fe20008000f00 */
[----:B------:R-:W-:Y:S02]  /*125d0*/  IMAD.U32 R5, RZ, RZ, UR42 ;  /* 0x0000002aff057e24 */ /* 0x000fe4000f8e00ff */
[----:B-1----:R-:W-:Y:S02]  /*125e0*/  IMAD.U32 R2, RZ, RZ, UR4 ;  /* 0x00000004ff027e24 */ /* 0x002fe4000f8e00ff */
[----:B------:R-:W-:Y:S01]  /*125f0*/  IMAD.U32 R3, RZ, RZ, UR26 ;  /* 0x0000001aff037e24 */ /* 0x000fe2000f8e00ff */
[----:B------:R-:W-:Y:S01]  /*12600*/  STL.64 [R1+0x5e90], R4 ;  /* 0x005e900401007387 */ /* 0x000fe20000100a00 */
[----:B------:R-:W-:-:S03]  /*12610*/  UIADD3.X UR23, UPT, UPT, URZ, UR40, URZ, UP3, !UPT ;  /* 0x00000028ff177290 */ /* 0x000fc60009ffe4ff */
[----:B------:R0:W-:Y:S01]  /*12620*/  STL.64 [R1+0x5ea8], R4 ;  /* 0x005ea80401007387 */ /* 0x0001e20000100a00 */
[----:B------:R-:W-:Y:S02]  /*12630*/  UIADD3 UR44, UP5, UPT, UR38, 0x5c68, URZ ;  /* 0x00005c68262c7890 */ /* 0x000fe4000ffbe0ff */
[----:B------:R-:W-:Y:S01]  /*12640*/  UIADD3.X UR21, UPT, UPT, URZ, UR40, URZ, UP4, !UPT ;  /* 0x00000028ff157290 */ /* 0x000fe2000a7fe4ff */
[----:B------:R1:W-:Y:S01]  /*12650*/  STL.64 [R1+0x5c08], R2 ;  /* 0x005c080201007387 */ /* 0x0003e20000100a00 */
[----:B------:R-:W-:Y:S01]  /*12660*/  UIADD3 UR15, UP6, UPT, UR38, 0x63e0, URZ ;  /* 0x000063e0260f7890 */ /* 0x000fe2000ffde0ff */
[----:B0-----:R-:W-:Y:S02]  /*12670*/  IMAD.U32 R4, RZ, RZ, UR9 ;  /* 0x00000009ff047e24 */ /* 0x001fe4000f8e00ff */
[----:B------:R-:W-:Y:S02]  /*12680*/  IMAD.U32 R5, RZ, RZ, UR25 ;  /* 0x00000019ff057e24 */ /* 0x000fe4000f8e00ff */
[----:B-1----:R-:W-:Y:S01]  /*12690*/  IMAD.U32 R2, RZ, RZ, UR17 ;  /* 0x00000011ff027e24 */ /* 0x002fe2000f8e00ff */
[----:B------:R-:W-:Y:S01]  /*126a0*/  MOV R3, UR24 ;  /* 0x0000001800037c02 */ /* 0x000fe20008000f00 */
[----:B------:R-:W-:Y:S01]  /*126b0*/  UIADD3.X UR27, UPT, UPT, URZ, UR40, URZ, UP5, !UPT ;  /* 0x00000028ff1b7290 */ /* 0x000fe2000affe4ff */
[----:B------:R0:W-:Y:S01]  /*126c0*/  STL.64 [R1+0x5c10], R4 ;  /* 0x005c100401007387 */ /* 0x0001e20000100a00 */
[----:B------:R-:W-:-:S03]  /*126d0*/  UIADD3.X UR19, UPT, UPT, URZ, UR40, URZ, UP6, !UPT ;  /* 0x00000028ff137290 */ /* 0x000fc6000b7fe4ff */
[----:B------:R1:W-:Y:S01]  /*126e0*/  STL.64 [R1+0x5c18], R2 ;  /* 0x005c180201007387 */ /* 0x0003e20000100a00 */
[----:B------:R-:W-:Y:S02]  /*126f0*/  UIADD3 UR18, UP0, UPT, UR38, 0x63e8, URZ ;  /* 0x000063e826127890 */ /* 0x000fe4000ff1e0ff */
[----:B------:R-:W-:Y:S01]  /*12700*/  UIADD3 UR14, UP1, UPT, UR38, 0x5d30, URZ ;  /* 0x00005d30260e7890 */ /* 0x000fe2000ff3e0ff */
[----:B0-----:R-:W-:Y:S02]  /*12710*/  IMAD.U32 R4, RZ, RZ, UR22 ;  /* 0x00000016ff047e24 */ /* 0x001fe4000f8e00ff */
[----:B------:R-:W-:Y:S02]  /*12720*/  IMAD.U32 R5, RZ, RZ, UR23 ;  /* 0x00000017ff057e24 */ /* 0x000fe4000f8e00ff */
[----:B-1----:R-:W-:Y:S02]  /*12730*/  IMAD.U32 R2, RZ, RZ, UR20 ;  /* 0x00000014ff027e24 */ /* 0x002fe4000f8e00ff */
[----:B------:R-:W-:Y:S01]  /*12740*/  IMAD.U32 R3, RZ, RZ, UR21 ;  /* 0x00000015ff037e24 */ /* 0x000fe2000f8e00ff */
[----:B------:R0:W-:Y:S01]  /*12750*/  STL.64 [R1+0x5c20], R4 ;  /* 0x005c200401007387 */ /* 0x0001e20000100a00 */
[----:B------:R-:W-:-:S02]  /*12760*/  UIADD3.X UR6, UPT, UPT, URZ, UR40, URZ, UP0, !UPT ;  /* 0x00000028ff067290 */ /* 0x000fc400087fe4ff */
[----:B------:R-:W-:Y:S01]  /*12770*/  UIADD3.X UR17, UPT, UPT, URZ, UR40, URZ, UP1, !UPT ;  /* 0x00000028ff117290 */ /* 0x000fe20008ffe4ff */
[----:B------:R1:W-:Y:S01]  /*12780*/  STL.64 [R1+0x5c28], R2 ;  /* 0x005c280201007387 */ /* 0x0003e20000100a00 */
[----:B------:R-:W-:Y:S02]  /*12790*/  UIADD3 UR16, UP2, UPT, UR38, 0x63f0, URZ ;  /* 0x000063f026107890 */ /* 0x000fe4000ff5e0ff */
[----:B------:R-:W-:Y:S01]  /*127a0*/  UIADD3 UR13, UP3, UPT, UR38, 0x63f8, URZ ;  /* 0x000063f8260d7890 */ /* 0x000fe2000ff7e0ff */
[----:B0-----:R-:W-:Y:S02]  /*127b0*/  IMAD.U32 R4, RZ, RZ, UR44 ;  /* 0x0000002cff047e24 */ /* 0x001fe4000f8e00ff */
[----:B------:R-:W-:Y:S01]  /*127c0*/  IMAD.U32 R5, RZ, RZ, UR27 ;  /* 0x0000001bff057e24 */ /* 0x000fe2000f8e00ff */
[----:B-1----:R-:W-:Y:S01]  /*127d0*/  MOV R2, UR15 ;  /* 0x0000000f00027c02 */ /* 0x002fe20008000f00 */
[----:B------:R-:W-:-:S03]  /*127e0*/  IMAD.U32 R3, RZ, RZ, UR19 ;  /* 0x00000013ff037e24 */ /* 0x000fc6000f8e00ff */
[----:B------:R-:W-:Y:S01]  /*127f0*/  STL.64 [R1+0x5e98], R4 ;  /* 0x005e980401007387 */ /* 0x000fe20000100a00 */
[----:B------:R-:W-:-:S03]  /*12800*/  UIADD3.X UR4, UPT, UPT, URZ, UR40, URZ, UP2, !UPT ;  /* 0x00000028ff047290 */ /* 0x000fc600097fe4ff */
        /* <DEDUP_REMOVED lines=10> */
[----:B------:R-:W-:-:S03]  /*128b0*/  UIADD3.X UR14, UPT, UPT, URZ, UR40, URZ, UP4, !UPT ;  /* 0x00000028ff0e7290 */ /* 0x000fc6000a7fe4ff */
[----:B------:R1:W-:Y:S01]  /*128c0*/  STL.64 [R1+0x5eb0], R2 ;  /* 0x005eb00201007387 */ /* 0x0003e20000100a00 */
[----:B------:R-:W-:Y:S02]  /*128d0*/  UIADD3 UR10, UP6, UPT, UR38, 0x6410, URZ ;  /* 0x00006410260a7890 */ /* 0x000fe4000ffde0ff */
[----:B------:R-:W-:Y:S01]  /*128e0*/  UIADD3 UR9, UP0, UPT, UR38, 0x6418, URZ ;  /* 0x0000641826097890 */ /* 0x000fe2000ff1e0ff */
[----:B0-----:R-:W-:Y:S01]  /*128f0*/  IMAD.U32 R4, RZ, RZ, UR16 ;  /* 0x00000010ff047e24 */ /* 0x001fe2000f8e00ff */
[----:B------:R-:W-:Y:S01]  /*12900*/  MOV R5, UR4 ;  /* 0x0000000400057c02 */ /* 0x000fe20008000f00 */
[----:B-1----:R-:W-:Y:S01]  /*12910*/  IMAD.U32 R2, RZ, RZ, UR13 ;  /* 0x0000000dff027e24 */ /* 0x002fe2000f8e00ff */
[----:B------:R-:W-:Y:S01]  /*12920*/  UIADD3.X UR13, UPT, UPT, URZ, UR40, URZ, UP5, !UPT ;  /* 0x00000028ff0d7290 */ /* 0x000fe2000affe4ff */
[----:B------:R-:W-:Y:S02]  /*12930*/  IMAD.U32 R3, RZ, RZ, UR15 ;  /* 0x0000000fff037e24 */ /* 0x000fe4000f8e00ff */
[----:B------:R0:W-:Y:S04]  /*12940*/  STL.64 [R1+0x5d98], R4 ;  /* 0x005d980401007387 */ /* 0x0001e80000100a00 */
[----:B------:R1:W-:Y:S01]  /*12950*/  STL.64 [R1+0x5da0], R2 ;  /* 0x005da00201007387 */ /* 0x0003e20000100a00 */
[----:B------:R-:W-:-:S02]  /*12960*/  UIADD3 UR7, UP1, UPT, UR38, 0x6420, URZ ;  /* 0x0000642026077890 */ /* 0x000fc4000ff3e0ff */
        /* <DEDUP_REMOVED lines=10> */
[----:B------:R-:W-:Y:S01]  /*12a10*/  UIADD3 UR4, UP4, UPT, UR38, 0x6438, URZ ;  /* 0x0000643826047890 */ /* 0x000fe2000ff9e0ff */
[----:B0-----:R-:W-:Y:S01]  /*12a20*/  MOV R4, UR10 ;  /* 0x0000000a00047c02 */ /* 0x001fe20008000f00 */
[----:B------:R-:W-:Y:S01]  /*12a30*/  IMAD.U32 R5, RZ, RZ, UR12 ;  /* 0x0000000cff057e24 */ /* 0x000fe2000f8e00ff */
[----:B------:R-:W-:Y:S01]  /*12a40*/  UIADD3.X UR10, UPT, UPT, URZ, UR40, URZ, UP1, !UPT ;  /* 0x00000028ff0a7290 */ /* 0x000fe20008ffe4ff */
[----:B-1----:R-:W-:Y:S01]  /*12a50*/  IMAD.U32 R2, RZ, RZ, UR9 ;  /* 0x00000009ff027e24 */ /* 0x002fe2000f8e00ff */
[----:B------:R-:W-:Y:S01]  /*12a60*/  UIADD3.X UR9, UPT, UPT, URZ, UR40, URZ, UP2, !UPT ;  /* 0x00000028ff097290 */ /* 0x000fe200097fe4ff */
[----:B------:R-:W-:Y:S01]  /*12a70*/  IMAD.U32 R3, RZ, RZ, UR11 ;  /* 0x0000000bff037e24 */ /* 0x000fe2000f8e00ff */
[----:B------:R0:W-:Y:S04]  /*12a80*/  STL.64 [R1+0x5db8], R4 ;  /* 0x005db80401007387 */ /* 0x0001e80000100a00 */
[----:B------:R1:W-:Y:S01]  /*12a90*/  STL.64 [R1+0x3f20], R2 ;  /* 0x003f200201007387 */ /* 0x0003e20000100a00 */
[----:B0-----:R-:W-:Y:S01]  /*12aa0*/  IMAD.U32 R4, RZ, RZ, UR7 ;  /* 0x00000007ff047e24 */ /* 0x001fe2000f8e00ff */
[----:B------:R-:W-:Y:S01]  /*12ab0*/  UIADD3.X UR7, UPT, UPT, URZ, UR40, URZ, UP3, !UPT ;  /* 0x00000028ff077290 */ /* 0x000fe20009ffe4ff */
[----:B------:R-:W-:-:S02]  /*12ac0*/  IMAD.U32 R5, RZ, RZ, UR10 ;  /* 0x0000000aff057e24 */ /* 0x000fc4000f8e00ff */
[----:B-1----:R-:W-:Y:S01]  /*12ad0*/  IMAD.U32 R2, RZ, RZ, UR5 ;  /* 0x00000005ff027e24 */ /* 0x002fe2000f8e00ff */
[----:B------:R-:W-:Y:S01]  /*12ae0*/  MOV R3, UR9 ;  /* 0x0000000900037c02 */ /* 0x000fe20008000f00 */
[----:B------:R-:W-:Y:S01]  /*12af0*/  UIADD3.X UR5, UPT, UPT, URZ, UR40, URZ, UP4, !UPT ;  /* 0x00000028ff057290 */ /* 0x000fe2000a7fe4ff */
[----:B------:R0:W-:Y:S04]  /*12b00*/  STL.64 [R1+0x3f28], R4 ;  /* 0x003f280401007387 */ /* 0x0001e80000100a00 */
[----:B------:R1:W-:Y:S04]  /*12b10*/  STL.64 [R1+0x3f30], R2 ;  /* 0x003f300201007387 */ /* 0x0003e80000100a00 */
[----:B------:R2:W-:Y:S01]  /*12b20*/  STL [R1+0x6540], R157 ;  /* 0x0065409d01007387 */ /* 0x0005e20000100800 */
[----:B0-----:R-:W-:-:S02]  /*12b30*/  IMAD.U32 R4, RZ, RZ, UR6 ;  /* 0x00000006ff047e24 */ /* 0x001fc4000f8e00ff */
[----:B------:R-:W-:Y:S02]  /*12b40*/  IMAD.U32 R5, RZ, RZ, UR7 ;  /* 0x00000007ff057e24 */ /* 0x000fe4000f8e00ff */
[----:B-1----:R-:W-:Y:S02]  /*12b50*/  IMAD.U32 R2, RZ, RZ, UR4 ;  /* 0x00000004ff027e24 */ /* 0x002fe4000f8e00ff */
[----:B------:R-:W-:Y:S01]  /*12b60*/  IMAD.U32 R3, RZ, RZ, UR5 ;  /* 0x00000005ff037e24 */ /* 0x000fe2000f8e00ff */
[----:B--2---:R-:W-:Y:S01]  /*12b70*/  IADD3 R157, P1, PT, R54, R121, RZ ;  /* 0x00000079369d7210 */ /* 0x004fe20007f3e0ff */
[----:B------:R0:W-:Y:S04]  /*12b80*/  STL [R1+0x6530], R158 ;  /* 0x0065309e01007387 */ /* 0x0001e80000100800 */
[----:B------:R1:W-:Y:S04]  /*12b90*/  STL.64 [R1+0x3f38], R4 ;  /* 0x003f380401007387 */ /* 0x0003e80000100a00 */
[----:B------:R2:W-:Y:S01]  /*12ba0*/  STL.64 [R1+0x3f40], R2 ;  /* 0x003f400201007387 */ /* 0x0005e20000100a00 */
[----:B0-----:R-:W-:-:S05]  /*12bb0*/  IADD3 R158, P0, PT, R53, R114, RZ ;  /* 0x00000072359e7210 */ /* 0x001fca0007f1e0ff */
[----:B-1----:R-:W-:Y:S01]  /*12bc0*/  IMAD.X R4, R104, 0x1, R9, P0 ;  /* 0x0000000168047824 */ /* 0x002fe200000e0609 */
[----:B------:R-:W-:Y:S01]  /*12bd0*/  IADD3 R155, P0, PT, R17, R111, RZ ;  /* 0x0000006f119b7210 */ /* 0x000fe20007f1e0ff */
[----:B--2---:R-:W-:-:S05]  /*12be0*/  IMAD.X R2, R89, 0x1, R10, P1 ;  /* 0x0000000159027824 */ /* 0x004fca00008e060a */
[----:B------:R-:W-:Y:S02]  /*12bf0*/  SHF.L.W.U32.HI R249, R157, 0x11, R2 ;  /* 0x000000119df97819 */ /* 0x000fe40000010e02 */
[----:B------:R-:W-:Y:S02]  /*12c00*/  SHF.L.W.U32.HI R157, R2, 0x11, R157 ;  /* 0x00000011029d7819 */ /* 0x000fe40000010e9d */
[----:B------:R-:W-:Y:S02]  /*12c10*/  IADD3.X R2, PT, PT, R21, R11, RZ, P0, !PT ;  /* 0x0000000b15027210 */ /* 0x000fe400007fe4ff */
[----:B------:R-:W-:Y:S02]  /*12c20*/  IADD3 R154, P0, PT, R55, R116, RZ ;  /* 0x00000074379a7210 */ /* 0x000fe40007f1e0ff */
[----:B------:R-:W-:Y:S02]  /*12c30*/  SHF.L.W.U32.HI R251, R155, 0x11, R2 ;  /* 0x000000119bfb7819 */ /* 0x000fe40000010e02 */
[----:B------:R-:W-:Y:S01]  /*12c40*/  SHF.L.W.U32.HI R155, R2, 0x11, R155 ;  /* 0x00000011029b7819 */ /* 0x000fe20000010e9b */
[----:B------:R-:W-:Y:S01]  /*12c50*/  IMAD.X R2, R126, 0x1, R12, P0 ;  /* 0x000000017e027824 */ /* 0x000fe200000e060c */
[----:B------:R-:W-:Y:S01]  /*12c60*/  IADD3 R153, P0, PT, R56, R95, RZ ;  /* 0x0000005f38997210 */ /* 0x000fe20007f1e0ff */
[----:B------:R-:W-:Y:S03]  /*12c70*/  STL [R1+0x5980], R220 ;  /* 0x005980dc01007387 */ /* 0x000fe60000100800 */
[----:B------:R-:W-:Y:S01]  /*12c80*/  SHF.L.W.U32.HI R152, R154, 0x11, R2 ;  /* 0x000000119a987819 */ /* 0x000fe20000010e02 */
[----:B------:R-:W-:Y:S01]  /*12c90*/  STL [R1+0x5a48], R220 ;  /* 0x005a48dc01007387 */ /* 0x000fe20000100800 */
[----:B------:R-:W-:Y:S01]  /*12ca0*/  SHF.L.W.U32.HI R154, R2, 0x11, R154 ;  /* 0x00000011029a7819 */ /* 0x000fe20000010e9a */
[----:B------:R-:W-:-:S02]  /*12cb0*/  IMAD.X R2, R119, 0x1, R13, P0 ;  /* 0x0000000177027824 */ /* 0x000fc400000e060d */
[----:B------:R-:W-:Y:S01]  /*12cc0*/  STL [R1+0x5b10], R220 ;  /* 0x005b10dc01007387 */ /* 0x000fe20000100800 */
[----:B------:R-:W-:-:S03]  /*12cd0*/  IADD3 R150, P0, PT, R57, R97, RZ ;  /* 0x0000006139967210 */ /* 0x000fc60007f1e0ff */
[----:B------:R-:W-:Y:S01]  /*12ce0*/  STL [R1+0x5bd8], R220 ;  /* 0x005bd8dc01007387 */ /* 0x000fe20000100800 */
[----:B------:R-:W-:-:S03]  /*12cf0*/  SHF.L.W.U32.HI R151, R153, 0x11, R2 ;  /* 0x0000001199977819 */ /* 0x000fc60000010e02 */
[----:B------:R-:W-:Y:S01]  /*12d00*/  STL [R1+0x5888], R223 ;  /* 0x005888df01007387 */ /* 0x000fe20000100800 */
[----:B------:R-:W-:-:S03]  /*12d10*/  SHF.L.W.U32.HI R153, R2, 0x11, R153 ;  /* 0x0000001102997819 */ /* 0x000fc60000010e99 */
[----:B------:R-:W-:Y:S01]  /*12d20*/  STL [R1+0x5950], R223 ;  /* 0x005950df01007387 */ /* 0x000fe20000100800 */
[----:B------:R-:W-:-:S03]  /*12d30*/  IMAD.X R2, R86, 0x1, R14, P0 ;  /* 0x0000000156027824 */ /* 0x000fc600000e060e */
[----:B------:R-:W-:Y:S04]  /*12d40*/  STL [R1+0x5a18], R223 ;  /* 0x005a18df01007387 */ /* 0x000fe80000100800 */
[----:B------:R-:W-:Y:S01]  /*12d50*/  STL [R1+0x5ae0], R223 ;  /* 0x005ae0df01007387 */ /* 0x000fe20000100800 */
[----:B------:R-:W-:-:S03]  /*12d60*/  IADD3 R149, P0, PT, R84, R99, RZ ;  /* 0x0000006354957210 */ /* 0x000fc60007f1e0ff */
[----:B------:R-:W-:Y:S04]  /*12d70*/  STL [R1+0x5ba8], R223 ;  /* 0x005ba8df01007387 */ /* 0x000fe80000100800 */
[----:B------:R-:W-:Y:S04]  /*12d80*/  STL [R1+0x5c70], R223 ;  /* 0x005c70df01007387 */ /* 0x000fe80000100800 */
[----:B------:R-:W-:Y:S01]  /*12d90*/  STL [R1+0x5d38], R223 ;  /* 0x005d38df01007387 */ /* 0x000fe20000100800 */
[----:B------:R-:W-:-:S03]  /*12da0*/  SHF.L.W.U32.HI R147, R150, 0x11, R2 ;  /* 0x0000001196937819 */ /* 0x000fc60000010e02 */
[----:B------:R-:W-:Y:S01]  /*12db0*/  STL [R1+0x5b1c], R139 ;  /* 0x005b1c8b01007387 */ /* 0x000fe20000100800 */
[----:B------:R-:W-:-:S03]  /*12dc0*/  SHF.L.W.U32.HI R150, R2, 0x11, R150 ;  /* 0x0000001102967819 */ /* 0x000fc60000010e96 */
[----:B------:R-:W-:Y:S01]  /*12dd0*/  STL [R1+0x5be4], R139 ;  /* 0x005be48b01007387 */ /* 0x000fe20000100800 */
[----:B------:R-:W-:-:S03]  /*12de0*/  IMAD.X R2, R113, 0x1, R72, P0 ;  /* 0x0000000171027824 */ /* 0x000fc600000e0648 */
[----:B------:R-:W-:Y:S04]  /*12df0*/  STL [R1+0x5d74], R139 ;  /* 0x005d748b01007387 */ /* 0x000fe80000100800 */
[----:B------:R-:W-:Y:S04]  /*12e00*/  STL [R1+0x5b20], R138 ;  /* 0x005b208a01007387 */ /* 0x000fe80000100800 */
[----:B------:R-:W-:Y:S04]  /*12e10*/  STL [R1+0x5be8], R138 ;  /* 0x005be88a01007387 */ /* 0x000fe80000100800 */
[----:B------:R-:W-:Y:S04]  /*12e20*/  STL [R1+0x5d78], R138 ;  /* 0x005d788a01007387 */ /* 0x000fe80000100800 */
[----:B------:R-:W-:Y:S01]  /*12e30*/  STL [R1+0x5e00], R222 ;  /* 0x005e00de01007387 */ /* 0x000fe20000100800 */
[----:B------:R-:W-:-:S03]  /*12e40*/  SHF.L.W.U32.HI R146, R149, 0x11, R2 ;  /* 0x0000001195927819 */ /* 0x000fc60000010e02 */
[----:B------:R-:W-:Y:S01]  /*12e50*/  STL [R1+0x5e04], R224 ;  /* 0x005e04e001007387 */ /* 0x000fe20000100800 */
[----:B------:R-:W-:-:S03]  /*12e60*/  SHF.L.W.U32.HI R149, R2, 0x11, R149 ;  /* 0x0000001102957819 */ /* 0x000fc60000010e95 */
[----:B------:R-:W-:Y:S01]  /*12e70*/  STL [R1+0x5954], R235 ;  /* 0x005954eb01007387 */ /* 0x000fe20000100800 */
[----:B------:R-:W-:-:S03]  /*12e80*/  IMAD.MOV.U32 R2, RZ, RZ, 0x74 ;  /* 0x00000074ff027424 */ /* 0x000fc600078e00ff */
        /* <DEDUP_REMOVED lines=8> */
[----:B------:R0:W-:Y:S04]  /*12f10*/  STL [R1+0x6444], R2 ;  /* 0x0064440201007387 */ /* 0x0001e80000100800 */
[----:B------:R-:W-:Y:S04]  /*12f20*/  STL [R1+0x595c], R245 ;  /* 0x00595cf501007387 */ /* 0x000fe80000100800 */
[----:B------:R-:W-:Y:S04]  /*12f30*/  STL [R1+0x5a24], R245 ;  /* 0x005a24f501007387 */ /* 0x000fe80000100800 */
[----:B------:R-:W-:Y:S04]  /*12f40*/  STL [R1+0x5aec], R245 ;  /* 0x005aecf501007387 */ /* 0x000fe80000100800 */
[----:B------:R-:W-:Y:S04]  /*12f50*/  STL [R1+0x5bb4], R245 ;  /* 0x005bb4f501007387 */ /* 0x000fe80000100800 */
[----:B------:R-:W-:Y:S04]  /*12f60*/  STL [R1+0x5d44], R245 ;  /* 0x005d44f501007387 */ /* 0x000fe80000100800 */
[----:B------:R-:W-:Y:S01]  /*12f70*/  STL [R1+0x5e18], R245 ;  /* 0x005e18f501007387 */ /* 0x000fe20000100800 */
[----:B------:R-:W-:-:S03]  /*12f80*/  SHF.L.W.U32.HI R247, R158, 0x11, R4 ;  /* 0x000000119ef77819 */ /* 0x000fc60000010e04 */
[----:B------:R-:W-:Y:S01]  /*12f90*/  STL [R1+0x5e1c], R144 ;  /* 0x005e1c9001007387 */ /* 0x000fe20000100800 */
[----:B0-----:R-:W-:-:S03]  /*12fa0*/  IMAD.MOV.U32 R2, RZ, RZ, 0x3eebf1d8 ;  /* 0x3eebf1d8ff027424 */ /* 0x001fc600078e00ff */
[----:B------:R-:W-:Y:S01]  /*12fb0*/  STL [R1+0x5e28], R241 ;  /* 0x005e28f101007387 */ /* 0x000fe20000100800 */
[----:B------:R-:W-:-:S03]  /*12fc0*/  SHF.L.W.U32.HI R158, R4, 0x11, R158 ;  /* 0x00000011049e7819 */ /* 0x000fc60000010e9e */
[----:B------:R-:W-:Y:S01]  /*12fd0*/  STL [R1+0x5880], R238 ;  /* 0x005880ee01007387 */ /* 0x000fe20000100800 */
[----:B------:R-:W-:-:S03]  /*12fe0*/  HFMA2 R4, -RZ, RZ, 1.3896484375, 266.75 ;  /* 0x3d8f5c2bff047431 */ /* 0x000fc600000001ff */
[----:B------:R-:W-:Y:S04]  /*12ff0*/  STL [R1+0x5948], R238 ;  /* 0x005948ee01007387 */ /* 0x000fe80000100800 */
[----:B------:R-:W-:Y:S04]  /*13000*/  STL [R1+0x5a10], R238 ;  /* 0x005a10ee01007387 */ /* 0x000fe80000100800 */
[----:B------:R-:W-:Y:S01]  /*13010*/  STL [R1+0x5ad8], R238 ;  /* 0x005ad8ee01007387 */ /* 0x000fe20000100800 */
[----:B------:R-:W-:-:S03]  /*13020*/  IMAD.MOV.U32 R3, RZ, RZ, 0x3dcccccc ;  /* 0x3dccccccff037424 */ /* 0x000fc600078e00ff */
[----:B------:R-:W-:Y:S04]  /*13030*/  STL [R1+0x5ba0], R238 ;  /* 0x005ba0ee01007387 */ /* 0x000fe80000100800 */
[----:B------:R-:W-:Y:S04]  /*13040*/  STL [R1+0x3eb8], R238 ;  /* 0x003eb8ee01007387 */ /* 0x000fe80000100800 */
[----:B------:R-:W-:Y:S04]  /*13050*/  STL [R1+0x57f4], R2 ;  /* 0x0057f40201007387 */ /* 0x000fe80000100800 */
[----:B------:R-:W-:Y:S01]  /*13060*/  STL [R1+0x57f8], R2 ;  /* 0x0057f80201007387 */ /* 0x000fe20000100800 */
[----:B------:R-:W-:-:S03]  /*13070*/  IMAD.MOV.U32 R6, RZ, RZ, 0x3f70a3d7 ;  /* 0x3f70a3d7ff067424 */ /* 0x000fc600078e00ff */
[----:B------:R-:W-:Y:S01]  /*13080*/  STL [R1+0x58bc], R2 ;  /* 0x0058bc0201007387 */ /* 0x000fe20000100800 */
[----:B------:R-:W-:-:S03]  /*13090*/  IMAD.MOV.U32 R5, RZ, RZ, 0x3c75c28f ;  /* 0x3c75c28fff057424 */ /* 0x000fc600078e00ff */
[----:B------:R0:W-:Y:S04]  /*130a0*/  STL [R1+0x58c0], R2 ;  /* 0x0058c00201007387 */ /* 0x0001e80000100800 */
[----:B------:R-:W-:Y:S04]  /*130b0*/  STL [R1+0x5990], R4 ;  /* 0x0059900401007387 */ /* 0x000fe80000100800 */
[----:B------:R1:W-:Y:S04]  /*130c0*/  STL [R1+0x5a58], R4 ;  /* 0x005a580401007387 */ /* 0x0003e80000100800 */
[----:B------:R-:W-:Y:S01]  /*130d0*/  STL [R1+0x5a4c], R3 ;  /* 0x005a4c0301007387 */ /* 0x000fe20000100800 */
[----:B0-----:R-:W-:-:S03]  /*130e0*/  IMAD.MOV.U32 R2, RZ, RZ, -0x40fd70a4 ;  /* 0xbf028f5cff027424 */ /* 0x001fc600078e00ff */
[----:B------:R0:W-:Y:S01]  /*130f0*/  STL [R1+0x5a50], R3 ;  /* 0x005a500301007387 */ /* 0x0001e20000100800 */
[----:B-1----:R-:W-:-:S03]  /*13100*/  IMAD.MOV.U32 R4, RZ, RZ, -0x40733333 ;  /* 0xbf8ccccdff047424 */ /* 0x002fc600078e00ff */
[----:B------:R1:W-:Y:S01]  /*13110*/  STL [R1+0x5a54], R6 ;  /* 0x005a540601007387 */ /* 0x0003e20000100800 */
[----:B------:R-:W-:Y:S02]  /*13120*/  IMAD.MOV.U32 R7, RZ, RZ, 0x7b ;  /* 0x0000007bff077424 */ /* 0x000fe400078e00ff */
[----:B------:R-:W-:Y:S01]  /*13130*/  IMAD.MOV.U32 R138, RZ, RZ, 0x8a ;  /* 0x0000008aff8a7424 */ /* 0x000fe200078e00ff */
[----:B------:R-:W-:Y:S01]  /*13140*/  UIADD3 UR4, UP0, UPT, UR38, 0x4688, URZ ;  /* 0x0000468826047890 */ /* 0x000fe2000ff1e0ff */
[----:B------:R-:W-:Y:S01]  /*13150*/  IADD3 R143, P0, PT, R58, R100, RZ ;  /* 0x000000643a8f7210 */ /* 0x000fe20007f1e0ff */
[----:B0-----:R-:W-:Y:S01]  /*13160*/  IMAD.MOV.U32 R3, RZ, RZ, -0x407d70a4 ;  /* 0xbf828f5cff037424 */ /* 0x001fe200078e00ff */
[----:B------:R0:W-:Y:S01]  /*13170*/  STL [R1+0x5d68], R5 ;  /* 0x005d680501007387 */ /* 0x0001e20000100800 */
[----:B-1----:R-:W-:-:S03]  /*13180*/  MOV R6, 0xbee147ae ;  /* 0xbee147ae00067802 */ /* 0x002fc60000000f00 */
[----:B------:R1:W-:Y:S04]  /*13190*/  STL [R1+0x3ec0], R4 ;  /* 0x003ec00401007387 */ /* 0x0003e80000100800 */
[----:B------:R2:W-:Y:S01]  /*131a0*/  STL [R1+0x3ec4], R3 ;  /* 0x003ec40301007387 */ /* 0x0005e20000100800 */
[----:B0-----:R-:W-:-:S03]  /*131b0*/  IMAD.MOV.U32 R5, RZ, RZ, -0x41c7ae14 ;  /* 0xbe3851ecff057424 */ /* 0x001fc600078e00ff */
[----:B------:R0:W-:Y:S01]  /*131c0*/  STL [R1+0x3ec8], R2 ;  /* 0x003ec80201007387 */ /* 0x0001e20000100800 */
[----:B-1----:R-:W-:-:S03]  /*131d0*/  IMAD.MOV.U32 R4, RZ, RZ, -0x41dc28f6 ;  /* 0xbe23d70aff047424 */ /* 0x002fc600078e00ff */
[----:B------:R-:W-:Y:S01]  /*131e0*/  STL [R1+0x3ecc], R6 ;  /* 0x003ecc0601007387 */ /* 0x000fe20000100800 */
[----:B--2---:R-:W-:Y:S01]  /*131f0*/  IMAD.MOV.U32 R3, RZ, RZ, 0x75 ;  /* 0x00000075ff037424 */ /* 0x004fe200078e00ff */
[----:B------:R-:W-:Y:S01]  /*13200*/  IADD3 R148, P1, PT, R59, R102, RZ ;  /* 0x000000663b947210 */ /* 0x000fe20007f3e0ff */
[----:B------:R-:W-:Y:S01]  /*13210*/  UIADD3 UR6, UP2, UPT, UR38, 0x5df8, URZ ;  /* 0x00005df826067890 */ /* 0x000fe2000ff5e0ff */
[----:B------:R-:W2:Y:S01]  /*13220*/  LDL.LU R220, [R1+0x6748] ;  /* 0x0067480001dc7983 */ /* 0x000ea20000300800 */
[----:B0-----:R-:W-:-:S03]  /*13230*/  IMAD.MOV.U32 R2, RZ, RZ, 0x22 ;  /* 0x00000022ff027424 */ /* 0x001fc600078e00ff */
[----:B------:R-:W-:Y:S04]  /*13240*/  STL [R1+0x3ed0], R5 ;  /* 0x003ed00501007387 */ /* 0x000fe80000100800 */
[----:B------:R-:W-:Y:S04]  /*13250*/  STL [R1+0x3ed4], R4 ;  /* 0x003ed40401007387 */ /* 0x000fe80000100800 */
[----:B------:R0:W-:Y:S04]  /*13260*/  STL.64 [R1+0x6440], R2 ;  /* 0x0064400201007387 */ /* 0x0001e80000100a00 */
[----:B------:R-:W-:Y:S04]  /*13270*/  STL [R1+0x57b8], R239 ;  /* 0x0057b8ef01007387 */ /* 0x000fe80000100800 */
[----:B------:R-:W-:Y:S04]  /*13280*/  STL [R1+0x5884], R239 ;  /* 0x005884ef01007387 */ /* 0x000fe80000100800 */
[----:B------:R-:W-:Y:S04]  /*13290*/  STL [R1+0x594c], R239 ;  /* 0x00594cef01007387 */ /* 0x000fe80000100800 */
[----:B------:R-:W-:Y:S04]  /*132a0*/  STL [R1+0x5a14], R239 ;  /* 0x005a14ef01007387 */ /* 0x000fe80000100800 */
        /* <DEDUP_REMOVED lines=20> */
[----:B------:R-:W-:Y:S01]  /*133f0*/  STL [R1+0x5d30], R243 ;  /* 0x005d30f301007387 */ /* 0x000fe20000100800 */
[----:B------:R-:W-:-:S03]  /*13400*/  HFMA2 R4, -RZ, RZ, 0, 6.55651092529296875e-07 ;  /* 0x0000000bff047431 */ /* 0x000fc600000001ff */
[----:B------:R-:W-:Y:S04]  /*13410*/  STL [R1+0x3eb8], R243 ;  /* 0x003eb8f301007387 */ /* 0x000fe80000100800 */
[----:B------:R0:W-:Y:S04]  /*13420*/  STL [R1+0x6444], R2 ;  /* 0x0064440201007387 */ /* 0x0001e80000100800 */
[----:B------:R-:W-:Y:S01]  /*13430*/  STL [R1+0x5948], R246 ;  /* 0x005948f601007387 */ /* 0x000fe20000100800 */
[----:B------:R-:W-:-:S03]  /*13440*/  IMAD.MOV.U32 R3, RZ, RZ, 0x78 ;  /* 0x00000078ff037424 */ /* 0x000fc600078e00ff */
        /* <DEDUP_REMOVED lines=10> */
[----:B------:R-:W-:Y:S04]  /*134f0*/  STL [R1+0x5948], R242 ;  /* 0x005948f201007387 */ /* 0x000fe80000100800 */
[----:B------:R-:W-:Y:S01]  /*13500*/  STL [R1+0x5a10], R242 ;  /* 0x005a10f201007387 */ /* 0x000fe20000100800 */
[----:B0-----:R-:W-:-:S03]  /*13510*/  IMAD.MOV.U32 R3, RZ, RZ, 0x79 ;  /* 0x00000079ff037424 */ /* 0x001fc600078e00ff */
[----:B------:R-:W-:Y:S01]  /*13520*/  STL [R1+0x5ad8], R242 ;  /* 0x005ad8f201007387 */ /* 0x000fe20000100800 */
[----:B------:R-:W-:-:S03]  /*13530*/  IMAD.MOV.U32 R2, RZ, RZ, 0x7a ;  /* 0x0000007aff027424 */ /* 0x000fc600078e00ff */
[----:B------:R-:W-:Y:S01]  /*13540*/  STL [R1+0x5ba0], R242 ;  /* 0x005ba0f201007387 */ /* 0x000fe20000100800 */
[----:B------:R-:W-:-:S03]  /*13550*/  IMAD.MOV.U32 R6, RZ, RZ, 0x7c ;  /* 0x0000007cff067424 */ /* 0x000fc600078e00ff */
[----:B------:R-:W-:Y:S04]  /*13560*/  STL [R1+0x5d30], R242 ;  /* 0x005d30f201007387 */ /* 0x000fe80000100800 */
[----:B------:R-:W-:Y:S04]  /*13570*/  STL [R1+0x3eb8], R242 ;  /* 0x003eb8f201007387 */ /* 0x000fe80000100800 */
[----:B------:R0:W-:Y:S04]  /*13580*/  STL [R1+0x6444], R3 ;  /* 0x0064440301007387 */ /* 0x0001e80000100800 */
[----:B------:R1:W-:Y:S01]  /*13590*/  STL [R1+0x6444], R2 ;  /* 0x0064440201007387 */ /* 0x0003e20000100800 */
[----:B------:R-:W-:-:S02]  /*135a0*/  IMAD.MOV.U32 R5, RZ, RZ, 0x7e ;  /* 0x0000007eff057424 */ /* 0x000fc400078e00ff */
[----:B------:R-:W-:Y:S01]  /*135b0*/  IMAD.MOV.U32 R4, RZ, RZ, 0x7f ;  /* 0x0000007fff047424 */ /* 0x000fe200078e00ff */
[----:B------:R-:W-:Y:S01]  /*135c0*/  UIADD3.X UR5, UPT, UPT, URZ, UR40, URZ, UP0, !UPT ;  /* 0x00000028ff057290 */ /* 0x000fe200087fe4ff */
[----:B------:R-:W3:Y:S01]  /*135d0*/  LDL.LU R243, [R1+0x64c0] ;  /* 0x0064c00001f37983 */ /* 0x000ee20000300800 */
[----:B0-----:R-:W-:-:S03]  /*135e0*/  IMAD.MOV.U32 R3, RZ, RZ, 0x7d ;  /* 0x0000007dff037424 */ /* 0x001fc600078e00ff */
[----:B------:R-:W4:Y:S01]  /*135f0*/  LDL.LU R242, [R1+0x64fc] ;  /* 0x0064fc0001f27983 */ /* 0x000f220000300800 */
[----:B-1----:R-:W-:-:S03]  /*13600*/  MOV R2, 0x24 ;  /* 0x0000002400027802 */ /* 0x002fc60000000f00 */
[----:B------:R0:W-:Y:S04]  /*13610*/  STL [R1+0x6444], R7 ;  /* 0x0064440701007387 */ /* 0x0001e80000100800 */
[----:B------:R1:W-:Y:S04]  /*13620*/  STL [R1+0x6444], R6 ;  /* 0x0064440601007387 */ /* 0x0003e80000100800 */
[----:B------:R1:W-:Y:S01]  /*13630*/  STL.64 [R1+0x6440], R2 ;  /* 0x0064400201007387 */ /* 0x0003e20000100a00 */
[----:B0-----:R-:W-:-:S03]  /*13640*/  IMAD.MOV.U32 R7, RZ, RZ, 0x80 ;  /* 0x00000080ff077424 */ /* 0x001fc600078e00ff */
[----:B------:R0:W-:Y:S01]  /*13650*/  STL [R1+0x6444], R5 ;  /* 0x0064440501007387 */ /* 0x0001e20000100800 */
[----:B-1----:R-:W-:-:S03]  /*13660*/  IMAD.MOV.U32 R6, RZ, RZ, 0x81 ;  /* 0x00000081ff067424 */ /* 0x002fc600078e00ff */
[----:B------:R1:W-:Y:S01]  /*13670*/  STL [R1+0x6444], R4 ;  /* 0x0064440401007387 */ /* 0x0003e20000100800 */
[----:B------:R-:W-:Y:S02]  /*13680*/  HFMA2 R3, -RZ, RZ, 0, 7.74860382080078125e-06 ;  /* 0x00000082ff037431 */ /* 0x000fe400000001ff */
[----:B------:R-:W-:Y:S01]  /*13690*/  IMAD.MOV.U32 R2, RZ, RZ, 0x25 ;  /* 0x00000025ff027424 */ /* 0x000fe200078e00ff */
[----:B------:R-:W2:Y:S01]  /*136a0*/  LDL.LU R235, [R1+0x6534] ;  /* 0x0065340001eb7983 */ /* 0x000ea20000300800 */
[----:B0-----:R-:W-:Y:S02]  /*136b0*/  IMAD.MOV.U32 R5, RZ, RZ, 0x83 ;  /* 0x00000083ff057424 */ /* 0x001fe400078e00ff */
[----:B-1----:R-:W-:Y:S01]  /*136c0*/  IMAD.MOV.U32 R4, RZ, RZ, 0x84 ;  /* 0x00000084ff047424 */ /* 0x002fe200078e00ff */
[----:B------:R0:W-:Y:S04]  /*136d0*/  STL [R1+0x6444], R7 ;  /* 0x0064440701007387 */ /* 0x0001e80000100800 */
[----:B------:R1:W-:Y:S04]  /*136e0*/  STL [R1+0x6444], R6 ;  /* 0x0064440601007387 */ /* 0x0003e80000100800 */
[----:B------:R1:W-:Y:S01]  /*136f0*/  STL.64 [R1+0x6440], R2 ;  /* 0x0064400201007387 */ /* 0x0003e20000100a00 */
[----:B0-----:R-:W-:-:S03]  /*13700*/  IMAD.MOV.U32 R7, RZ, RZ, 0x85 ;  /* 0x00000085ff077424 */ /* 0x001fc600078e00ff */
[----:B------:R0:W-:Y:S01]  /*13710*/  STL [R1+0x6444], R5 ;  /* 0x0064440501007387 */ /* 0x0001e20000100800 */
[----:B-1----:R-:W-:-:S03]  /*13720*/  IMAD.MOV.U32 R6, RZ, RZ, 0x86 ;  /* 0x00000086ff067424 */ /* 0x002fc600078e00ff */
[----:B------:R1:W-:Y:S01]  /*13730*/  STL [R1+0x6444], R4 ;  /* 0x0064440401007387 */ /* 0x0003e20000100800 */
[----:B------:R-:W-:-:S03]  /*13740*/  IMAD.MOV.U32 R2, RZ, RZ, 0x26 ;  /* 0x00000026ff027424 */ /* 0x000fc600078e00ff */
[----:B------:R-:W2:Y:S01]  /*13750*/  LDL.LU R224, [R1+0x6754] ;  /* 0x0067540001e07983 */ /* 0x000ea20000300800 */
[----:B------:R-:W-:Y:S01]  /*13760*/  IMAD.MOV.U32 R3, RZ, RZ, 0x87 ;  /* 0x00000087ff037424 */ /* 0x000fe200078e00ff */
[----:B0-----:R-:W-:Y:S02]  /*13770*/  MOV R5, 0x88 ;  /* 0x0000008800057802 */ /* 0x001fe40000000f00 */
[----:B------:R0:W-:Y:S01]  /*13780*/  STL [R1+0x6444], R7 ;  /* 0x0064440701007387 */ /* 0x0001e20000100800 */
[----:B-1----:R-:W-:-:S03]  /*13790*/  IMAD.MOV.U32 R4, RZ, RZ, 0x89 ;  /* 0x00000089ff047424 */ /* 0x002fc600078e00ff */
[----:B------:R1:W-:Y:S04]  /*137a0*/  STL [R1+0x6444], R6 ;  /* 0x0064440601007387 */ /* 0x0003e80000100800 */
[----:B------:R-:W-:Y:S01]  /*137b0*/  STL.64 [R1+0x6440], R2 ;  /* 0x0064400201007387 */ /* 0x000fe20000100a00 */
[----:B0-----:R-:W-:-:S03]  /*137c0*/  IMAD.MOV.U32 R7, RZ, RZ, 0x8b ;  /* 0x0000008bff077424 */ /* 0x001fc600078e00ff */
[----:B------:R0:W-:Y:S04]  /*137d0*/  STL [R1+0x6444], R5 ;  /* 0x0064440501007387 */ /* 0x0001e80000100800 */
[----:B------:R0:W-:Y:S01]  /*137e0*/  STL [R1+0x6444], R4 ;  /* 0x0064440401007387 */ /* 0x0001e20000100800 */
[----:B-1----:R-:W-:-:S03]  /*137f0*/  IMAD.MOV.U32 R6, RZ, RZ, 0x8d ;  /* 0x0000008dff067424 */ /* 0x002fc600078e00ff */
[----:B------:R-:W2:Y:S01]  /*13800*/  LDL.LU R241, [R1+0x6564] ;  /* 0x0065640001f17983 */ /* 0x000ea20000300800 */
[----:B0-----:R-:W-:Y:S02]  /*13810*/  IMAD.MOV.U32 R5, RZ, RZ, 0x8c ;  /* 0x0000008cff057424 */ /* 0x001fe400078e00ff */
[----:B------:R-:W-:Y:S01]  /*13820*/  HFMA2 R2, -RZ, RZ, 0, 2.384185791015625e-06 ;  /* 0x00000028ff027431 */ /* 0x000fe200000001ff */
[----:B------:R-:W2:Y:S01]  /*13830*/  LDL.LU R238, [R1+0x64c4] ;  /* 0x0064c40001ee7983 */ /* 0x000ea20000300800 */
[----:B------:R-:W-:-:S03]  /*13840*/  IMAD.MOV.U32 R4, RZ, RZ, 0x27 ;  /* 0x00000027ff047424 */ /* 0x000fc600078e00ff */
[----:B------:R-:W-:Y:S01]  /*13850*/  STL [R1+0x6444], R138 ;  /* 0x0064448a01007387 */ /* 0x000fe20000100800 */
[----:B------:R-:W-:-:S03]  /*13860*/  IMAD.MOV.U32 R3, RZ, RZ, 0x8e ;  /* 0x0000008eff037424 */ /* 0x000fc600078e00ff */
[----:B------:R-:W-:Y:S04]  /*13870*/  STL [R1+0x6444], R7 ;  /* 0x0064440701007387 */ /* 0x000fe80000100800 */
[----:B------:R0:W-:Y:S04]  /*13880*/  STL.64 [R1+0x6440], R4 ;  /* 0x0064400401007387 */ /* 0x0001e80000100a00 */
[----:B------:R1:W-:Y:S04]  /*13890*/  STL [R1+0x6444], R6 ;  /* 0x0064440601007387 */ /* 0x0003e80000100800 */
[----:B------:R1:W-:Y:S01]  /*138a0*/  STL.64 [R1+0x6440], R2 ;  /* 0x0064400201007387 */ /* 0x0003e20000100a00 */
[----:B0-----:R-:W-:-:S03]  /*138b0*/  IMAD.MOV.U32 R5, RZ, RZ, 0x8f ;  /* 0x0000008fff057424 */ /* 0x001fc600078e00ff */
[----:B------:R-:W2:Y:S01]  /*138c0*/  LDL.LU R239, [R1+0x64cc] ;  /* 0x0064cc0001ef7983 */ /* 0x000ea20000300800 */
[----:B------:R-:W-:Y:S02]  /*138d0*/  IMAD.MOV.U32 R4, RZ, RZ, 0x90 ;  /* 0x00000090ff047424 */ /* 0x000fe400078e00ff */
[----:B-1----:R-:W-:Y:S01]  /*138e0*/  IMAD.MOV.U32 R6, RZ, RZ, 0x91 ;  /* 0x00000091ff067424 */ /* 0x002fe200078e00ff */
[----:B------:R0:W-:Y:S01]  /*138f0*/  STL [R1+0x6444], R5 ;  /* 0x0064440501007387 */ /* 0x0001e20000100800 */
[----:B------:R-:W-:-:S03]  /*13900*/  IMAD.MOV.U32 R2, RZ, RZ, 0x29 ;  /* 0x00000029ff027424 */ /* 0x000fc600078e00ff */
[----:B------:R1:W-:Y:S01]  /*13910*/  STL [R1+0x6444], R4 ;  /* 0x0064440401007387 */ /* 0x0003e20000100800 */
[----:B------:R-:W-:-:S03]  /*13920*/  IMAD.MOV.U32 R3, RZ, RZ, 0x92 ;  /* 0x00000092ff037424 */ /* 0x000fc600078e00ff */
[----:B------:R-:W-:Y:S01]  /*13930*/  STL [R1+0x6694], R159 ;  /* 0x0066949f01007387 */ /* 0x000fe20000100800 */
[----:B0-----:R-:W-:-:S03]  /*13940*/  MOV R5, 0x93 ;  /* 0x0000009300057802 */ /* 0x001fc60000000f00 */
[----:B------:R-:W-:Y:S01]  /*13950*/  STL [R1+0x6444], R6 ;  /* 0x0064440601007387 */ /* 0x000fe20000100800 */
[----:B-1----:R-:W-:-:S03]  /*13960*/  IMAD.MOV.U32 R4, RZ, RZ, 0x94 ;  /* 0x00000094ff047424 */ /* 0x002fc600078e00ff */
[----:B------:R0:W-:Y:S04]  /*13970*/  STL.64 [R1+0x6440], R2 ;  /* 0x0064400201007387 */ /* 0x0001e80000100a00 */
[----:B------:R-:W-:Y:S04]  /*13980*/  STL [R1+0x6444], R5 ;  /* 0x0064440501007387 */ /* 0x000fe80000100800 */
[----:B------:R1:W-:Y:S01]  /*13990*/  STL [R1+0x6444], R4 ;  /* 0x0064440401007387 */ /* 0x0003e20000100800 */
[----:B0-----:R-:W-:-:S03]  /*139a0*/  IMAD.MOV.U32 R3, RZ, RZ, 0x95 ;  /* 0x00000095ff037424 */ /* 0x001fc600078e00ff */
[----:B------:R-:W2:Y:S01]  /*139b0*/  LDL.LU R223, [R1+0x6750] ;  /* 0x0067500001df7983 */ /* 0x000ea20000300800 */
[----:B------:R-:W-:-:S03]  /*139c0*/  IMAD.MOV.U32 R2, RZ, RZ, 0x96 ;  /* 0x00000096ff027424 */ /* 0x000fc600078e00ff */
[----:B------:R-:W2:Y:S01]  /*139d0*/  LDL.LU R222, [R1+0x654c] ;  /* 0x00654c0001de7983 */ /* 0x000ea20000300800 */
[----:B-1----:R-:W-:-:S03]  /*139e0*/  IMAD.MOV.U32 R4, RZ, RZ, 0x97 ;  /* 0x00000097ff047424 */ /* 0x002fc600078e00ff */
[----:B------:R-:W-:Y:S04]  /*139f0*/  STL [R1+0x6444], R3 ;  /* 0x0064440301007387 */ /* 0x000fe80000100800 */
[----:B------:R0:W-:Y:S04]  /*13a00*/  STL [R1+0x6444], R2 ;  /* 0x0064440201007387 */ /* 0x0001e80000100800 */
[----:B------:R1:W-:Y:S04]  /*13a10*/  STL [R1+0x6444], R4 ;  /* 0x0064440401007387 */ /* 0x0003e80000100800 */
[----:B------:R-:W-:Y:S04]  /*13a20*/  STL [R1+0x57c8], R211 ;  /* 0x0057c8d301007387 */ /* 0x000fe80000100800 */
[----:B------:R-:W-:Y:S04]  /*13a30*/  STL [R1+0x58b8], RZ ;  /* 0x0058b8ff01007387 */ /* 0x000fe80000100800 */
        /* <DEDUP_REMOVED lines=20> */
[----:B------:R-:W-:Y:S04]  /*13b80*/  STL [R1+0x5ca8], RZ ;  /* 0x005ca8ff01007387 */ /* 0x000fe80000100800 */
        /* <DEDUP_REMOVED lines=10> */
[----:B------:R-:W-:Y:S01]  /*13c30*/  STL [R1+0x5e44], RZ ;  /* 0x005e44ff01007387 */ /* 0x000fe20000100800 */
[----:B0-----:R-:W-:-:S03]  /*13c40*/  IMAD.U32 R2, RZ, RZ, UR4 ;  /* 0x00000004ff027e24 */ /* 0x001fc6000f8e00ff */
[----:B------:R-:W-:Y:S01]  /*13c50*/  STL.64 [R1+0x5e48], RZ ;  /* 0x005e48ff01007387 */ /* 0x000fe20000100a00 */
[----:B------:R-:W-:-:S03]  /*13c60*/  IMAD.U32 R3, RZ, RZ, UR5 ;  /* 0x00000005ff037e24 */ /* 0x000fc6000f8e00ff */
[----:B------:R-:W-:Y:S01]  /*13c70*/  STL.64 [R1+0x5e50], RZ ;  /* 0x005e50ff01007387 */ /* 0x000fe20000100a00 */
[----:B-1----:R-:W-:-:S03]  /*13c80*/  MOV R4, R23 ;  /* 0x0000001700047202 */ /* 0x002fc60000000f00 */
[----:B------:R-:W-:Y:S01]  /*13c90*/  STL [R1+0x5e58], RZ ;  /* 0x005e58ff01007387 */ /* 0x000fe20000100800 */
[----:B------:R-:W-:Y:S01]  /*13ca0*/  IMAD.MOV.U32 R5, RZ, RZ, R22 ;  /* 0x000000ffff057224 */ /* 0x000fe200078e0016 */
[----:B------:R-:W-:Y:S02]  /*13cb0*/  CS2R R6, SRZ ;  /* 0x0000000000067805 */ /* 0x000fe4000001ff00 */
[----:B------:R-:W-:Y:S04]  /*13cc0*/  STL [R1+0x3ef0], RZ ;  /* 0x003ef0ff01007387 */ /* 0x000fe80000100800 */
[----:B------:R-:W-:Y:S04]  /*13cd0*/  STL [R1+0x3ef4], RZ ;  /* 0x003ef4ff01007387 */ /* 0x000fe80000100800 */
[----:B------:R-:W-:Y:S04]  /*13ce0*/  STL [R1+0x3ef8], RZ ;  /* 0x003ef8ff01007387 */ /* 0x000fe80000100800 */
[----:B------:R-:W-:Y:S04]  /*13cf0*/  STL [R1+0x3efc], RZ ;  /* 0x003efcff01007387 */ /* 0x000fe80000100800 */
[----:B------:R-:W-:Y:S04]  /*13d00*/  STL [R1+0x3f00], RZ ;  /* 0x003f00ff01007387 */ /* 0x000fe80000100800 */
[----:B------:R-:W-:Y:S04]  /*13d10*/  STL.64 [R1+0x3f48], R2 ;  /* 0x003f480201007387 */ /* 0x000fe80000100a00 */
[----:B------:R-:W-:Y:S04]  /*13d20*/  STL [R1+0x3f04], RZ ;  /* 0x003f04ff01007387 */ /* 0x000fe80000100800 */
[----:B------:R0:W-:Y:S01]  /*13d30*/  STL.128 [R1+0x430], R4 ;  /* 0x0004300401007387 */ /* 0x0001e20000100c00 */
[----:B------:R-:W-:-:S02]  /*13d40*/  UIADD3 UR7, UP0, UPT, UR38, 0x4e58, URZ ;  /* 0x00004e5826077890 */ /* 0x000fc4000ff1e0ff */
[----:B------:R-:W-:Y:S02]  /*13d50*/  UIADD3 UR5, UP1, UPT, UR38, 0x5628, URZ ;  /* 0x0000562826057890 */ /* 0x000fe4000ff3e0ff */
[----:B------:R-:W-:Y:S01]  /*13d60*/  UIADD3.X UR10, UPT, UPT, URZ, UR40, URZ, UP0, !UPT ;  /* 0x00000028ff0a7290 */ /* 0x000fe200087fe4ff */
[----:B0-----:R-:W-:Y:S01]  /*13d70*/  IMAD.X R4, R88, 0x1, R74, P0 ;  /* 0x0000000158047824 */ /* 0x001fe200000e064a */
[----:B------:R-:W-:Y:S01]  /*13d80*/  IADD3 R142, P0, PT, R60, R103, RZ ;  /* 0x000000673c8e7210 */ /* 0x000fe20007f1e0ff */
[----:B------:R-:W-:-:S03]  /*13d90*/  IMAD.X R5, R120, 0x1, R75, P1 ;  /* 0x0000000178057824 */ /* 0x000fc600008e064b */
[----:B------:R-:W-:Y:S02]  /*13da0*/  SHF.L.W.U32.HI R140, R143, 0x11, R4 ;  /* 0x000000118f8c7819 */ /* 0x000fe40000010e04 */
[----:B------:R-:W-:Y:S01]  /*13db0*/  SHF.L.W.U32.HI R143, R4, 0x11, R143 ;  /* 0x00000011048f7819 */ /* 0x000fe20000010e8f */
[----:B------:R-:W-:Y:S01]  /*13dc0*/  IMAD.X R4, R91, 0x1, R76, P0 ;  /* 0x000000015b047824 */ /* 0x000fe200000e064c */
[----:B------:R-:W-:Y:S01]  /*13dd0*/  SHF.L.W.U32.HI R144, R148, 0x11, R5 ;  /* 0x0000001194907819 */ /* 0x000fe20000010e05 */
[----:B------:R-:W-:Y:S01]  /*13de0*/  UIADD3.X UR9, UPT, UPT, URZ, UR40, URZ, UP1, !UPT ;  /* 0x00000028ff097290 */ /* 0x000fe20008ffe4ff */
[----:B------:R-:W-:Y:S02]  /*13df0*/  SHF.L.W.U32.HI R148, R5, 0x11, R148 ;  /* 0x0000001105947819 */ /* 0x000fe40000010e94 */
[----:B------:R-:W-:Y:S02]  /*13e00*/  SHF.L.W.U32.HI R139, R142, 0x11, R4 ;  /* 0x000000118e8b7819 */ /* 0x000fe40000010e04 */
[----:B------:R-:W-:Y:S01]  /*13e10*/  SHF.L.W.U32.HI R142, R4, 0x11, R142 ;  /* 0x00000011048e7819 */ /* 0x000fe20000010e8e */
[----:B------:R-:W-:Y:S01]  /*13e20*/  IMAD.U32 R4, RZ, RZ, UR7 ;  /* 0x00000007ff047e24 */ /* 0x000fe2000f8e00ff */
[----:B------:R-:W-:Y:S01]  /*13e30*/  UIADD3.X UR7, UPT, UPT, URZ, UR40, URZ, UP2, !UPT ;  /* 0x00000028ff077290 */ /* 0x000fe200097fe4ff */
[----:B------:R-:W-:Y:S01]  /*13e40*/  IMAD.U32 R5, RZ, RZ, UR10 ;  /* 0x0000000aff057e24 */ /* 0x000fe2000f8e00ff */
[----:B------:R-:W-:Y:S01]  /*13e50*/  UIADD3 UR4, UP0, UPT, UR38, 0x3eb8, URZ ;  /* 0x00003eb826047890 */ /* 0x000fe2000ff1e0ff */
[----:B------:R0:W-:Y:S04]  /*13e60*/  STL.64 [R1+0x3f50], R2 ;  /* 0x003f500201007387 */ /* 0x0001e80000100a00 */
[----:B------:R1:W-:Y:S01]  /*13e70*/  STL.64 [R1+0x3f58], R4 ;  /* 0x003f580401007387 */ /* 0x0003e20000100a00 */
[----:B0-----:R-:W-:Y:S01]  /*13e80*/  MOV R2, UR5 ;  /* 0x0000000500027c02 */ /* 0x001fe20008000f00 */
[----:B------:R-:W-:Y:S01]  /*13e90*/  IMAD.U32 R3, RZ, RZ, UR9 ;  /* 0x00000009ff037e24 */ /* 0x000fe2000f8e00ff */
[----:B------:R-:W-:Y:S01]  /*13ea0*/  UIADD3.X UR5, UPT, UPT, URZ, UR40, URZ, UP0, !UPT ;  /* 0x00000028ff057290 */ /* 0x000fe200087fe4ff */
[----:B-1----:R-:W-:-:S02]  /*13eb0*/  IMAD.U32 R4, RZ, RZ, UR6 ;  /* 0x00000006ff047e24 */ /* 0x002fc4000f8e00ff */
[----:B------:R-:W-:Y:S01]  /*13ec0*/  IMAD.U32 R5, RZ, RZ, UR7 ;  /* 0x00000007ff057e24 */ /* 0x000fe2000f8e00ff */
[----:B------:R0:W-:Y:S04]  /*13ed0*/  STL.64 [R1+0x3f60], R2 ;  /* 0x003f600201007387 */ /* 0x0001e80000100a00 */
[----:B------:R1:W-:Y:S01]  /*13ee0*/  STL.64 [R1+0x3f68], R4 ;  /* 0x003f680401007387 */ /* 0x0003e20000100a00 */
[----:B0-----:R-:W-:Y:S02]  /*13ef0*/  IMAD.U32 R2, RZ, RZ, UR4 ;  /* 0x00000004ff027e24 */ /* 0x001fe4000f8e00ff */
[----:B------:R-:W-:Y:S01]  /*13f00*/  IMAD.U32 R3, RZ, RZ, UR5 ;  /* 0x00000005ff037e24 */ /* 0x000fe2000f8e00ff */
[----:B-1----:R-:W-:Y:S02]  /*13f10*/  LOP3.LUT R4, R47, R128, RZ, 0x3c, !PT ;  /* 0x000000802f047212 */ /* 0x002fe400078e3cff */
[----:B------:R-:W-:-:S02]  /*13f20*/  LOP3.LUT R5, R63, R61, RZ, 0x3c, !PT ;  /* 0x0000003d3f057212 */ /* 0x000fc400078e3cff */
[----:B------:R0:W-:Y:S01]  /*13f30*/  STL.64 [R1+0x3eb0], R2 ;  /* 0x003eb00201007387 */ /* 0x0001e20000100a00 */
[----:B------:R-:W-:Y:S02]  /*13f40*/  IADD3 R145, P0, PT, R107, R105, RZ ;  /* 0x000000696b917210 */ /* 0x000fe40007f1e0ff */
[C-C-:B------:R-:W-:Y:S02]  /*13f50*/  SHF.L.W.U32.HI R165, R4.reuse, 0x1c, R5.reuse ;  /* 0x0000001c04a57819 */ /* 0x140fe40000010e05 */
[----:B------:R-:W-:Y:S02]  /*13f60*/  SHF.L.W.U32.HI R164, R5, 0x1c, R4 ;  /* 0x0000001c05a47819 */ /* 0x000fe40000010e04 */
[C---:B0-----:R-:W-:Y:S01]  /*13f70*/  SHF.L.U64.HI R3, R4.reuse, 0x15, R5 ;  /* 0x0000001504037819 */ /* 0x041fe20000010205 */
[----:B------:R-:W-:Y:S01]  /*13f80*/  IMAD.SHL.U32 R2, R4, 0x200000, RZ ;  /* 0x0020000004027824 */ /* 0x000fe200078e00ff */
[----:B------:R-:W-:-:S04]  /*13f90*/  SHF.L.W.U32.HI R4, R47, 0x11, R63 ;  /* 0x000000112f047819 */ /* 0x000fc80000010e3f */
[----:B------:R-:W-:Y:S02]  /*13fa0*/  LOP3.LUT R2, R4, R2, RZ, 0x3c, !PT ;  /* 0x0000000204027212 */ /* 0x000fe400078e3cff */
[----:B------:R-:W-:Y:S02]  /*13fb0*/  IADD3.X R4, PT, PT, R115, R87, RZ, P0, !PT ;  /* 0x0000005773047210 */ /* 0x000fe400007fe4ff */
[----:B------:R-:W-:Y:S02]  /*13fc0*/  LOP3.LUT R2, R2, R47, R128, 0x96, !PT ;  /* 0x0000002f02027212 */ /* 0x000fe400078e9680 */
[----:B------:R-:W-:Y:S02]  /*13fd0*/  SHF.L.W.U32.HI R141, R145, 0x11, R4 ;  /* 0x00000011918d7819 */ /* 0x000fe40000010e04 */
[----:B------:R-:W-:Y:S02]  /*13fe0*/  SHF.L.W.U32.HI R145, R4, 0x11, R145 ;  /* 0x0000001104917819 */ /* 0x000fe40000010e91 */
[----:B------:R-:W-:-:S02]  /*13ff0*/  LOP3.LUT R4, R48, R83, RZ, 0x3c, !PT ;  /* 0x0000005330047212 */ /* 0x000fc400078e3cff */
[----:B------:R-:W-:Y:S01]  /*14000*/  LOP3.LUT R5, R64, R93, RZ, 0x3c, !PT ;  /* 0x0000005d40057212 */ /* 0x000fe200078e3cff */
[----:B------:R0:W-:Y:S03]  /*14010*/  STL [R1+0x6910], R2 ;  /* 0x0069100201007387 */ /* 0x0001e60000100800 */
[C-C-:B------:R-:W-:Y:S02]  /*14020*/  SHF.L.W.U32.HI R7, R4.reuse, 0x1c, R5.reuse ;  /* 0x0000001c04077819 */ /* 0x140fe40000010e05 */
[----:B------:R-:W-:Y:S02]  /*14030*/  SHF.L.W.U32.HI R6, R5, 0x1c, R4 ;  /* 0x0000001c05067819 */ /* 0x000fe40000010e04 */
[C---:B0-----:R-:W-:Y:S01]  /*14040*/  SHF.L.U64.HI R2, R4.reuse, 0x15, R5 ;  /* 0x0000001504027819 */ /* 0x041fe20000010205 */
[----:B------:R-:W-:Y:S01]  /*14050*/  IMAD.SHL.U32 R4, R4, 0x200000, RZ ;  /* 0x0020000004047824 */ /* 0x000fe200078e00ff */
[----:B------:R-:W-:Y:S01]  /*14060*/  SHF.L.W.U32.HI R5, R48, 0x11, R64 ;  /* 0x0000001130057819 */ /* 0x000fe20000010e40 */
[----:B------:R0:W-:Y:S03]  /*14070*/  STL.64 [R1+0x6778], R6 ;  /* 0x0067780601007387 */ /* 0x0001e60000100a00 */
[----:B------:R-:W-:-:S02]  /*14080*/  LOP3.LUT R4, R5, R4, RZ, 0x3c, !PT ;  /* 0x0000000405047212 */ /* 0x000fc400078e3cff */
[----:B------:R-:W-:Y:S02]  /*14090*/  SHF.L.W.U32.HI R5, R63, 0x11, R47 ;  /* 0x000000113f057819 */ /* 0x000fe40000010e2f */
[----:B------:R-:W-:Y:S02]  /*140a0*/  LOP3.LUT R4, R4, R48, R83, 0x96, !PT ;  /* 0x0000003004047212 */ /* 0x000fe400078e9653 */
[----:B0-----:R-:W-:Y:S02]  /*140b0*/  IADD3 R6, P5, PT, R130, R47, RZ ;  /* 0x0000002f82067210 */ /* 0x001fe40007fbe0ff */
[----:B------:R-:W-:Y:S02]  /*140c0*/  LOP3.LUT R3, R5, R3, RZ, 0x3c, !PT ;  /* 0x0000000305037212 */ /* 0x000fe400078e3cff */
[----:B------:R-:W-:Y:S01]  /*140d0*/  LOP3.LUT R5, R49, R77, RZ, 0x3c, !PT ;  /* 0x0000004d31057212 */ /* 0x000fe200078e3cff */
[----:B------:R0:W-:Y:S04]  /*140e0*/  STL [R1+0x6658], R6 ;  /* 0x0066580601007387 */ /* 0x0001e80000100800 */
[----:B------:R1:W-:Y:S01]  /*140f0*/  STL [R1+0x690c], R4 ;  /* 0x00690c0401007387 */ /* 0x0003e20000100800 */
[----:B0-----:R-:W-:-:S04]  /*14100*/  LOP3.LUT R6, R65, R94, RZ, 0x3c, !PT ;  /* 0x0000005e41067212 */ /* 0x001fc800078e3cff */
[C-C-:B-1----:R-:W-:Y:S02]  /*14110*/  SHF.L.U64.HI R4, R5.reuse, 0x15, R6.reuse ;  /* 0x0000001505047819 */ /* 0x142fe40000010206 */
[C---:B------:R-:W-:Y:S02]  /*14120*/  SHF.L.W.U32.HI R23, R5.reuse, 0x1c, R6 ;  /* 0x0000001c05177819 */ /* 0x040fe40000010e06 */
[----:B------:R-:W-:Y:S01]  /*14130*/  SHF.L.W.U32.HI R22, R6, 0x1c, R5 ;  /* 0x0000001c06167819 */ /* 0x000fe20000010e05 */
[----:B------:R-:W-:Y:S01]  /*14140*/  IMAD.SHL.U32 R5, R5, 0x200000, RZ ;  /* 0x0020000005057824 */ /* 0x000fe200078e00ff */
[----:B------:R-:W-:Y:S02]  /*14150*/  SHF.L.W.U32.HI R6, R49, 0x11, R65 ;  /* 0x0000001131067819 */ /* 0x000fe40000010e41 */
[----:B------:R-:W-:Y:S02]  /*14160*/  SHF.L.W.U32.HI R83, R64, 0x11, R48 ;  /* 0x0000001140537819 */ /* 0x000fe40000010e30 */
[----:B------:R-:W-:-:S02]  /*14170*/  LOP3.LUT R5, R6, R5, RZ, 0x3c, !PT ;  /* 0x0000000506057212 */ /* 0x000fc400078e3cff */
[----:B------:R-:W-:Y:S02]  /*14180*/  IADD3 R6, P4, PT, R20, R48, RZ ;  /* 0x0000003014067210 */ /* 0x000fe40007f9e0ff */
[----:B------:R-:W-:Y:S02]  /*14190*/  LOP3.LUT R83, R83, R2, RZ, 0x3c, !PT ;  /* 0x0000000253537212 */ /* 0x000fe400078e3cff */
[----:B------:R-:W-:Y:S01]  /*141a0*/  LOP3.LUT R2, R5, R49, R77, 0x96, !PT ;  /* 0x0000003105027212 */ /* 0x000fe200078e964d */
[----:B------:R0:W-:Y:S01]  /*141b0*/  STL [R1+0x6654], R6 ;  /* 0x0066540601007387 */ /* 0x0001e20000100800 */
[----:B------:R-:W-:-:S03]  /*141c0*/  LOP3.LUT R5, R50, R82, RZ, 0x3c, !PT ;  /* 0x0000005232057212 */ /* 0x000fc600078e3cff */
[----:B------:R1:W-:Y:S01]  /*141d0*/  STL.64 [R1+0x6770], R22 ;  /* 0x0067701601007387 */ /* 0x0003e20000100a00 */
[----:B0-----:R-:W-:-:S03]  /*141e0*/  LOP3.LUT R6, R66, R73, RZ, 0x3c, !PT ;  /* 0x0000004942067212 */ /* 0x001fc600078e3cff */
[----:B------:R0:W-:Y:S01]  /*141f0*/  STL [R1+0x6908], R2 ;  /* 0x0069080201007387 */ /* 0x0001e20000100800 */
[C-C-:B-1----:R-:W-:Y:S02]  /*14200*/  SHF.L.W.U32.HI R23, R5.reuse, 0x1c, R6.reuse ;  /* 0x0000001c05177819 */ /* 0x142fe40000010e06 */
[----:B------:R-:W-:Y:S02]  /*14210*/  SHF.L.W.U32.HI R22, R6, 0x1c, R5 ;  /* 0x0000001c06167819 */ /* 0x000fe40000010e05 */
[C---:B0-----:R-:W-:Y:S01]  /*14220*/  SHF.L.U64.HI R2, R5.reuse, 0x15, R6 ;  /* 0x0000001505027819 */ /* 0x041fe20000010206 */
        /* <DEDUP_REMOVED lines=16> */
[----:B------:R-:W-:-:S04]  /*14330*/  SHF.L.W.U32.HI R6, R51, 0x11, R67 ;  /* 0x0000001133067819 */ /* 0x000fc80000010e43 */
[----:B------:R-:W-:Y:S02]  /*14340*/  LOP3.LUT R5, R6, R5, RZ, 0x3c, !PT ;  /* 0x0000000506057212 */ /* 0x000fe400078e3cff */
[----:B------:R-:W-:Y:S02]  /*14350*/  SHF.L.W.U32.HI R6, R66, 0x11, R50 ;  /* 0x0000001142067819 */ /* 0x000fe40000010e32 */
[----:B------:R-:W-:Y:S02]  /*14360*/  IADD3 R7, P2, PT, R117, R50, RZ ;  /* 0x0000003275077210 */ /* 0x000fe40007f5e0ff */
[----:B------:R-:W-:Y:S02]  /*14370*/  LOP3.LUT R50, R6, R2, RZ, 0x3c, !PT ;  /* 0x0000000206327212 */ /* 0x000fe400078e3cff */
[----:B------:R-:W-:Y:S02]  /*14380*/  LOP3.LUT R6, R5, R51, R129, 0x96, !PT ;  /* 0x0000003305067212 */ /* 0x000fe400078e9681 */
[----:B------:R-:W-:-:S02]  /*14390*/  LOP3.LUT R2, R80, R127, RZ, 0x3c, !PT ;  /* 0x0000007f50027212 */ /* 0x000fc400078e3cff */
[----:B------:R-:W-:Y:S01]  /*143a0*/  LOP3.LUT R5, R68, R98, RZ, 0x3c, !PT ;  /* 0x0000006244057212 */ /* 0x000fe200078e3cff */
[----:B------:R0:W-:Y:S03]  /*143b0*/  STL [R1+0x664c], R7 ;  /* 0x00664c0701007387 */ /* 0x0001e60000100800 */
[C-C-:B------:R-:W-:Y:S01]  /*143c0*/  SHF.L.U64.HI R82, R2.reuse, 0x15, R5.reuse ;  /* 0x0000001502527819 */ /* 0x140fe20000010205 */
[----:B------:R1:W-:Y:S01]  /*143d0*/  STL [R1+0x6900], R6 ;  /* 0x0069000601007387 */ /* 0x0003e20000100800 */
[C---:B0-----:R-:W-:Y:S02]  /*143e0*/  SHF.L.W.U32.HI R7, R2.reuse, 0x1c, R5 ;  /* 0x0000001c02077819 */ /* 0x041fe40000010e05 */
[----:B-1----:R-:W-:Y:S01]  /*143f0*/  SHF.L.W.U32.HI R6, R5, 0x1c, R2 ;  /* 0x0000001c05067819 */ /* 0x002fe20000010e02 */
[----:B------:R-:W-:Y:S01]  /*14400*/  IMAD.SHL.U32 R2, R2, 0x200000, RZ ;  /* 0x0020000002027824 */ /* 0x000fe200078e00ff */
[----:B------:R-:W-:-:S04]  /*14410*/  SHF.L.W.U32.HI R5, R80, 0x11, R68 ;  /* 0x0000001150057819 */ /* 0x000fc80000010e44 */
[----:B------:R-:W-:Y:S02]  /*14420*/  LOP3.LUT R2, R5, R2, RZ, 0x3c, !PT ;  /* 0x0000000205027212 */ /* 0x000fe400078e3cff */
[----:B------:R-:W-:Y:S01]  /*14430*/  SHF.L.W.U32.HI R5, R67, 0x11, R51 ;  /* 0x0000001143057819 */ /* 0x000fe20000010e33 */
[----:B------:R0:W-:Y:S01]  /*14440*/  STL.64 [R1+0x66e0], R6 ;  /* 0x0066e00601007387 */ /* 0x0001e20000100a00 */
[----:B------:R-:W-:Y:S02]  /*14450*/  LOP3.LUT R138, R122, R71, RZ, 0x3c, !PT ;  /* 0x000000477a8a7212 */ /* 0x000fe400078e3cff */
[----:B0-----:R-:W-:Y:S02]  /*14460*/  IADD3 R6, P1, PT, R112, R51, RZ ;  /* 0x0000003370067210 */ /* 0x001fe40007f3e0ff */
[----:B------:R-:W-:Y:S02]  /*14470*/  LOP3.LUT R51, R5, R4, RZ, 0x3c, !PT ;  /* 0x0000000405337212 */ /* 0x000fe400078e3cff */
[----:B------:R-:W-:-:S02]  /*14480*/  LOP3.LUT R4, R2, R80, R127, 0x96, !PT ;  /* 0x0000005002047212 */ /* 0x000fc400078e967f */
[----:B------:R-:W-:-:S03]  /*14490*/  SHF.L.W.U32.HI R2, R122, 0x11, R69 ;  /* 0x000000117a027819 */ /* 0x000fc60000010e45 */
[----:B------:R0:W-:Y:S02]  /*144a0*/  STL [R1+0x68fc], R4 ;  /* 0x0068fc0401007387 */ /* 0x0001e40000100800 */
[----:B0-----:R-:W-:-:S05]  /*144b0*/  IMAD.SHL.U32 R4, R138, 0x200000, RZ ;  /* 0x002000008a047824 */ /* 0x001fca00078e00ff */
[----:B------:R-:W-:Y:S02]  /*144c0*/  LOP3.LUT R2, R2, R4, RZ, 0x3c, !PT ;  /* 0x0000000402027212 */ /* 0x000fe400078e3cff */
[----:B------:R-:W-:Y:S02]  /*144d0*/  SHF.L.W.U32.HI R4, R68, 0x11, R80 ;  /* 0x0000001144047819 */ /* 0x000fe40000010e50 */
[----:B------:R-:W-:Y:S02]  /*144e0*/  IADD3 R5, P0, PT, R137, R80, RZ ;  /* 0x0000005089057210 */ /* 0x000fe40007f1e0ff */
[----:B------:R-:W-:Y:S02]  /*144f0*/  LOP3.LUT R82, R4, R82, RZ, 0x3c, !PT ;  /* 0x0000005204527212 */ /* 0x000fe400078e3cff */
[----:B------:R-:W-:Y:S02]  /*14500*/  LOP3.LUT R4, R2, R122, R71, 0x96, !PT ;  /* 0x0000007a02047212 */ /* 0x000fe400078e9647 */
[----:B------:R-:W-:-:S02]  /*14510*/  LOP3.LUT R80, R110, R81, RZ, 0x3c, !PT ;  /* 0x000000516e507212 */ /* 0x000fc400078e3cff */
[----:B------:R-:W-:Y:S01]  /*14520*/  LOP3.LUT R137, R118, R52, RZ, 0x3c, !PT ;  /* 0x0000003476897212 */ /* 0x000fe200078e3cff */
[----:B------:R0:W-:Y:S01]  /*14530*/  STL [R1+0x68f8], R4 ;  /* 0x0068f80401007387 */ /* 0x0001e20000100800 */
[----:B------:R-:W-:-:S03]  /*14540*/  SHF.L.W.U32.HI R2, R110, 0x11, R0 ;  /* 0x000000116e027819 */ /* 0x000fc60000010e00 */
[----:B------:R1:W-:Y:S01]  /*14550*/  STL [R1+0x6648], R5 ;  /* 0x0066480501007387 */ /* 0x0003e20000100800 */
[----:B------:R-:W-:Y:S02]  /*14560*/  LOP3.LUT R112, R114, R53, RZ, 0x3c, !PT ;  /* 0x0000003572707212 */ /* 0x000fe400078e3cff */
[----:B0-----:R-:W-:-:S04]  /*14570*/  SHF.L.U32 R4, R80, 0x15, RZ ;  /* 0x0000001550047819 */ /* 0x001fc800000006ff */
[----:B------:R-:W-:Y:S01]  /*14580*/  LOP3.LUT R2, R2, R4, RZ, 0x3c, !PT ;  /* 0x0000000402027212 */ /* 0x000fe200078e3cff */
[----:B-1----:R-:W-:Y:S01]  /*14590*/  IMAD.SHL.U32 R5, R137, 0x200000, RZ ;  /* 0x0020000089057824 */ /* 0x002fe200078e00ff */
[----:B------:R-:W-:Y:S01]  /*145a0*/  SHF.L.W.U32.HI R4, R118, 0x11, R8 ;  /* 0x0000001176047819 */ /* 0x000fe20000010e08 */
[----:B------:R0:W-:Y:S03]  /*145b0*/  STL [R1+0x6644], R6 ;  /* 0x0066440601007387 */ /* 0x0001e60000100800 */
[----:B------:R-:W-:Y:S01]  /*145c0*/  LOP3.LUT R4, R4, R5, RZ, 0x3c, !PT ;  /* 0x0000000504047212 */ /* 0x000fe200078e3cff */
[----:B------:R-:W-:Y:S01]  /*145d0*/  IMAD.SHL.U32 R5, R112, 0x200000, RZ ;  /* 0x0020000070057824 */ /* 0x000fe200078e00ff */
[----:B0-----:R-:W-:-:S04]  /*145e0*/  SHF.L.W.U32.HI R6, R114, 0x11, R9 ;  /* 0x0000001172067819 */ /* 0x001fc80000010e09 */
[----:B------:R-:W-:Y:S02]  /*145f0*/  LOP3.LUT R6, R6, R5, RZ, 0x3c, !PT ;  /* 0x0000000506067212 */ /* 0x000fe400078e3cff */
[C---:B------:R-:W-:Y:S02]  /*14600*/  LOP3.LUT R5, R121.reuse, R54, RZ, 0x3c, !PT ;  /* 0x0000003679057212 */ /* 0x040fe400078e3cff */
[----:B------:R-:W-:-:S03]  /*14610*/  SHF.L.W.U32.HI R7, R121, 0x11, R10 ;  /* 0x0000001179077819 */ /* 0x000fc60000010e0a */
[----:B------:R-:W-:Y:S01]  /*14620*/  IMAD.SHL.U32 R20, R5, 0x200000, RZ ;  /* 0x0020000005147824 */ /* 0x000fe200078e00ff */
[----:B------:R0:W-:Y:S04]  /*14630*/  STL.64 [R1+0x6760], R22 ;  /* 0x0067601601007387 */ /* 0x0001e80000100a00 */
[----:B------:R-:W-:Y:S02]  /*14640*/  LOP3.LUT R7, R7, R20, RZ, 0x3c, !PT ;  /* 0x0000001407077212 */ /* 0x000fe400078e3cff */
[----:B------:R-:W-:Y:S02]  /*14650*/  LOP3.LUT R20, R4, R118, R52, 0x96, !PT ;  /* 0x0000007604147212 */ /* 0x000fe400078e9634 */
[----:B------:R-:W-:Y:S02]  /*14660*/  LOP3.LUT R4, R7, R121, R54, 0x96, !PT ;  /* 0x0000007907047212 */ /* 0x000fe400078e9636 */
[----:B------:R-:W-:-:S02]  /*14670*/  LOP3.LUT R7, R111, R17, RZ, 0x3c, !PT ;  /* 0x000000116f077212 */ /* 0x000fc400078e3cff */
[----:B0-----:R-:W-:Y:S02]  /*14680*/  LOP3.LUT R22, R2, R110, R81, 0x96, !PT ;  /* 0x0000006e02167212 */ /* 0x001fe400078e9651 */
[----:B------:R-:W-:Y:S01]  /*14690*/  LOP3.LUT R2, R6, R114, R53, 0x96, !PT ;  /* 0x0000007206027212 */ /* 0x000fe200078e9635 */
[----:B------:R0:W-:Y:S04]  /*146a0*/  STL [R1+0x68e8], R4 ;  /* 0x0068e80401007387 */ /* 0x0001e80000100800 */
[----:B------:R1:W-:Y:S01]  /*146b0*/  STL [R1+0x68ec], R2 ;  /* 0x0068ec0201007387 */ /* 0x0003e20000100800 */
[----:B0-----:R-:W-:Y:S01]  /*146c0*/  IMAD.SHL.U32 R4, R7, 0x200000, RZ ;  /* 0x0020000007047824 */ /* 0x001fe200078e00ff */
[----:B-1----:R-:W-:-:S04]  /*146d0*/  SHF.L.W.U32.HI R2, R111, 0x11, R11 ;  /* 0x000000116f027819 */ /* 0x002fc80000010e0b */
[----:B------:R-:W-:Y:S02]  /*146e0*/  LOP3.LUT R2, R2, R4, RZ, 0x3c, !PT ;  /* 0x0000000402027212 */ /* 0x000fe400078e3cff */
[----:B------:R-:W-:Y:S01]  /*146f0*/  LOP3.LUT R4, R116, R55, RZ, 0x3c, !PT ;  /* 0x0000003774047212 */ /* 0x000fe200078e3cff */
[----:B------:R0:W-:Y:S04]  /*14700*/  STL [R1+0x68f0], R20 ;  /* 0x0068f01401007387 */ /* 0x0001e80000100800 */
[----:B------:R-:W-:Y:S01]  /*14710*/  IMAD.SHL.U32 R6, R4, 0x200000, RZ ;  /* 0x0020000004067824 */ /* 0x000fe200078e00ff */
[----:B0-----:R-:W-:-:S04]  /*14720*/  SHF.L.W.U32.HI R20, R116, 0x11, R12 ;  /* 0x0000001174147819 */ /* 0x001fc80000010e0c */
[----:B------:R-:W-:Y:S02]  /*14730*/  LOP3.LUT R20, R20, R6, RZ, 0x3c, !PT ;  /* 0x0000000614147212 */ /* 0x000fe400078e3cff */
[C---:B------:R-:W-:Y:S01]  /*14740*/  LOP3.LUT R6, R95.reuse, R56, RZ, 0x3c, !PT ;  /* 0x000000385f067212 */ /* 0x040fe200078e3cff */
[----:B------:R0:W-:Y:S04]  /*14750*/  STL [R1+0x68f4], R22 ;  /* 0x0068f41601007387 */ /* 0x0001e80000100800 */
[----:B------:R-:W-:Y:S01]  /*14760*/  IMAD.SHL.U32 R23, R6, 0x200000, RZ ;  /* 0x0020000006177824 */ /* 0x000fe200078e00ff */
[----:B0-----:R-:W-:-:S04]  /*14770*/  SHF.L.W.U32.HI R22, R95, 0x11, R13 ;  /* 0x000000115f167819 */ /* 0x001fc80000010e0d */
[----:B------:R-:W-:Y:S02]  /*14780*/  LOP3.LUT R22, R22, R23, RZ, 0x3c, !PT ;  /* 0x0000001716167212 */ /* 0x000fe400078e3cff */
[C---:B------:R-:W-:Y:S02]  /*14790*/  LOP3.LUT R23, R97.reuse, R57, RZ, 0x3c, !PT ;  /* 0x0000003961177212 */ /* 0x040fe400078e3cff */
[----:B------:R-:W-:Y:S02]  /*147a0*/  SHF.L.W.U32.HI R47, R97, 0x11, R14 ;  /* 0x00000011612f7819 */ /* 0x000fe40000010e0e */
[----:B------:R-:W-:Y:S02]  /*147b0*/  SHF.L.U32 R48, R23, 0x15, RZ ;  /* 0x0000001517307819 */ /* 0x000fe400000006ff */
[----:B------:R-:W-:Y:S02]  /*147c0*/  LOP3.LUT R2, R2, R111, R17, 0x96, !PT ;  /* 0x0000006f02027212 */ /* 0x000fe400078e9611 */
[----:B------:R-:W-:-:S03]  /*147d0*/  LOP3.LUT R47, R47, R48, RZ, 0x3c, !PT ;  /* 0x000000302f2f7212 */ /* 0x000fc600078e3cff */
[----:B------:R0:W-:Y:S01]  /*147e0*/  STL [R1+0x68e4], R2 ;  /* 0x0068e40201007387 */ /* 0x0001e20000100800 */
[----:B------:R-:W-:Y:S02]  /*147f0*/  LOP3.LUT R17, R22, R95, R56, 0x96, !PT ;  /* 0x0000005f16117212 */ /* 0x000fe400078e9638 */
[----:B------:R-:W-:Y:S02]  /*14800*/  SHF.L.W.U32.HI R53, R99, 0x11, R72 ;  /* 0x0000001163357819 */ /* 0x000fe40000010e48 */
[----:B0-----:R-:W-:Y:S02]  /*14810*/  LOP3.LUT R2, R47, R97, R57, 0x96, !PT ;  /* 0x000000612f027212 */ /* 0x001fe400078e9639 */
[----:B------:R-:W-:-:S03]  /*14820*/  LOP3.LUT R47, R99, R84, RZ, 0x3c, !PT ;  /* 0x00000054632f7212 */ /* 0x000fc600078e3cff */
[----:B------:R0:W-:Y:S01]  /*14830*/  STL [R1+0x68d8], R2 ;  /* 0x0068d80201007387 */ /* 0x0001e20000100800 */
[----:B------:R-:W-:Y:S02]  /*14840*/  LOP3.LUT R22, R100, R58, RZ, 0x3c, !PT ;  /* 0x0000003a64167212 */ /* 0x000fe400078e3cff */
[----:B------:R-:W-:Y:S01]  /*14850*/  LOP3.LUT R20, R20, R116, R55, 0x96, !PT ;  /* 0x0000007414147212 */ /* 0x000fe200078e9637 */
[----:B------:R1:W-:Y:S01]  /*14860*/  STL [R1+0x68dc], R17 ;  /* 0x0068dc1101007387 */ /* 0x0003e20000100800 */
[----:B0-----:R-:W-:Y:S01]  /*14870*/  IMAD.SHL.U32 R2, R47, 0x200000, RZ ;  /* 0x002000002f027824 */ /* 0x001fe200078e00ff */
[----:B------:R-:W-:-:S04]  /*14880*/  SHF.L.W.U32.HI R52, R100, 0x11, R74 ;  /* 0x0000001164347819 */ /* 0x000fc80000010e4a */
[----:B------:R-:W-:Y:S01]  /*14890*/  LOP3.LUT R53, R53, R2, RZ, 0x3c, !PT ;  /* 0x0000000235357212 */ /* 0x000fe200078e3cff */
[----:B------:R-:W-:Y:S01]  /*148a0*/  IMAD.SHL.U32 R2, R22, 0x200000, RZ ;  /* 0x0020000016027824 */ /* 0x000fe200078e00ff */
[C---:B-1----:R-:W-:Y:S01]  /*148b0*/  LOP3.LUT R17, R102.reuse, R59, RZ, 0x3c, !PT ;  /* 0x0000003b66117212 */ /* 0x042fe200078e3cff */
[----:B------:R0:W-:Y:S01]  /*148c0*/  STL [R1+0x68e0], R20 ;  /* 0x0068e01401007387 */ /* 0x0001e20000100800 */
[----:B------:R-:W-:Y:S02]  /*148d0*/  SHF.L.W.U32.HI R49, R102, 0x11, R75 ;  /* 0x0000001166317819 */ /* 0x000fe40000010e4b */
[----:B------:R-:W-:Y:S01]  /*148e0*/  LOP3.LUT R52, R52, R2, RZ, 0x3c, !PT ;  /* 0x0000000234347212 */ /* 0x000fe200078e3cff */
[----:B------:R-:W-:Y:S01]  /*148f0*/  IMAD.SHL.U32 R2, R17, 0x200000, RZ ;  /* 0x0020000011027824 */ /* 0x000fe200078e00ff */
[----:B0-----:R-:W-:-:S04]  /*14900*/  LOP3.LUT R20, R103, R60, RZ, 0x3c, !PT ;  /* 0x0000003c67147212 */ /* 0x001fc800078e3cff */
[----:B------:R-:W-:Y:S02]  /*14910*/  LOP3.LUT R49, R49, R2, RZ, 0x3c, !PT ;  /* 0x0000000231317212 */ /* 0x000fe400078e3cff */
[----:B------:R-:W-:Y:S01]  /*14920*/  SHF.L.W.U32.HI R2, R103, 0x11, R76 ;  /* 0x0000001167027819 */ /* 0x000fe20000010e4c */
[----:B------:R-:W-:-:S05]  /*14930*/  IMAD.SHL.U32 R48, R20, 0x200000, RZ ;  /* 0x0020000014307824 */ /* 0x000fca00078e00ff */
[----:B------:R-:W-:-:S04]  /*14940*/  LOP3.LUT R2, R2, R48, RZ, 0x3c, !PT ;  /* 0x0000003002027212 */ /* 0x000fc800078e3cff */
[----:B------:R-:W-:Y:S02]  /*14950*/  LOP3.LUT R2, R2, R103, R60, 0x96, !PT ;  /* 0x0000006702027212 */ /* 0x000fe400078e963c */
[----:B------:R-:W-:Y:S02]  /*14960*/  LOP3.LUT R49, R49, R102, R59, 0x96, !PT ;  /* 0x0000006631317212 */ /* 0x000fe400078e963b */
[----:B------:R-:W-:Y:S01]  /*14970*/  LOP3.LUT R52, R52, R100, R58, 0x96, !PT ;  /* 0x0000006434347212 */ /* 0x000fe200078e963a */
[----:B------:R0:W-:Y:S01]  /*14980*/  STL [R1+0x68c8], R2 ;  /* 0x0068c80201007387 */ /* 0x0001e20000100800 */
[----:B------:R-:W-:-:S03]  /*14990*/  IADD3 R48, P6, PT, R90, R62, RZ ;  /* 0x0000003e5a307210 */ /* 0x000fc60007fde0ff */
[----:B------:R1:W-:Y:S01]  /*149a0*/  STL [R1+0x68cc], R49 ;  /* 0x0068cc3101007387 */ /* 0x0003e20000100800 */
[----:B0-----:R-:W-:-:S03]  /*149b0*/  LOP3.LUT R2, R105, R107, RZ, 0x3c, !PT ;  /* 0x0000006b69027212 */ /* 0x001fc600078e3cff */
[----:B------:R0:W-:Y:S01]  /*149c0*/  STL [R1+0x68d0], R52 ;  /* 0x0068d03401007387 */ /* 0x0001e20000100800 */
[----:B------:R-:W-:Y:S02]  /*149d0*/  IMAD.X R54, R106, 0x1, R109, P6 ;  /* 0x000000016a367824 */ /* 0x000fe400030e066d */
[----:B-1----:R-:W-:Y:S01]  /*149e0*/  IMAD.SHL.U32 R49, R2, 0x200000, RZ ;  /* 0x0020000002317824 */ /* 0x002fe200078e00ff */
[----:B------:R-:W-:Y:S02]  /*149f0*/  LOP3.LUT R53, R53, R99, R84, 0x96, !PT ;  /* 0x0000006335357212 */ /* 0x000fe400078e9654 */
[----:B0-----:R-:W-:-:S04]  /*14a00*/  SHF.L.W.U32.HI R52, R105, 0x11, R87 ;  /* 0x0000001169347819 */ /* 0x001fc80000010e57 */
[----:B------:R-:W-:Y:S02]  /*14a10*/  LOP3.LUT R52, R52, R49, RZ, 0x3c, !PT ;  /* 0x0000003134347212 */ /* 0x000fe400078e3cff */
[----:B------:R-:W-:Y:S01]  /*14a20*/  LOP3.LUT R49, R62, R90, RZ, 0x3c, !PT ;  /* 0x0000005a3e317212 */ /* 0x000fe200078e3cff */
[----:B------:R0:W-:Y:S01]  /*14a30*/  STL [R1+0x68d4], R53 ;  /* 0x0068d43501007387 */ /* 0x0001e20000100800 */
[----:B------:R-:W-:Y:S02]  /*14a40*/  SHF.L.W.U32.HI R127, R48, 0x11, R54 ;  /* 0x00000011307f7819 */ /* 0x000fe40000010e36 */
[----:B------:R-:W-:Y:S02]  /*14a50*/  SHF.L.W.U32.HI R48, R54, 0x11, R48 ;  /* 0x0000001136307819 */ /* 0x000fe40000010e30 */
[----:B------:R-:W-:Y:S02]  /*14a60*/  SHF.L.U32 R54, R49, 0x15, RZ ;  /* 0x0000001531367819 */ /* 0x000fe400000006ff */
[----:B0-----:R-:W-:-:S04]  /*14a70*/  SHF.L.W.U32.HI R53, R62, 0x11, R109 ;  /* 0x000000113e357819 */ /* 0x001fc80000010e6d */
[----:B------:R-:W-:Y:S02]  /*14a80*/  LOP3.LUT R53, R53, R54, RZ, 0x3c, !PT ;  /* 0x0000003635357212 */ /* 0x000fe400078e3cff */
[----:B------:R-:W-:Y:S02]  /*14a90*/  LOP3.LUT R54, R52, R105, R107, 0x96, !PT ;  /* 0x0000006934367212 */ /* 0x000fe400078e966b */
[----:B------:R-:W-:Y:S02]  /*14aa0*/  LOP3.LUT R90, R53, R62, R90, 0x96, !PT ;  /* 0x0000003e355a7212 */ /* 0x000fe400078e965a */
[----:B------:R-:W-:Y:S02]  /*14ab0*/  LOP3.LUT R53, R3, R63, R61, 0x96, !PT ;  /* 0x0000003f03357212 */ /* 0x000fe400078e963d */
[C---:B------:R-:W-:Y:S02]  /*14ac0*/  LOP3.LUT R52, R109.reuse, R106, RZ, 0x3c, !PT ;  /* 0x0000006a6d347212 */ /* 0x040fe400078e3cff */
[----:B------:R-:W-:Y:S01]  /*14ad0*/  SHF.L.W.U32.HI R3, R109, 0x11, R62 ;  /* 0x000000116d037819 */ /* 0x000fe20000010e3e */
[----:B------:R0:W-:Y:S04]  /*14ae0*/  STL [R1+0x68c0], R53 ;  /* 0x0068c03501007387 */ /* 0x0001e80000100800 */
[----:B------:R1:W-:Y:S01]  /*14af0*/  STL [R1+0x68c4], R54 ;  /* 0x0068c43601007387 */ /* 0x0003e20000100800 */
[----:B0-----:R-:W-:-:S02]  /*14b00*/  SHF.L.U64.HI R53, R49, 0x15, R52 ;  /* 0x0000001531357819 */ /* 0x001fc40000010234 */
[----:B-1----:R-:W-:Y:S02]  /*14b10*/  IADD3 R54, P6, PT, R48, R62, RZ ;  /* 0x0000003e30367210 */ /* 0x002fe40007fde0ff */
[----:B------:R-:W-:Y:S02]  /*14b20*/  LOP3.LUT R3, R3, R53, RZ, 0x3c, !PT ;  /* 0x0000003503037212 */ /* 0x000fe400078e3cff */
[----:B------:R-:W-:Y:S01]  /*14b30*/  SHF.L.W.U32.HI R53, R52, 0x1c, R49 ;  /* 0x0000001c34357819 */ /* 0x000fe20000010e31 */
[----:B------:R-:W-:Y:S01]  /*14b40*/  IMAD.X R127, R127, 0x1, R109, P6 ;  /* 0x000000017f7f7824 */ /* 0x000fe200030e066d */
[----:B------:R-:W-:Y:S02]  /*14b50*/  SHF.L.W.U32.HI R48, R49, 0x1c, R52 ;  /* 0x0000001c31307819 */ /* 0x000fe40000010e34 */
[----:B------:R-:W-:Y:S02]  /*14b60*/  LOP3.LUT R106, R3, R109, R106, 0x96, !PT ;  /* 0x0000006d036a7212 */ /* 0x000fe400078e966a */
[----:B------:R-:W-:-:S05]  /*14b70*/  IADD3 R52, P6, PT, R53, R90, RZ ;  /* 0x0000005a35347210 */ /* 0x000fca0007fde0ff */
[----:B------:R-:W-:-:S05]  /*14b80*/  IMAD.X R3, R48, 0x1, R106, P6 ;  /* 0x0000000130037824 */ /* 0x000fca00030e066a */
[----:B------:R-:W-:Y:S02]  /*14b90*/  SHF.L.W.U32.HI R49, R52, 0x11, R3 ;  /* 0x0000001134317819 */ /* 0x000fe40000010e03 */
[----:B------:R-:W-:Y:S02]  /*14ba0*/  SHF.L.W.U32.HI R52, R3, 0x11, R52 ;  /* 0x0000001103347819 */ /* 0x000fe40000010e34 */
[C---:B------:R-:W-:Y:S01]  /*14bb0*/  LOP3.LUT R3, R90.reuse, R53, RZ, 0x3c, !PT ;  /* 0x000000355a037212 */ /* 0x040fe200078e3cff */
[----:B------:R0:W-:Y:S04]  /*14bc0*/  STL [R1+0x65e0], R54 ;  /* 0x0065e03601007387 */ /* 0x0001e80000100800 */
[----:B------:R-:W-:Y:S01]  /*14bd0*/  IMAD.SHL.U32 R55, R3, 0x200000, RZ ;  /* 0x0020000003377824 */ /* 0x000fe200078e00ff */
[----:B0-----:R-:W-:-:S04]  /*14be0*/  SHF.L.W.U32.HI R54, R90, 0x11, R106 ;  /* 0x000000115a367819 */ /* 0x001fc80000010e6a */
[----:B------:R-:W-:-:S04]  /*14bf0*/  LOP3.LUT R54, R54, R55, RZ, 0x3c, !PT ;  /* 0x0000003736367212 */ /* 0x000fc800078e3cff */
[----:B------:R-:W-:Y:S01]  /*14c00*/  LOP3.LUT R53, R54, R90, R53, 0x96, !PT ;  /* 0x0000005a36357212 */ /* 0x000fe200078e9635 */
[----:B------:R-:W-:Y:S01]  /*14c10*/  IMAD.X R215, R18, 0x1, R65, P3 ;  /* 0x0000000112d77824 */ /* 0x000fe200018e0641 */
[----:B------:R-:W-:-:S03]  /*14c20*/  LOP3.LUT R18, R15, 0xd40efeb2, RZ, 0x3c, !PT ;  /* 0xd40efeb20f127812 */ /* 0x000fc600078e3cff */
[----:B------:R0:W-:Y:S01]  /*14c30*/  STL [R1+0x68bc], R53 ;  /* 0x0068bc3501007387 */ /* 0x0001e20000100800 */
[----:B---3--:R-:W-:Y:S01]  /*14c40*/  LOP3.LUT R54, R243, 0x223c636a, RZ, 0x3c, !PT ;  /* 0x223c636af3367812 */ /* 0x008fe200078e3cff */
[----:B------:R-:W-:Y:S01]  /*14c50*/  IMAD.X R217, R19, 0x1, R64, P4 ;  /* 0x0000000113d97824 */ /* 0x000fe200020e0640 */
[----:B------:R-:W-:Y:S02]  /*14c60*/  LOP3.LUT R19, R77, R65, R94, 0x96, !PT ;  /* 0x000000414d137212 */ /* 0x000fe400078e965e */
[----:B0-----:R-:W-:Y:S02]  /*14c70*/  LOP3.LUT R53, R83, R64, R93, 0x96, !PT ;  /* 0x0000004053357212 */ /* 0x001fe400078e965d */
[----:B------:R-:W-:Y:S02]  /*14c80*/  LOP3.LUT R77, R16, 0x36d326ee, RZ, 0x3c, !PT ;  /* 0x36d326ee104d7812 */ /* 0x000fe400078e3cff */
[----:B------:R-:W-:Y:S01]  /*14c90*/  IADD3 R55, P3, PT, R54, R18, RZ ;  /* 0x0000001236377210 */ /* 0x000fe20007f7e0ff */
[----:B------:R4:W-:Y:S04]  /*14ca0*/  STL [R1+0x68b8], R53 ;  /* 0x0068b83501007387 */ /* 0x0009e80000100800 */
[----:B------:R0:W-:Y:S01]  /*14cb0*/  STL [R1+0x68b4], R19 ;  /* 0x0068b41301007387 */ /* 0x0001e20000100800 */
[----:B----4-:R-:W-:-:S04]  /*14cc0*/  LOP3.LUT R53, R242, 0x5be9ce18, RZ, 0x3c, !PT ;  /* 0x5be9ce18f2357812 */ /* 0x010fc800078e3cff */
[----:B0-----:R-:W-:-:S04]  /*14cd0*/  IADD3.X R19, PT, PT, R53, R77, RZ, P3, !PT ;  /* 0x0000004d35137210 */ /* 0x001fc80001ffe4ff */
[----:B------:R-:W-:Y:S02]  /*14ce0*/  SHF.L.W.U32.HI R108, R19, 0x11, R55 ;  /* 0x00000011136c7819 */ /* 0x000fe40000010e37 */
[----:B------:R-:W-:Y:S02]  /*14cf0*/  SHF.L.W.U32.HI R55, R55, 0x11, R19 ;  /* 0x0000001137377819 */ /* 0x000fe40000010e13 */
[----:B------:R-:W-:Y:S02]  /*14d00*/  IADD3 R108, P3, PT, R108, R18, RZ ;  /* 0x000000126c6c7210 */ /* 0x000fe40007f7e0ff */
[----:B------:R-:W-:Y:S02]  /*14d10*/  LOP3.LUT R54, R54, 0xd40efeb2, R15, 0x96, !PT ;  /* 0xd40efeb236367812 */ /* 0x000fe400078e960f */
[----:B------:R-:W-:Y:S02]  /*14d20*/  LOP3.LUT R53, R53, 0x36d326ee, R16, 0x96, !PT ;  /* 0x36d326ee35357812 */ /* 0x000fe400078e9610 */
[----:B------:R-:W-:-:S02]  /*14d30*/  SHF.L.W.U32.HI R19, R77, 0x11, R18 ;  /* 0x000000114d137819 */ /* 0x000fc40000010e12 */
[--C-:B------:R-:W-:Y:S01]  /*14d40*/  SHF.L.W.U32.HI R18, R18, 0x11, R77.reuse ;  /* 0x0000001112127819 */ /* 0x100fe20000010e4d */
[----:B------:R-:W-:Y:S01]  /*14d50*/  IMAD.X R77, R55, 0x1, R77, P3 ;  /* 0x00000001374d7824 */ /* 0x000fe200018e064d */
[----:B------:R-:W-:-:S04]  /*14d60*/  SHF.L.U64.HI R55, R54, 0x15, R53 ;  /* 0x0000001536377819 */ /* 0x000fc80000010235 */
[----:B------:R-:W-:Y:S01]  /*14d70*/  LOP3.LUT R19, R53, R19, R55, 0x96, !PT ;  /* 0x0000001335137212 */ /* 0x000fe200078e9637 */
[----:B------:R-:W-:-:S05]  /*14d80*/  IMAD.SHL.U32 R55, R54, 0x200000, RZ ;  /* 0x0020000036377824 */ /* 0x000fca00078e00ff */
[----:B------:R-:W-:Y:S02]  /*14d90*/  LOP3.LUT R18, R54, R18, R55, 0x96, !PT ;  /* 0x0000001236127212 */ /* 0x000fe400078e9637 */
[----:B------:R-:W-:Y:S01]  /*14da0*/  SHF.L.W.U32.HI R55, R53, 0x1c, R54 ;  /* 0x0000001c35377819 */ /* 0x000fe20000010e36 */
[----:B------:R-:W-:Y:S01]  /*14db0*/  IMAD.X R214, R124, 0x1, R66, P2 ;  /* 0x000000017cd67824 */ /* 0x000fe200010e0642 */
[----:B------:R-:W-:Y:S02]  /*14dc0*/  SHF.L.W.U32.HI R53, R54, 0x1c, R53 ;  /* 0x0000001c36357819 */ /* 0x000fe40000010e35 */
[----:B------:R-:W-:Y:S02]  /*14dd0*/  IADD3 R54, P2, PT, R55, R18, RZ ;  /* 0x0000001237367210 */ /* 0x000fe40007f5e0ff */
[----:B------:R-:W-:-:S03]  /*14de0*/  LOP3.LUT R50, R50, R66, R73, 0x96, !PT ;  /* 0x0000004232327212 */ /* 0x000fc600078e9649 */
[----:B------:R-:W-:Y:S02]  /*14df0*/  IMAD.X R56, R53, 0x1, R19, P2 ;  /* 0x0000000135387824 */ /* 0x000fe400010e0613 */
[----:B------:R0:W-:Y:S01]  /*14e00*/  STL [R1+0x68b0], R50 ;  /* 0x0068b03201007387 */ /* 0x0001e20000100800 */
[----:B------:R-:W-:Y:S01]  /*14e10*/  IMAD.X R219, R219, 0x1, R68, P0 ;  /* 0x00000001dbdb7824 */ /* 0x000fe200000e0644 */
[----:B------:R-:W-:Y:S02]  /*14e20*/  IADD3 R57, P0, PT, R134, R122, RZ ;  /* 0x0000007a86397210 */ /* 0x000fe40007f1e0ff */
[----:B0-----:R-:W-:Y:S02]  /*14e30*/  SHF.L.W.U32.HI R50, R54, 0x11, R56 ;  /* 0x0000001136327819 */ /* 0x001fe40000010e38 */
[----:B------:R-:W-:Y:S02]  /*14e40*/  SHF.L.W.U32.HI R54, R56, 0x11, R54 ;  /* 0x0000001138367819 */ /* 0x000fe40000010e36 */
[----:B------:R-:W-:-:S02]  /*14e50*/  LOP3.LUT R56, R51, R67, R85, 0x96, !PT ;  /* 0x0000004333387212 */ /* 0x000fc400078e9655 */
[----:B------:R-:W-:Y:S02]  /*14e60*/  LOP3.LUT R51, R82, R68, R98, 0x96, !PT ;  /* 0x0000004452337212 */ /* 0x000fe400078e9662 */
[----:B------:R-:W-:Y:S01]  /*14e70*/  LOP3.LUT R85, R69, R123, RZ, 0x3c, !PT ;  /* 0x0000007b45557212 */ /* 0x000fe200078e3cff */
[----:B------:R0:W-:Y:S01]  /*14e80*/  STL [R1+0x68ac], R56 ;  /* 0x0068ac3801007387 */ /* 0x0001e20000100800 */
[----:B------:R-:W-:-:S03]  /*14e90*/  LOP3.LUT R81, R0, R101, RZ, 0x3c, !PT ;  /* 0x0000006500517212 */ /* 0x000fc600078e3cff */
[----:B------:R1:W-:Y:S01]  /*14ea0*/  STL [R1+0x68a8], R51 ;  /* 0x0068a83301007387 */ /* 0x0003e20000100800 */
[----:B0-----:R-:W-:Y:S02]  /*14eb0*/  SHF.L.W.U32.HI R56, R69, 0x11, R122 ;  /* 0x0000001145387819 */ /* 0x001fe40000010e7a */
[----:B-1----:R-:W-:Y:S01]  /*14ec0*/  SHF.L.U64.HI R51, R138, 0x15, R85 ;  /* 0x000000158a337819 */ /* 0x002fe20000010255 */
[----:B------:R0:W-:Y:S03]  /*14ed0*/  STL [R1+0x65f0], R57 ;  /* 0x0065f03901007387 */ /* 0x0001e60000100800 */
[----:B------:R-:W-:Y:S02]  /*14ee0*/  LOP3.LUT R56, R56, R51, RZ, 0x3c, !PT ;  /* 0x0000003338387212 */ /* 0x000fe400078e3cff */
[----:B------:R-:W-:Y:S01]  /*14ef0*/  SHF.L.U64.HI R51, R80, 0x15, R81 ;  /* 0x0000001550337819 */ /* 0x000fe20000010251 */
[----:B------:R-:W-:Y:S01]  /*14f00*/  IMAD.X R216, R96, 0x1, R67, P1 ;  /* 0x0000000160d87824 */ /* 0x000fe200008e0643 */
[----:B------:R-:W-:-:S02]  /*14f10*/  IADD3 R58, P1, PT, R136, R110, RZ ;  /* 0x0000006e883a7210 */ /* 0x000fc40007f3e0ff */
[----:B0-----:R-:W-:-:S04]  /*14f20*/  SHF.L.W.U32.HI R57, R0, 0x11, R110 ;  /* 0x0000001100397819 */ /* 0x001fc80000010e6e */
[----:B------:R-:W-:Y:S02]  /*14f30*/  LOP3.LUT R57, R57, R51, RZ, 0x3c, !PT ;  /* 0x0000003339397212 */ /* 0x000fe400078e3cff */
[C---:B------:R-:W-:Y:S01]  /*14f40*/  LOP3.LUT R51, R18.reuse, R55, RZ, 0x3c, !PT ;  /* 0x0000003712337212 */ /* 0x040fe200078e3cff */
[----:B------:R0:W-:Y:S03]  /*14f50*/  STL [R1+0x65f8], R58 ;  /* 0x0065f83a01007387 */ /* 0x0001e60000100800 */
[----:B------:R-:W-:Y:S02]  /*14f60*/  SHF.L.U32 R59, R51, 0x15, RZ ;  /* 0x00000015333b7819 */ /* 0x000fe400000006ff */
[----:B0-----:R-:W-:-:S04]  /*14f70*/  SHF.L.W.U32.HI R58, R18, 0x11, R19 ;  /* 0x00000011123a7819 */ /* 0x001fc80000010e13 */
[----:B------:R-:W-:-:S04]  /*14f80*/  LOP3.LUT R58, R58, R59, RZ, 0x3c, !PT ;  /* 0x0000003b3a3a7212 */ /* 0x000fc800078e3cff */
[----:B------:R-:W-:Y:S02]  /*14f90*/  LOP3.LUT R55, R58, R18, R55, 0x96, !PT ;  /* 0x000000123a377212 */ /* 0x000fe400078e9637 */
[----:B------:R-:W-:Y:S02]  /*14fa0*/  LOP3.LUT R58, R56, R69, R123, 0x96, !PT ;  /* 0x00000045383a7212 */ /* 0x000fe400078e967b */
[----:B------:R-:W-:Y:S02]  /*14fb0*/  LOP3.LUT R56, R57, R0, R101, 0x96, !PT ;  /* 0x0000000039387212 */ /* 0x000fe400078e9665 */
[----:B------:R-:W-:Y:S01]  /*14fc0*/  LOP3.LUT R84, R8, R70, RZ, 0x3c, !PT ;  /* 0x0000004608547212 */ /* 0x000fe200078e3cff */
[----:B------:R-:W-:Y:S01]  /*14fd0*/  IMAD.X R244, R244, 0x1, R69, P0 ;  /* 0x00000001f4f47824 */ /* 0x000fe200000e0645 */
[----:B------:R-:W-:Y:S01]  /*14fe0*/  IADD3 R57, P0, PT, R135, R118, RZ ;  /* 0x0000007687397210 */ /* 0x000fe20007f1e0ff */
[----:B------:R-:W-:Y:S01]  /*14ff0*/  IMAD.X R245, R132, 0x1, R0, P1 ;  /* 0x0000000184f57824 */ /* 0x000fe200008e0600 */
[----:B------:R0:W-:Y:S01]  /*15000*/  STL [R1+0x68a0], R56 ;  /* 0x0068a03801007387 */ /* 0x0001e20000100800 */
[----:B------:R-:W-:-:S02]  /*15010*/  SHF.L.U64.HI R0, R137, 0x15, R84 ;  /* 0x0000001589007819 */ /* 0x000fc40000010254 */
[----:B------:R-:W-:Y:S01]  /*15020*/  LOP3.LUT R101, R9, R104, RZ, 0x3c, !PT ;  /* 0x0000006809657212 */ /* 0x000fe200078e3cff */
[----:B------:R1:W-:Y:S01]  /*15030*/  STL [R1+0x65fc], R57 ;  /* 0x0065fc3901007387 */ /* 0x0003e20000100800 */
[----:B0-----:R-:W-:-:S03]  /*15040*/  SHF.L.W.U32.HI R56, R8, 0x11, R118 ;  /* 0x0000001108387819 */ /* 0x001fc60000010e76 */
[----:B------:R0:W-:Y:S01]  /*15050*/  STL [R1+0x68a4], R58 ;  /* 0x0068a43a01007387 */ /* 0x0001e20000100800 */
[----:B------:R-:W-:Y:S02]  /*15060*/  LOP3.LUT R56, R56, R0, RZ, 0x3c, !PT ;  /* 0x0000000038387212 */ /* 0x000fe400078e3cff */
[----:B-1----:R-:W-:Y:S02]  /*15070*/  SHF.L.W.U32.HI R57, R9, 0x11, R114 ;  /* 0x0000001109397819 */ /* 0x002fe40000010e72 */
[----:B------:R-:W-:Y:S02]  /*15080*/  SHF.L.U64.HI R0, R112, 0x15, R101 ;  /* 0x0000001570007819 */ /* 0x000fe40000010265 */
[----:B0-----:R-:W-:Y:S02]  /*15090*/  IADD3 R58, P1, PT, R158, R114, RZ ;  /* 0x000000729e3a7210 */ /* 0x001fe40007f3e0ff */
[----:B------:R-:W-:Y:S02]  /*150a0*/  LOP3.LUT R57, R57, R0, RZ, 0x3c, !PT ;  /* 0x0000000039397212 */ /* 0x000fe400078e3cff */
[----:B------:R-:W-:Y:S01]  /*150b0*/  LOP3.LUT R0, R19, R53, RZ, 0x3c, !PT ;  /* 0x0000003513007212 */ /* 0x000fe200078e3cff */
[----:B------:R0:W-:Y:S03]  /*150c0*/  STL [R1+0x6608], R58 ;  /* 0x0066083a01007387 */ /* 0x0001e60000100800 */
[----:B------:R-:W-:-:S02]  /*150d0*/  SHF.L.U64.HI R59, R51, 0x15, R0 ;  /* 0x00000015333b7819 */ /* 0x000fc40000010200 */
[----:B0-----:R-:W-:Y:S02]  /*150e0*/  SHF.L.W.U32.HI R58, R19, 0x11, R18 ;  /* 0x00000011133a7819 */ /* 0x001fe40000010e12 */
[----:B------:R-:W-:Y:S02]  /*150f0*/  IADD3 R18, P2, PT, R54, R18, RZ ;  /* 0x0000001236127210 */ /* 0x000fe40007f5e0ff */
[----:B------:R-:W-:Y:S02]  /*15100*/  LOP3.LUT R58, R58, R59, RZ, 0x3c, !PT ;  /* 0x0000003b3a3a7212 */ /* 0x000fe400078e3cff */
[----:B------:R-:W-:Y:S02]  /*15110*/  SHF.L.W.U32.HI R54, R0, 0x1c, R51 ;  /* 0x0000001c00367819 */ /* 0x000fe40000010e33 */
[----:B------:R-:W-:Y:S01]  /*15120*/  LOP3.LUT R53, R58, R19, R53, 0x96, !PT ;  /* 0x000000133a357212 */ /* 0x000fe200078e9635 */
[----:B------:R-:W-:Y:S01]  /*15130*/  IMAD.X R19, R50, 0x1, R19, P2 ;  /* 0x0000000132137824 */ /* 0x000fe200010e0613 */
[----:B------:R-:W-:-:S02]  /*15140*/  SHF.L.W.U32.HI R0, R51, 0x1c, R0 ;  /* 0x0000001c33007819 */ /* 0x000fc40000010e00 */
[----:B------:R-:W-:-:S05]  /*15150*/  IADD3 R68, P2, PT, R54, R55, RZ ;  /* 0x0000003736447210 */ /* 0x000fca0007f5e0ff */
[----:B------:R-:W-:-:S05]  /*15160*/  IMAD.X R50, R0, 0x1, R53, P2 ;  /* 0x0000000100327824 */ /* 0x000fca00010e0635 */
[----:B------:R-:W-:Y:S02]  /*15170*/  SHF.L.W.U32.HI R69, R68, 0x11, R50 ;  /* 0x0000001144457819 */ /* 0x000fe40000010e32 */
[----:B------:R-:W-:Y:S02]  /*15180*/  SHF.L.W.U32.HI R68, R50, 0x11, R68 ;  /* 0x0000001132447819 */ /* 0x000fe40000010e44 */
[C---:B------:R-:W-:Y:S02]  /*15190*/  LOP3.LUT R50, R55.reuse, R54, RZ, 0x3c, !PT ;  /* 0x0000003637327212 */ /* 0x040fe400078e3cff */
[----:B------:R-:W-:-:S03]  /*151a0*/  SHF.L.W.U32.HI R51, R55, 0x11, R53 ;  /* 0x0000001137337819 */ /* 0x000fc60000010e35 */
[----:B------:R-:W-:-:S05]  /*151b0*/  IMAD.SHL.U32 R58, R50, 0x200000, RZ ;  /* 0x00200000323a7824 */ /* 0x000fca00078e00ff */
[----:B------:R-:W-:Y:S01]  /*151c0*/  LOP3.LUT R51, R51, R58, RZ, 0x3c, !PT ;  /* 0x0000003a33337212 */ /* 0x000fe200078e3cff */
[----:B------:R-:W-:-:S03]  /*151d0*/  IMAD.X R246, R133, 0x1, R8, P0 ;  /* 0x0000000185f67824 */ /* 0x000fc600000e0608 */
[----:B------:R-:W-:Y:S02]  /*151e0*/  LOP3.LUT R54, R51, R55, R54, 0x96, !PT ;  /* 0x0000003733367212 */ /* 0x000fe400078e9636 */
[----:B------:R-:W-:Y:S02]  /*151f0*/  LOP3.LUT R51, R56, R8, R70, 0x96, !PT ;  /* 0x0000000838337212 */ /* 0x000fe400078e9646 */
[----:B------:R-:W-:Y:S02]  /*15200*/  LOP3.LUT R8, R57, R9, R104, 0x96, !PT ;  /* 0x0000000939087212 */ /* 0x000fe400078e9668 */
[----:B------:R-:W-:Y:S02]  /*15210*/  LOP3.LUT R57, R243, 0xa2789640, RZ, 0x3c, !PT ;  /* 0xa2789640f3397812 */ /* 0x000fe400078e3cff */
[----:B------:R-:W-:Y:S01]  /*15220*/  LOP3.LUT R59, R242, 0x48b6bf93, RZ, 0x3c, !PT ;  /* 0x48b6bf93f23b7812 */ /* 0x000fe200078e3cff */
[----:B------:R-:W3:Y:S04]  /*15230*/  LDL.LU R243, [R1+0x674c] ;  /* 0x00674c0001f37983 */ /* 0x000ee80000300800 */
[----:B------:R-:W3:Y:S01]  /*15240*/  LDL.LU R242, [R1+0x653c] ;  /* 0x00653c0001f27983 */ /* 0x000ee20000300800 */
[----:B------:R-:W-:-:S02]  /*15250*/  LOP3.LUT R129, R10, R89, RZ, 0x3c, !PT ;  /* 0x000000590a817212 */ /* 0x000fc400078e3cff */
[----:B------:R-:W-:Y:S01]  /*15260*/  IADD3.X R247, PT, PT, R247, R9, RZ, P1, !PT ;  /* 0x00000009f7f77210 */ /* 0x000fe20000ffe4ff */
[----:B------:R0:W-:Y:S01]  /*15270*/  STL [R1+0x6894], R8 ;  /* 0x0068940801007387 */ /* 0x0001e20000100800 */
[----:B------:R-:W-:-:S03]  /*15280*/  SHF.L.W.U32.HI R9, R10, 0x11, R121 ;  /* 0x000000110a097819 */ /* 0x000fc60000010e79 */
[----:B------:R1:W-:Y:S01]  /*15290*/  STL [R1+0x6898], R51 ;  /* 0x0068983301007387 */ /* 0x0003e20000100800 */
[----:B0-----:R-:W-:Y:S02]  /*152a0*/  SHF.L.U64.HI R8, R5, 0x15, R129 ;  /* 0x0000001505087819 */ /* 0x001fe40000010281 */
[----:B-1----:R-:W-:Y:S02]  /*152b0*/  IADD3 R51, P0, PT, R157, R121, RZ ;  /* 0x000000799d337210 */ /* 0x002fe40007f1e0ff */
[----:B------:R-:W-:Y:S02]  /*152c0*/  LOP3.LUT R9, R9, R8, RZ, 0x3c, !PT ;  /* 0x0000000809097212 */ /* 0x000fe400078e3cff */
[C---:B------:R-:W-:Y:S01]  /*152d0*/  LOP3.LUT R8, R11.reuse, R21, RZ, 0x3c, !PT ;  /* 0x000000150b087212 */ /* 0x040fe200078e3cff */
        /* <DEDUP_REMOVED lines=8> */
[----:B------:R-:W-:Y:S02]  /*15360*/  IADD3 R68, P2, PT, R68, R55, RZ ;  /* 0x0000003744447210 */ /* 0x000fe40007f5e0ff */
[----:B------:R-:W-:-:S02]  /*15370*/  SHF.L.W.U32.HI R55, R53, 0x11, R55 ;  /* 0x0000001135377819 */ /* 0x000fc40000010e37 */
[----:B0-----:R-:W-:-:S04]  /*15380*/  SHF.L.U64.HI R54, R50, 0x15, R51 ;  /* 0x0000001532367819 */ /* 0x001fc80000010233 */
[----:B------:R-:W-:Y:S02]  /*15390*/  LOP3.LUT R55, R55, R54, RZ, 0x3c, !PT ;  /* 0x0000003637377212 */ /* 0x000fe400078e3cff */
[----:B------:R-:W-:Y:S02]  /*153a0*/  LOP3.LUT R54, R15, 0x8504005e, RZ, 0x3c, !PT ;  /* 0x8504005e0f367812 */ /* 0x000fe400078e3cff */
[C---:B------:R-:W-:Y:S02]  /*153b0*/  LOP3.LUT R58, R57.reuse, 0x8504005e, R15, 0x96, !PT ;  /* 0x8504005e393a7812 */ /* 0x040fe400078e960f */
[----:B------:R-:W-:Y:S02]  /*153c0*/  IADD3 R57, P3, PT, R57, R54, RZ ;  /* 0x0000003639397210 */ /* 0x000fe40007f7e0ff */
[----:B------:R-:W-:-:S05]  /*153d0*/  LOP3.LUT R73, R16, 0xef68ec6, RZ, 0x3c, !PT ;  /* 0x0ef68ec610497812 */ /* 0x000fca00078e3cff */
[----:B------:R-:W-:-:S05]  /*153e0*/  IMAD.X R15, R59, 0x1, R73, P3 ;  /* 0x000000013b0f7824 */ /* 0x000fca00018e0649 */
[----:B------:R-:W-:Y:S02]  /*153f0*/  SHF.L.W.U32.HI R104, R15, 0x11, R57 ;  /* 0x000000110f687819 */ /* 0x000fe40000010e39 */
[----:B------:R-:W-:Y:S02]  /*15400*/  SHF.L.W.U32.HI R57, R57, 0x11, R15 ;  /* 0x0000001139397819 */ /* 0x000fe40000010e0f */
[----:B------:R-:W-:Y:S02]  /*15410*/  IADD3 R104, P3, PT, R104, R54, RZ ;  /* 0x0000003668687210 */ /* 0x000fe40007f7e0ff */
[----:B------:R-:W-:Y:S02]  /*15420*/  LOP3.LUT R16, R59, 0xef68ec6, R16, 0x96, !PT ;  /* 0x0ef68ec63b107812 */ /* 0x000fe400078e9610 */
[----:B------:R-:W-:Y:S02]  /*15430*/  SHF.L.W.U32.HI R15, R73, 0x11, R54 ;  /* 0x00000011490f7819 */ /* 0x000fe40000010e36 */
[--C-:B------:R-:W-:Y:S01]  /*15440*/  SHF.L.W.U32.HI R54, R54, 0x11, R73.reuse ;  /* 0x0000001136367819 */ /* 0x100fe20000010e49 */
[----:B------:R-:W-:Y:S01]  /*15450*/  IMAD.X R73, R57, 0x1, R73, P3 ;  /* 0x0000000139497824 */ /* 0x000fe200018e0649 */
[----:B------:R-:W-:-:S04]  /*15460*/  SHF.L.U64.HI R57, R58, 0x15, R16 ;  /* 0x000000153a397819 */ /* 0x000fc80000010210 */
[----:B------:R-:W-:Y:S01]  /*15470*/  LOP3.LUT R15, R16, R15, R57, 0x96, !PT ;  /* 0x0000000f100f7212 */ /* 0x000fe200078e9639 */
[----:B------:R-:W-:Y:S01]  /*15480*/  IMAD.SHL.U32 R57, R58, 0x200000, RZ ;  /* 0x002000003a397824 */ /* 0x000fe200078e00ff */
[----:B------:R-:W-:-:S04]  /*15490*/  LOP3.LUT R0, R55, R53, R0, 0x96, !PT ;  /* 0x0000003537007212 */ /* 0x000fc800078e9600 */
[----:B------:R-:W-:Y:S02]  /*154a0*/  LOP3.LUT R54, R58, R54, R57, 0x96, !PT ;  /* 0x000000363a367212 */ /* 0x000fe400078e9639 */
[----:B------:R-:W-:Y:S01]  /*154b0*/  SHF.L.W.U32.HI R57, R16, 0x1c, R58 ;  /* 0x0000001c10397819 */ /* 0x000fe20000010e3a */
[----:B------:R-:W-:Y:S01]  /*154c0*/  IMAD.X R69, R69, 0x1, R53, P2 ;  /* 0x0000000145457824 */ /* 0x000fe200010e0635 */
[----:B------:R-:W-:Y:S02]  /*154d0*/  SHF.L.W.U32.HI R16, R58, 0x1c, R16 ;  /* 0x0000001c3a107819 */ /* 0x000fe40000010e10 */
[----:B------:R-:W-:Y:S01]  /*154e0*/  IADD3 R55, P2, PT, R57, R54, RZ ;  /* 0x0000003639377210 */ /* 0x000fe20007f5e0ff */
[----:B------:R0:W-:Y:S04]  /*154f0*/  STL [R1+0x6890], R0 ;  /* 0x0068900001007387 */ /* 0x0001e80000100800 */
[----:B------:R-:W-:-:S05]  /*15500*/  IMAD.X R53, R16, 0x1, R15, P2 ;  /* 0x0000000110357824 */ /* 0x000fca00010e060f */
[----:B0-----:R-:W-:Y:S02]  /*15510*/  SHF.L.W.U32.HI R0, R55, 0x11, R53 ;  /* 0x0000001137007819 */ /* 0x001fe40000010e35 */
[----:B------:R-:W-:Y:S02]  /*15520*/  SHF.L.W.U32.HI R55, R53, 0x11, R55 ;  /* 0x0000001135377819 */ /* 0x000fe40000010e37 */
[----:B------:R-:W-:Y:S02]  /*15530*/  LOP3.LUT R53, R9, R10, R89, 0x96, !PT ;  /* 0x0000000a09357212 */ /* 0x000fe400078e9659 */
[-C--:B------:R-:W-:Y:S02]  /*15540*/  LOP3.LUT R9, R56, R11.reuse, R21, 0x96, !PT ;  /* 0x0000000b38097212 */ /* 0x080fe400078e9615 */
[C---:B------:R-:W-:Y:S01]  /*15550*/  LOP3.LUT R21, R12.reuse, R126, RZ, 0x3c, !PT ;  /* 0x0000007e0c157212 */ /* 0x040fe200078e3cff */
[----:B------:R-:W-:Y:S01]  /*15560*/  IMAD.X R249, R249, 0x1, R10, P0 ;  /* 0x00000001f9f97824 */ /* 0x000fe200000e060a */
[----:B------:R-:W-:Y:S01]  /*15570*/  SHF.L.W.U32.HI R10, R12, 0x11, R116 ;  /* 0x000000110c0a7819 */ /* 0x000fe20000010e74 */
[----:B------:R0:W-:Y:S01]  /*15580*/  STL [R1+0x6888], R9 ;  /* 0x0068880901007387 */ /* 0x0001e20000100800 */
[----:B------:R-:W-:-:S02]  /*15590*/  IADD3.X R251, PT, PT, R251, R11, RZ, P1, !PT ;  /* 0x0000000bfbfb7210 */ /* 0x000fc40000ffe4ff */
[----:B------:R-:W-:Y:S02]  /*155a0*/  IADD3 R56, P1, PT, R153, R95, RZ ;  /* 0x0000005f99387210 */ /* 0x000fe40007f3e0ff */
[----:B------:R-:W-:Y:S02]  /*155b0*/  IADD3 R11, P0, PT, R154, R116, RZ ;  /* 0x000000749a0b7210 */ /* 0x000fe40007f1e0ff */
[----:B0-----:R-:W-:Y:S01]  /*155c0*/  SHF.L.U64.HI R9, R4, 0x15, R21 ;  /* 0x0000001504097819 */ /* 0x001fe20000010215 */
[----:B------:R0:W-:Y:S03]  /*155d0*/  STL [R1+0x3eb8], R240 ;  /* 0x003eb8f001007387 */ /* 0x0001e60000100800 */
[----:B------:R-:W-:Y:S02]  /*155e0*/  LOP3.LUT R10, R10, R9, RZ, 0x3c, !PT ;  /* 0x000000090a0a7212 */ /* 0x000fe400078e3cff */
[----:B------:R-:W-:Y:S01]  /*155f0*/  LOP3.LUT R9, R13, R119, RZ, 0x3c, !PT ;  /* 0x000000770d097212 */ /* 0x000fe200078e3cff */
[----:B------:R1:W-:Y:S01]  /*15600*/  STL [R1+0x660c], R56 ;  /* 0x00660c3801007387 */ /* 0x0003e20000100800 */
[----:B0-----:R-:W-:-:S03]  /*15610*/  IMAD.MOV.U32 R240, RZ, RZ, -0x41e66666 ;  /* 0xbe19999afff07424 */ /* 0x001fc600078e00ff */
[----:B------:R0:W-:Y:S01]  /*15620*/  STL [R1+0x688c], R53 ;  /* 0x00688c3501007387 */ /* 0x0001e20000100800 */
[----:B--2---:R-:W-:-:S03]  /*15630*/  SHF.R.U64 R66, R220, 0xb, R235 ;  /* 0x0000000bdc427819 */ /* 0x004fc600000012eb */
[----:B------:R2:W-:Y:S01]  /*15640*/  STL [R1+0x6600], R11 ;  /* 0x0066000b01007387 */ /* 0x0005e20000100800 */
[----:B-1----:R-:W-:Y:S02]  /*15650*/  LOP3.LUT R56, R54, R57, RZ, 0x3c, !PT ;  /* 0x0000003936387212 */ /* 0x002fe400078e3cff */
[----:B------:R-:W-:Y:S01]  /*15660*/  SHF.R.U32.HI R67, RZ, 0xb, R235 ;  /* 0x0000000bff437819 */ /* 0x000fe200000116eb */
[----:B------:R1:W-:Y:S01]  /*15670*/  STL [R1+0x3ed8], R240 ;  /* 0x003ed8f001007387 */ /* 0x0003e20000100800 */
[----:B0-----:R-:W-:Y:S02]  /*15680*/  SHF.L.U64.HI R53, R6, 0x15, R9 ;  /* 0x0000001506357819 */ /* 0x001fe40000010209 */
[----:B------:R-:W-:Y:S01]  /*15690*/  LOP3.LUT R10, R10, R12, R126, 0x96, !PT ;  /* 0x0000000c0a0a7212 */ /* 0x000fe200078e967e */
[----:B------:R-:W4:Y:S01]  /*156a0*/  LDL.LU R235, [R1+0x6758] ;  /* 0x0067580001eb7983 */ /* 0x000f220000300800 */
[----:B--2---:R-:W-:Y:S01]  /*156b0*/  SHF.L.W.U32.HI R11, R13, 0x11, R95 ;  /* 0x000000110d0b7819 */ /* 0x004fe20000010e5f */
[----:B------:R-:W-:Y:S01]  /*156c0*/  IMAD.SHL.U32 R58, R56, 0x200000, RZ ;  /* 0x00200000383a7824 */ /* 0x000fe200078e00ff */
[----:B------:R-:W-:-:S02]  /*156d0*/  SHF.R.U64 R98, R224, 0xb, R241 ;  /* 0x0000000be0627819 */ /* 0x000fc400000012f1 */
[----:B------:R-:W-:Y:S01]  /*156e0*/  LOP3.LUT R128, R87, R115, RZ, 0x3c, !PT ;  /* 0x0000007357807212 */ /* 0x000fe200078e3cff */
[----:B-1----:R-:W4:Y:S01]  /*156f0*/  LDL.LU R240, [R1+0x6580] ;  /* 0x0065800001f07983 */ /* 0x002f220000300800 */
[----:B------:R-:W-:Y:S02]  /*15700*/  LOP3.LUT R11, R11, R53, RZ, 0x3c, !PT ;  /* 0x000000350b0b7212 */ /* 0x000fe400078e3cff */
[----:B------:R-:W-:Y:S01]  /*15710*/  SHF.L.W.U32.HI R53, R54, 0x11, R15 ;  /* 0x0000001136357819 */ /* 0x000fe20000010e0f */
[----:B------:R0:W-:Y:S03]  /*15720*/  STL [R1+0x6884], R10 ;  /* 0x0068840a01007387 */ /* 0x0001e60000100800 */
[----:B------:R-:W-:Y:S01]  /*15730*/  LOP3.LUT R53, R53, R58, RZ, 0x3c, !PT ;  /* 0x0000003a35357212 */ /* 0x000fe200078e3cff */
[----:B------:R-:W2:Y:S03]  /*15740*/  LDL.LU R224, [R1+0x678c] ;  /* 0x00678c0001e07983 */ /* 0x000ea60000300800 */
[----:B------:R-:W-:Y:S01]  /*15750*/  LOP3.LUT R53, R53, R54, R57, 0x96, !PT ;  /* 0x0000003635357212 */ /* 0x000fe200078e9639 */
[----:B------:R-:W-:Y:S01]  /*15760*/  IMAD.X R57, R152, 0x1, R12, P0 ;  /* 0x0000000198397824 */ /* 0x000fe200000e060c */
[----:B------:R-:W-:Y:S01]  /*15770*/  LOP3.LUT R12, R11, R13, R119, 0x96, !PT ;  /* 0x0000000d0b0c7212 */ /* 0x000fe200078e9677 */
[----:B0-----:R-:W-:Y:S01]  /*15780*/  IMAD.X R10, R151, 0x1, R13, P1 ;  /* 0x00000001970a7824 */ /* 0x001fe200008e060d */
[----:B------:R-:W-:-:S02]  /*15790*/  IADD3 R13, P1, PT, R149, R99, RZ ;  /* 0x00000063950d7210 */ /* 0x000fc40007f3e0ff */
[----:B------:R-:W-:Y:S01]  /*157a0*/  LOP3.LUT R71, R125, 0x36d326ee, RZ, 0x3c, !PT ;  /* 0x36d326ee7d477812 */ /* 0x000fe200078e3cff */
[----:B------:R-:W-:Y:S01]  /*157b0*/  STL [R1+0x69c4], R217 ;  /* 0x0069c4d901007387 */ /* 0x000fe20000100800 */
[----:B------:R-:W-:Y:S02]  /*157c0*/  SHF.L.W.U32.HI R58, R72, 0x11, R99 ;  /* 0x00000011483a7819 */ /* 0x000fe40000010e63 */
[----:B------:R-:W-:Y:S01]  /*157d0*/  SHF.R.U32.HI R99, RZ, 0xb, R241 ;  /* 0x0000000bff637819 */ /* 0x000fe200000116f1 */
[----:B------:R-:W2:Y:S04]  /*157e0*/  LDL.LU R220, [R1+0x6588] ;  /* 0x0065880001dc7983 */ /* 0x000ea80000300800 */
[----:B------:R-:W2:Y:S01]  /*157f0*/  LDL.LU R241, [R1+0x658c] ;  /* 0x00658c0001f17983 */ /* 0x000ea20000300800 */
[----:B------:R-:W-:-:S03]  /*15800*/  LOP3.LUT R11, R14, R86, RZ, 0x3c, !PT ;  /* 0x000000560e0b7212 */ /* 0x000fc600078e3cff */
[----:B------:R0:W-:Y:S04]  /*15810*/  STL [R1+0x6480], R57 ;  /* 0x0064803901007387 */ /* 0x0001e80000100800 */
[----:B------:R1:W-:Y:S04]  /*15820*/  STL [R1+0x6484], R10 ;  /* 0x0064840a01007387 */ /* 0x0003e80000100800 */
[----:B------:R1:W-:Y:S01]  /*15830*/  STL [R1+0x6880], R12 ;  /* 0x0068800c01007387 */ /* 0x0003e20000100800 */
[----:B0-----:R-:W-:Y:S02]  /*15840*/  SHF.L.W.U32.HI R57, R14, 0x11, R97 ;  /* 0x000000110e397819 */ /* 0x001fe40000010e61 */
[----:B-1----:R-:W-:-:S02]  /*15850*/  SHF.L.U64.HI R10, R23, 0x15, R11 ;  /* 0x00000015170a7819 */ /* 0x002fc4000001020b */
[----:B------:R-:W-:Y:S02]  /*15860*/  IADD3 R12, P0, PT, R150, R97, RZ ;  /* 0x00000061960c7210 */ /* 0x000fe40007f1e0ff */
[----:B------:R-:W-:Y:S02]  /*15870*/  LOP3.LUT R57, R57, R10, RZ, 0x3c, !PT ;  /* 0x0000000a39397212 */ /* 0x000fe400078e3cff */
[----:B------:R-:W-:Y:S01]  /*15880*/  LOP3.LUT R10, R72, R113, RZ, 0x3c, !PT ;  /* 0x00000071480a7212 */ /* 0x000fe200078e3cff */
[----:B------:R0:W-:Y:S01]  /*15890*/  STL [R1+0x6618], R12 ;  /* 0x0066180c01007387 */ /* 0x0001e20000100800 */
[----:B------:R-:W-:Y:S02]  /*158a0*/  LOP3.LUT R59, R15, R16, RZ, 0x3c, !PT ;  /* 0x000000100f3b7212 */ /* 0x000fe400078e3cff */
[--C-:B---3--:R-:W-:Y:S02]  /*158b0*/  SHF.R.U64 R64, R243, 0xb, R242.reuse ;  /* 0x0000000bf3407819 */ /* 0x108fe400000012f2 */
[----:B------:R-:W-:Y:S01]  /*158c0*/  SHF.R.U32.HI R65, RZ, 0xb, R242 ;  /* 0x0000000bff417819 */ /* 0x000fe200000116f2 */
[----:B------:R-:W3:Y:S04]  /*158d0*/  LDL.LU R243, [R1+0x675c] ;  /* 0x00675c0001f37983 */ /* 0x000ee80000300800 */
[----:B------:R-:W3:Y:S01]  /*158e0*/  LDL.LU R242, [R1+0x6584] ;  /* 0x0065840001f27983 */ /* 0x000ee20000300800 */
[----:B0-----:R-:W-:-:S03]  /*158f0*/  SHF.L.U64.HI R12, R47, 0x15, R10 ;  /* 0x000000152f0c7819 */ /* 0x001fc6000001020a */
[----:B------:R0:W-:Y:S01]  /*15900*/  STL [R1+0x6620], R13 ;  /* 0x0066200d01007387 */ /* 0x0001e20000100800 */
[----:B------:R-:W-:Y:S02]  /*15910*/  LOP3.LUT R58, R58, R12, RZ, 0x3c, !PT ;  /* 0x0000000c3a3a7212 */ /* 0x000fe400078e3cff */
[----:B------:R-:W-:Y:S02]  /*15920*/  SHF.L.U64.HI R12, R56, 0x15, R59 ;  /* 0x00000015380c7819 */ /* 0x000fe4000001023b */
[----:B0-----:R-:W-:-:S04]  /*15930*/  SHF.L.W.U32.HI R13, R15, 0x11, R54 ;  /* 0x000000110f0d7819 */ /* 0x001fc80000010e36 */
[----:B------:R-:W-:Y:S02]  /*15940*/  LOP3.LUT R13, R13, R12, RZ, 0x3c, !PT ;  /* 0x0000000c0d0d7212 */ /* 0x000fe400078e3cff */
[----:B------:R-:W-:Y:S02]  /*15950*/  IADD3 R12, P2, PT, R55, R54, RZ ;  /* 0x00000036370c7210 */ /* 0x000fe40007f5e0ff */
[----:B------:R-:W-:Y:S02]  /*15960*/  SHF.L.W.U32.HI R54, R59, 0x1c, R56 ;  /* 0x0000001c3b367819 */ /* 0x000fe40000010e38 */
[----:B------:R-:W-:Y:S01]  /*15970*/  LOP3.LUT R16, R13, R15, R16, 0x96, !PT ;  /* 0x0000000f0d107212 */ /* 0x000fe200078e9610 */
[----:B------:R-:W-:Y:S01]  /*15980*/  IMAD.X R13, R0, 0x1, R15, P2 ;  /* 0x00000001000d7824 */ /* 0x000fe200010e060f */
[----:B------:R-:W-:Y:S02]  /*15990*/  SHF.L.W.U32.HI R56, R56, 0x1c, R59 ;  /* 0x0000001c38387819 */ /* 0x000fe40000010e3b */
[----:B------:R-:W-:-:S05]  /*159a0*/  IADD3 R126, P2, PT, R54, R53, RZ ;  /* 0x00000035367e7210 */ /* 0x000fca0007f5e0ff */
[----:B------:R-:W-:Y:S01]  /*159b0*/  IMAD.X R0, R56, 0x1, R16, P2 ;  /* 0x0000000138007824 */ /* 0x000fe200010e0610 */
[----:B------:R-:W-:Y:S01]  /*159c0*/  LOP3.LUT R55, R57, R14, R86, 0x96, !PT ;  /* 0x0000000e39377212 */ /* 0x000fe200078e9656 */
[----:B------:R-:W-:Y:S01]  /*159d0*/  IMAD.X R15, R147, 0x1, R14, P0 ;  /* 0x00000001930f7824 */ /* 0x000fe200000e060e */
[-C--:B------:R-:W-:Y:S02]  /*159e0*/  IADD3.X R14, PT, PT, R146, R72.reuse, RZ, P1, !PT ;  /* 0x00000048920e7210 */ /* 0x080fe40000ffe4ff */
[----:B------:R-:W-:Y:S02]  /*159f0*/  SHF.L.W.U32.HI R154, R126, 0x11, R0 ;  /* 0x000000117e9a7819 */ /* 0x000fe40000010e00 */
[----:B------:R-:W-:Y:S02]  /*15a00*/  SHF.L.W.U32.HI R126, R0, 0x11, R126 ;  /* 0x00000011007e7819 */ /* 0x000fe40000010e7e */
[----:B------:R-:W-:Y:S02]  /*15a10*/  LOP3.LUT R0, R58, R72, R113, 0x96, !PT ;  /* 0x000000483a007212 */ /* 0x000fe400078e9671 */
[C---:B------:R-:W-:Y:S01]  /*15a20*/  LOP3.LUT R82, R53.reuse, R54, RZ, 0x3c, !PT ;  /* 0x0000003635527212 */ /* 0x040fe200078e3cff */
[----:B------:R0:W-:Y:S04]  /*15a30*/  STL [R1+0x6498], R14 ;  /* 0x0064980e01007387 */ /* 0x0001e80000100800 */
[----:B------:R1:W-:Y:S01]  /*15a40*/  STL [R1+0x6878], R0 ;  /* 0x0068780001007387 */ /* 0x0003e20000100800 */
[----:B0-----:R-:W-:Y:S01]  /*15a50*/  IMAD.SHL.U32 R14, R82, 0x200000, RZ ;  /* 0x00200000520e7824 */ /* 0x001fe200078e00ff */
[----:B-1----:R-:W-:-:S02]  /*15a60*/  SHF.L.W.U32.HI R0, R53, 0x11, R16 ;  /* 0x0000001135007819 */ /* 0x002fc40000010e10 */
[----:B------:R0:W-:Y:S02]  /*15a70*/  STL [R1+0x6490], R15 ;  /* 0x0064900f01007387 */ /* 0x0001e40000100800 */
[----:B------:R-:W-:Y:S02]  /*15a80*/  LOP3.LUT R0, R0, R14, RZ, 0x3c, !PT ;  /* 0x0000000e00007212 */ /* 0x000fe400078e3cff */
[----:B------:R-:W-:Y:S01]  /*15a90*/  IADD3 R14, P0, PT, R143, R100, RZ ;  /* 0x000000648f0e7210 */ /* 0x000fe20007f1e0ff */
[----:B------:R1:W-:Y:S01]  /*15aa0*/  STL [R1+0x687c], R55 ;  /* 0x00687c3701007387 */ /* 0x0003e20000100800 */
[----:B0-----:R-:W-:-:S03]  /*15ab0*/  LOP3.LUT R15, R74, R88, RZ, 0x3c, !PT ;  /* 0x000000584a0f7212 */ /* 0x001fc600078e3cff */
[----:B------:R0:W-:Y:S01]  /*15ac0*/  STL [R1+0x6624], R14 ;  /* 0x0066240e01007387 */ /* 0x0001e20000100800 */
[----:B-1----:R-:W-:Y:S02]  /*15ad0*/  SHF.L.W.U32.HI R55, R74, 0x11, R100 ;  /* 0x000000114a377819 */ /* 0x002fe40000010e64 */
[----:B0-----:R-:W-:-:S04]  /*15ae0*/  SHF.L.U64.HI R14, R22, 0x15, R15 ;  /* 0x00000015160e7819 */ /* 0x001fc8000001020f */
[----:B------:R-:W-:Y:S02]  /*15af0*/  LOP3.LUT R55, R55, R14, RZ, 0x3c, !PT ;  /* 0x0000000e37377212 */ /* 0x000fe400078e3cff */
[C---:B------:R-:W-:Y:S02]  /*15b00*/  LOP3.LUT R14, R75.reuse, R120, RZ, 0x3c, !PT ;  /* 0x000000784b0e7212 */ /* 0x040fe400078e3cff */
[----:B------:R-:W-:Y:S02]  /*15b10*/  IADD3 R59, P1, PT, R148, R102, RZ ;  /* 0x00000066943b7210 */ /* 0x000fe40007f3e0ff */
[----:B------:R-:W-:Y:S02]  /*15b20*/  SHF.L.W.U32.HI R57, R75, 0x11, R102 ;  /* 0x000000114b397819 */ /* 0x000fe40000010e66 */
[----:B------:R-:W-:Y:S02]  /*15b30*/  SHF.L.U64.HI R58, R17, 0x15, R14 ;  /* 0x00000015113a7819 */ /* 0x000fe4000001020e */
[----:B------:R-:W-:Y:S01]  /*15b40*/  LOP3.LUT R83, R16, R56, RZ, 0x3c, !PT ;  /* 0x0000003810537212 */ /* 0x000fe200078e3cff */
[----:B------:R0:W-:Y:S01]  /*15b50*/  STL [R1+0x6628], R59 ;  /* 0x0066283b01007387 */ /* 0x0001e20000100800 */
[----:B------:R-:W-:-:S02]  /*15b60*/  LOP3.LUT R57, R57, R58, RZ, 0x3c, !PT ;  /* 0x0000003a39397212 */ /* 0x000fc400078e3cff */
[----:B------:R-:W-:Y:S02]  /*15b70*/  SHF.L.W.U32.HI R58, R16, 0x11, R53 ;  /* 0x00000011103a7819 */ /* 0x000fe40000010e35 */
[----:B0-----:R-:W-:-:S04]  /*15b80*/  SHF.L.U64.HI R59, R82, 0x15, R83 ;  /* 0x00000015523b7819 */ /* 0x001fc80000010253 */
[----:B------:R-:W-:Y:S02]  /*15b90*/  LOP3.LUT R58, R58, R59, RZ, 0x3c, !PT ;  /* 0x0000003b3a3a7212 */ /* 0x000fe400078e3cff */
[-C--:B------:R-:W-:Y:S02]  /*15ba0*/  IADD3 R126, P2, PT, R126, R53.reuse, RZ ;  /* 0x000000357e7e7210 */ /* 0x080fe40007f5e0ff */
[----:B------:R-:W-:Y:S02]  /*15bb0*/  LOP3.LUT R0, R0, R53, R54, 0x96, !PT ;  /* 0x0000003500007212 */ /* 0x000fe400078e9636 */
[----:B------:R-:W-:Y:S01]  /*15bc0*/  LOP3.LUT R53, R58, R16, R56, 0x96, !PT ;  /* 0x000000103a357212 */ /* 0x000fe200078e9638 */
[----:B------:R-:W-:Y:S02]  /*15bd0*/  IMAD.X R154, R154, 0x1, R16, P2 ;  /* 0x000000019a9a7824 */ /* 0x000fe400010e0610 */
[----:B------:R0:W-:Y:S04]  /*15be0*/  STL [R1+0x6874], R0 ;  /* 0x0068740001007387 */ /* 0x0001e80000100800 */
[----:B------:R1:W-:Y:S01]  /*15bf0*/  STL [R1+0x6870], R53 ;  /* 0x0068703501007387 */ /* 0x0003e20000100800 */
[----:B------:R-:W-:Y:S01]  /*15c00*/  IMAD.X R16, R140, 0x1, R74, P0 ;  /* 0x000000018c107824 */ /* 0x000fe200000e064a */
[----:B0-----:R-:W-:-:S02]  /*15c10*/  LOP3.LUT R0, R55, R74, R88, 0x96, !PT ;  /* 0x0000004a37007212 */ /* 0x001fc400078e9658 */
[----:B-1----:R-:W-:-:S03]  /*15c20*/  LOP3.LUT R53, R57, R75, R120, 0x96, !PT ;  /* 0x0000004b39357212 */ /* 0x002fc600078e9678 */
[----:B------:R0:W-:Y:S04]  /*15c30*/  STL [R1+0x686c], R0 ;  /* 0x00686c0001007387 */ /* 0x0001e80000100800 */
[----:B------:R1:W-:Y:S04]  /*15c40*/  STL [R1+0x6868], R53 ;  /* 0x0068683501007387 */ /* 0x0003e80000100800 */
[----:B------:R1:W-:Y:S01]  /*15c50*/  STL [R1+0x64a4], R16 ;  /* 0x0064a41001007387 */ /* 0x0003e20000100800 */
[----:B0-----:R-:W-:Y:S01]  /*15c60*/  IMAD.X R0, R144, 0x1, R75, P1 ;  /* 0x0000000190007824 */ /* 0x001fe200008e064b */
[----:B-1----:R-:W-:-:S04]  /*15c70*/  IADD3 R53, P0, PT, R142, R103, RZ ;  /* 0x000000678e357210 */ /* 0x002fc80007f1e0ff */
[----:B------:R0:W-:Y:S01]  /*15c80*/  STL [R1+0x64ac], R0 ;  /* 0x0064ac0001007387 */ /* 0x0001e20000100800 */
[----:B------:R-:W-:-:S03]  /*15c90*/  LOP3.LUT R16, R76, R91, RZ, 0x3c, !PT ;  /* 0x0000005b4c107212 */ /* 0x000fc600078e3cff */
[----:B------:R1:W-:Y:S01]  /*15ca0*/  STL [R1+0x662c], R53 ;  /* 0x00662c3501007387 */ /* 0x0003e20000100800 */
[----:B------:R-:W-:Y:S02]  /*15cb0*/  SHF.L.W.U32.HI R56, R76, 0x11, R103 ;  /* 0x000000114c387819 */ /* 0x000fe40000010e67 */
[----:B------:R-:W-:Y:S02]  /*15cc0*/  LOP3.LUT R55, R46, 0xd40efeb2, RZ, 0x3c, !PT ;  /* 0xd40efeb22e377812 */ /* 0x000fe400078e3cff */
[----:B------:R-:W-:Y:S02]  /*15cd0*/  LOP3.LUT R58, R238, 0x223c636a, RZ, 0x3c, !PT ;  /* 0x223c636aee3a7812 */ /* 0x000fe400078e3cff */
[----:B0-----:R-:W-:Y:S02]  /*15ce0*/  SHF.L.U64.HI R0, R20, 0x15, R16 ;  /* 0x0000001514007819 */ /* 0x001fe40000010210 */
[----:B-1----:R-:W-:Y:S02]  /*15cf0*/  IADD3 R53, P1, PT, R145, R105, RZ ;  /* 0x0000006991357210 */ /* 0x002fe40007f3e0ff */
[----:B------:R-:W-:-:S02]  /*15d00*/  LOP3.LUT R56, R56, R0, RZ, 0x3c, !PT ;  /* 0x0000000038387212 */ /* 0x000fc400078e3cff */
[----:B------:R-:W-:Y:S01]  /*15d10*/  SHF.L.W.U32.HI R57, R87, 0x11, R105 ;  /* 0x0000001157397819 */ /* 0x000fe20000010e69 */
[----:B------:R0:W-:Y:S01]  /*15d20*/  STL [R1+0x6630], R53 ;  /* 0x0066303501007387 */ /* 0x0001e20000100800 */
[----:B------:R-:W-:Y:S02]  /*15d30*/  SHF.L.U64.HI R0, R2, 0x15, R128 ;  /* 0x0000001502007819 */ /* 0x000fe40000010280 */
[----:B------:R-:W-:Y:S02]  /*15d40*/  IADD3 R54, P2, PT, R58, R55, RZ ;  /* 0x000000373a367210 */ /* 0x000fe40007f5e0ff */
[----:B------:R-:W-:Y:S02]  /*15d50*/  LOP3.LUT R57, R57, R0, RZ, 0x3c, !PT ;  /* 0x0000000039397212 */ /* 0x000fe400078e3cff */
[----:B0-----:R-:W-:-:S05]  /*15d60*/  LOP3.LUT R53, R239, 0x5be9ce18, RZ, 0x3c, !PT ;  /* 0x5be9ce18ef357812 */ /* 0x001fca00078e3cff */
[----:B------:R-:W-:-:S05]  /*15d70*/  IMAD.X R0, R53, 0x1, R71, P2 ;  /* 0x0000000135007824 */ /* 0x000fca00010e0647 */
        /* <DEDUP_REMOVED lines=9> */
[----:B------:R-:W-:Y:S02]  /*15e10*/  LOP3.LUT R0, R53, R0, R54, 0x96, !PT ;  /* 0x0000000035007212 */ /* 0x000fe400078e9636 */
[----:B------:R-:W-:-:S04]  /*15e20*/  SHF.L.U32 R54, R58, 0x15, RZ ;  /* 0x000000153a367819 */ /* 0x000fc800000006ff */
[C---:B------:R-:W-:Y:S02]  /*15e30*/  LOP3.LUT R55, R58.reuse, R55, R54, 0x96, !PT ;  /* 0x000000373a377212 */ /* 0x040fe400078e9636 */
[----:B------:R-:W-:Y:S02]  /*15e40*/  SHF.L.W.U32.HI R54, R58, 0x1c, R53 ;  /* 0x0000001c3a367819 */ /* 0x000fe40000010e35 */
[----:B------:R-:W-:Y:S02]  /*15e50*/  SHF.L.W.U32.HI R53, R53, 0x1c, R58 ;  /* 0x0000001c35357819 */ /* 0x000fe40000010e3a */
[----:B------:R-:W-:Y:S01]  /*15e60*/  LOP3.LUT R58, R56, R76, R91, 0x96, !PT ;  /* 0x0000004c383a7212 */ /* 0x000fe200078e965b */
[----:B------:R-:W-:Y:S01]  /*15e70*/  IMAD.X R56, R139, 0x1, R76, P0 ;  /* 0x000000018b387824 */ /* 0x000fe200000e064c */
[----:B------:R-:W-:Y:S02]  /*15e80*/  LOP3.LUT R57, R57, R87, R115, 0x96, !PT ;  /* 0x0000005739397212 */ /* 0x000fe400078e9673 */
[----:B------:R-:W-:-:S02]  /*15e90*/  LOP3.LUT R86, R106, R48, RZ, 0x3c, !PT ;  /* 0x000000306a567212 */ /* 0x000fc400078e3cff */
[----:B------:R0:W-:Y:S04]  /*15ea0*/  STL [R1+0x64b4], R56 ;  /* 0x0064b43801007387 */ /* 0x0001e80000100800 */
[----:B------:R1:W-:Y:S01]  /*15eb0*/  STL [R1+0x6860], R57 ;  /* 0x0068603901007387 */ /* 0x0003e20000100800 */
[----:B0-----:R-:W-:Y:S02]  /*15ec0*/  IADD3 R56, P0, PT, R52, R90, RZ ;  /* 0x0000005a34387210 */ /* 0x001fe40007f1e0ff */
[----:B------:R-:W-:Y:S02]  /*15ed0*/  SHF.L.U64.HI R52, R3, 0x15, R86 ;  /* 0x0000001503347819 */ /* 0x000fe40000010256 */
[----:B-1----:R-:W-:Y:S01]  /*15ee0*/  SHF.L.W.U32.HI R57, R106, 0x11, R90 ;  /* 0x000000116a397819 */ /* 0x002fe20000010e5a */
[----:B------:R0:W-:Y:S03]  /*15ef0*/  STL [R1+0x6638], R56 ;  /* 0x0066383801007387 */ /* 0x0001e60000100800 */
[----:B------:R-:W-:Y:S01]  /*15f00*/  LOP3.LUT R57, R57, R52, RZ, 0x3c, !PT ;  /* 0x0000003439397212 */ /* 0x000fe200078e3cff */
[----:B------:R1:W-:Y:S01]  /*15f10*/  STL [R1+0x6864], R58 ;  /* 0x0068643a01007387 */ /* 0x0003e20000100800 */
[----:B0-----:R-:W-:-:S02]  /*15f20*/  IADD3 R56, P2, PT, R53, R55, RZ ;  /* 0x0000003735387210 */ /* 0x001fc40007f5e0ff */
[----:B------:R-:W-:-:S03]  /*15f30*/  LOP3.LUT R48, R57, R106, R48, 0x96, !PT ;  /* 0x0000006a39307212 */ /* 0x000fc600078e9630 */
[----:B-1----:R-:W-:Y:S02]  /*15f40*/  IMAD.X R58, R54, 0x1, R0, P2 ;  /* 0x00000001363a7824 */ /* 0x002fe400010e0600 */
[----:B------:R0:W-:Y:S03]  /*15f50*/  STL [R1+0x685c], R48 ;  /* 0x00685c3001007387 */ /* 0x0001e60000100800 */
[----:B------:R-:W-:Y:S02]  /*15f60*/  SHF.L.W.U32.HI R52, R56, 0x11, R58 ;  /* 0x0000001138347819 */ /* 0x000fe40000010e3a */
[----:B------:R-:W-:Y:S01]  /*15f70*/  SHF.L.W.U32.HI R56, R58, 0x11, R56 ;  /* 0x000000113a387819 */ /* 0x000fe20000010e38 */
[----:B------:R-:W-:Y:S01]  /*15f80*/  IMAD.X R58, R141, 0x1, R87, P1 ;  /* 0x000000018d3a7824 */ /* 0x000fe200008e0657 */
[----:B0-----:R-:W-:-:S04]  /*15f90*/  LOP3.LUT R48, R55, R53, RZ, 0x3c, !PT ;  /* 0x0000003537307212 */ /* 0x001fc800078e3cff */
[----:B------:R0:W-:Y:S01]  /*15fa0*/  STL [R1+0x64bc], R58 ;  /* 0x0064bc3a01007387 */ /* 0x0001e20000100800 */
[----:B------:R-:W-:Y:S01]  /*15fb0*/  SHF.L.W.U32.HI R57, R55, 0x11, R0 ;  /* 0x0000001137397819 */ /* 0x000fe20000010e00 */
[----:B------:R-:W-:Y:S02]  /*15fc0*/  IMAD.X R49, R49, 0x1, R106, P0 ;  /* 0x0000000131317824 */ /* 0x000fe400000e066a */
[----:B0-----:R-:W-:-:S05]  /*15fd0*/  IMAD.SHL.U32 R58, R48, 0x200000, RZ ;  /* 0x00200000303a7824 */ /* 0x001fca00078e00ff */
[----:B------:R-:W-:-:S04]  /*15fe0*/  LOP3.LUT R57, R57, R58, RZ, 0x3c, !PT ;  /* 0x0000003a39397212 */ /* 0x000fc800078e3cff */
[-C--:B------:R-:W-:Y:S02]  /*15ff0*/  LOP3.LUT R53, R57, R55.reuse, R53, 0x96, !PT ;  /* 0x0000003739357212 */ /* 0x080fe400078e9635 */
[----:B------:R-:W-:Y:S01]  /*16000*/  LOP3.LUT R57, R0, R54, RZ, 0x3c, !PT ;  /* 0x0000003600397212 */ /* 0x000fe200078e3cff */
[----:B------:R0:W-:Y:S03]  /*16010*/  STL [R1+0x64fc], R49 ;  /* 0x0064fc3101007387 */ /* 0x0001e60000100800 */
[----:B------:R-:W-:Y:S02]  /*16020*/  SHF.L.U64.HI R58, R48, 0x15, R57 ;  /* 0x00000015303a7819 */ /* 0x000fe40000010239 */
[----:B------:R-:W-:Y:S02]  /*16030*/  IADD3 R217, P0, PT, R56, R55, RZ ;  /* 0x0000003738d97210 */ /* 0x000fe40007f1e0ff */
[----:B0-----:R-:W-:-:S02]  /*16040*/  SHF.L.W.U32.HI R49, R0, 0x11, R55 ;  /* 0x0000001100317819 */ /* 0x001fc40000010e37 */
[----:B------:R-:W-:Y:S02]  /*16050*/  SHF.L.W.U32.HI R55, R57, 0x1c, R48 ;  /* 0x0000001c39377819 */ /* 0x000fe40000010e30 */
[----:B------:R-:W-:Y:S02]  /*16060*/  LOP3.LUT R49, R49, R58, RZ, 0x3c, !PT ;  /* 0x0000003a31317212 */ /* 0x000fe400078e3cff */
[----:B------:R-:W-:Y:S02]  /*16070*/  SHF.L.W.U32.HI R48, R48, 0x1c, R57 ;  /* 0x0000001c30307819 */ /* 0x000fe40000010e39 */
[----:B------:R-:W-:Y:S01]  /*16080*/  LOP3.LUT R49, R49, R0, R54, 0x96, !PT ;  /* 0x0000000031317212 */ /* 0x000fe200078e9636 */
[----:B------:R-:W-:Y:S01]  /*16090*/  IMAD.X R0, R52, 0x1, R0, P0 ;  /* 0x0000000134007824 */ /* 0x000fe200000e0600 */
[----:B------:R-:W-:Y:S02]  /*160a0*/  IADD3 R54, P0, PT, R55, R53, RZ ;  /* 0x0000003537367210 */ /* 0x000fe40007f1e0ff */
[----:B------:R-:W-:-:S02]  /*160b0*/  LOP3.LUT R159, R53, R55, RZ, 0x3c, !PT ;  /* 0x00000037359f7212 */ /* 0x000fc400078e3cff */
[----:B------:R-:W-:-:S03]  /*160c0*/  IADD3.X R56, PT, PT, R48, R49, RZ, P0, !PT ;  /* 0x0000003130387210 */ /* 0x000fc600007fe4ff */
[----:B------:R-:W-:Y:S01]  /*160d0*/  IMAD.SHL.U32 R57, R159, 0x200000, RZ ;  /* 0x002000009f397824 */ /* 0x000fe200078e00ff */
[----:B------:R-:W-:Y:S02]  /*160e0*/  SHF.L.W.U32.HI R52, R54, 0x11, R56 ;  /* 0x0000001136347819 */ /* 0x000fe40000010e38 */
[----:B------:R-:W-:Y:S02]  /*160f0*/  SHF.L.W.U32.HI R54, R56, 0x11, R54 ;  /* 0x0000001138367819 */ /* 0x000fe40000010e36 */
[----:B------:R-:W-:-:S04]  /*16100*/  SHF.L.W.U32.HI R56, R53, 0x11, R49 ;  /* 0x0000001135387819 */ /* 0x000fc80000010e31 */
[----:B------:R-:W-:-:S04]  /*16110*/  LOP3.LUT R56, R56, R57, RZ, 0x3c, !PT ;  /* 0x0000003938387212 */ /* 0x000fc800078e3cff */
[----:B------:R-:W-:Y:S02]  /*16120*/  LOP3.LUT R55, R56, R53, R55, 0x96, !PT ;  /* 0x0000003538377212 */ /* 0x000fe400078e9637 */
[----:B------:R-:W-:-:S03]  /*16130*/  LOP3.LUT R91, R49, R48, RZ, 0x3c, !PT ;  /* 0x00000030315b7212 */ /* 0x000fc600078e3cff */
[----:B------:R0:W-:Y:S01]  /*16140*/  STL [R1+0x6858], R55 ;  /* 0x0068583701007387 */ /* 0x0001e20000100800 */
[--C-:B----4-:R-:W-:Y:S02]  /*16150*/  SHF.R.U64 R132, R235, 0xb, R240.reuse ;  /* 0x0000000beb847819 */ /* 0x110fe400000012f0 */
[----:B------:R-:W-:Y:S01]  /*16160*/  SHF.R.U32.HI R133, RZ, 0xb, R240 ;  /* 0x0000000bff857819 */ /* 0x000fe200000116f0 */
[----:B------:R-:W4:Y:S04]  /*16170*/  LDL.LU R235, [R1+0x6798] ;  /* 0x0067980001eb7983 */ /* 0x000f280000300800 */
[----:B------:R-:W4:Y:S01]  /*16180*/  LDL.LU R240, [R1+0x65d8] ;  /* 0x0065d80001f07983 */ /* 0x000f220000300800 */
[----:B0-----:R-:W-:Y:S02]  /*16190*/  IADD3 R55, P0, PT, R54, R53, RZ ;  /* 0x0000003536377210 */ /* 0x001fe40007f1e0ff */
[----:B------:R-:W-:-:S02]  /*161a0*/  SHF.L.W.U32.HI R53, R49, 0x11, R53 ;  /* 0x0000001131357819 */ /* 0x000fc40000010e35 */
[----:B------:R-:W-:Y:S01]  /*161b0*/  SHF.L.U64.HI R54, R159, 0x15, R91 ;  /* 0x000000159f367819 */ /* 0x000fe2000001025b */
[----:B------:R0:W-:Y:S03]  /*161c0*/  STL [R1+0x6534], R55 ;  /* 0x0065343701007387 */ /* 0x0001e60000100800 */
[----:B------:R-:W-:Y:S02]  /*161d0*/  LOP3.LUT R53, R53, R54, RZ, 0x3c, !PT ;  /* 0x0000003635357212 */ /* 0x000fe400078e3cff */
[----:B------:R-:W-:Y:S02]  /*161e0*/  LOP3.LUT R54, R239, 0x48b6bf93, RZ, 0x3c, !PT ;  /* 0x48b6bf93ef367812 */ /* 0x000fe400078e3cff */
[----:B------:R-:W4:Y:S01]  /*161f0*/  LDL.LU R239, [R1+0x65c8] ;  /* 0x0065c80001ef7983 */ /* 0x000f220000300800 */
[----:B0-----:R-:W-:-:S03]  /*16200*/  LOP3.LUT R55, R238, 0xa2789640, RZ, 0x3c, !PT ;  /* 0xa2789640ee377812 */ /* 0x001fc600078e3cff */
[----:B------:R-:W4:Y:S01]  /*16210*/  LDL.LU R238, [R1+0x6790] ;  /* 0x0067900001ee7983 */ /* 0x000f220000300800 */
[--C-:B---3--:R-:W-:Y:S02]  /*16220*/  SHF.R.U64 R134, R243, 0xb, R242.reuse ;  /* 0x0000000bf3867819 */ /* 0x108fe400000012f2 */
[----:B------:R-:W-:Y:S01]  /*16230*/  SHF.R.U32.HI R135, RZ, 0xb, R242 ;  /* 0x0000000bff877819 */ /* 0x000fe200000116f2 */
[----:B------:R-:W3:Y:S01]  /*16240*/  LDL.LU R243, [R1+0x679c] ;  /* 0x00679c0001f37983 */ /* 0x000ee20000300800 */
[--C-:B--2---:R-:W-:Y:S02]  /*16250*/  SHF.R.U64 R102, R224, 0xb, R241.reuse ;  /* 0x0000000be0667819 */ /* 0x104fe400000012f1 */
[----:B------:R-:W-:Y:S01]  /*16260*/  SHF.R.U32.HI R103, RZ, 0xb, R241 ;  /* 0x0000000bff677819 */ /* 0x000fe200000116f1 */
[----:B------:R-:W3:Y:S04]  /*16270*/  LDL.LU R242, [R1+0x65dc] ;  /* 0x0065dc0001f27983 */ /* 0x000ee80000300800 */
[----:B------:R-:W2:Y:S04]  /*16280*/  LDL.LU R224, [R1+0x6838] ;  /* 0x0068380001e07983 */ /* 0x000ea80000300800 */
[----:B------:R-:W2:Y:S01]  /*16290*/  LDL.LU R241, [R1+0x65e8] ;  /* 0x0065e80001f17983 */ /* 0x000ea20000300800 */
[----:B------:R-:W-:-:S02]  /*162a0*/  SHF.R.U64 R94, R223, 0xb, R222 ;  /* 0x0000000bdf5e7819 */ /* 0x000fc400000012de */
[----:B------:R-:W-:Y:S01]  /*162b0*/  SHF.R.U32.HI R95, RZ, 0xb, R222 ;  /* 0x0000000bff5f7819 */ /* 0x000fe200000116de */
[----:B------:R-:W2:Y:S04]  /*162c0*/  LDL.LU R223, [R1+0x6794] ;  /* 0x0067940001df7983 */ /* 0x000ea80000300800 */
[----:B------:R-:W2:Y:S01]  /*162d0*/  LDL.LU R222, [R1+0x65d4] ;  /* 0x0065d40001de7983 */ /* 0x000ea20000300800 */
[----:B------:R-:W-:Y:S02]  /*162e0*/  LOP3.LUT R76, R46, 0x8504005e, RZ, 0x3c, !PT ;  /* 0x8504005e2e4c7812 */ /* 0x000fe400078e3cff */
[C---:B------:R-:W-:Y:S02]  /*162f0*/  LOP3.LUT R46, R55.reuse, 0x8504005e, R46, 0x96, !PT ;  /* 0x8504005e372e7812 */ /* 0x040fe400078e962e */
[----:B------:R-:W-:-:S02]  /*16300*/  IADD3 R55, P1, PT, R55, R76, RZ ;  /* 0x0000004c37377210 */ /* 0x000fc40007f3e0ff */
[----:B------:R-:W-:Y:S02]  /*16310*/  LOP3.LUT R74, R125, 0xef68ec6, RZ, 0x3c, !PT ;  /* 0x0ef68ec67d4a7812 */ /* 0x000fe400078e3cff */
[--C-:B----4-:R-:W-:Y:S02]  /*16320*/  SHF.R.U64 R106, R235, 0xb, R240.reuse ;  /* 0x0000000beb6a7819 */ /* 0x110fe400000012f0 */
[----:B------:R-:W-:Y:S01]  /*16330*/  SHF.R.U32.HI R107, RZ, 0xb, R240 ;  /* 0x0000000bff6b7819 */ /* 0x000fe200000116f0 */
[----:B------:R-:W4:Y:S04]  /*16340*/  LDL.LU R235, [R1+0x6848] ;  /* 0x0068480001eb7983 */ /* 0x000f280000300800 */
[----:B------:R-:W4:Y:S01]  /*16350*/  LDL.LU R240, [R1+0x661c] ;  /* 0x00661c0001f07983 */ /* 0x000f220000300800 */
[----:B------:R-:W-:-:S02]  /*16360*/  SHF.R.U32.HI R123, RZ, 0xb, R239 ;  /* 0x0000000bff7b7819 */ /* 0x000fc400000116ef */
[----:B------:R-:W-:Y:S02]  /*16370*/  SHF.R.U64 R122, R238, 0xb, R239 ;  /* 0x0000000bee7a7819 */ /* 0x000fe400000012ef */
[----:B------:R-:W4:Y:S04]  /*16380*/  LDL.LU R238, [R1+0x683c] ;  /* 0x00683c0001ee7983 */ /* 0x000f280000300800 */
[----:B------:R-:W4:Y:S01]  /*16390*/  LDL.LU R239, [R1+0x65ec] ;  /* 0x0065ec0001ef7983 */ /* 0x000f220000300800 */
[--C-:B---3--:R-:W-:Y:S02]  /*163a0*/  SHF.R.U64 R110, R243, 0xb, R242.reuse ;  /* 0x0000000bf36e7819 */ /* 0x108fe400000012f2 */
[----:B------:R-:W-:Y:S01]  /*163b0*/  SHF.R.U32.HI R111, RZ, 0xb, R242 ;  /* 0x0000000bff6f7819 */ /* 0x000fe200000116f2 */
[----:B------:R-:W3:Y:S04]  /*163c0*/  LDL.LU R243, [R1+0x684c] ;  /* 0x00684c0001f37983 */ /* 0x000ee80000300800 */
[----:B------:R-:W3:Y:S01]  /*163d0*/  LDL.LU R242, [R1+0x6634] ;  /* 0x0066340001f27983 */ /* 0x000ee20000300800 */
[----:B--2---:R-:W-:-:S02]  /*163e0*/  SHF.R.U64 R58, R224, 0xb, R241 ;  /* 0x0000000be03a7819 */ /* 0x004fc400000012f1 */
[----:B------:R-:W-:Y:S01]  /*163f0*/  SHF.R.U32.HI R59, RZ, 0xb, R241 ;  /* 0x0000000bff3b7819 */ /* 0x000fe200000116f1 */
[----:B------:R-:W2:Y:S04]  /*16400*/  LDL.LU R224, [R1+0x6850] ;  /* 0x0068500001e07983 */ /* 0x000ea80000300800 */
[----:B------:R-:W2:Y:S01]  /*16410*/  LDL.LU R241, [R1+0x663c] ;  /* 0x00663c0001f17983 */ /* 0x000ea20000300800 */
[C---:B------:R-:W-:Y:S01]  /*16420*/  IMAD.X R75, R54.reuse, 0x1, R74, P1 ;  /* 0x00000001364b7824 */ /* 0x040fe200008e064a */
[----:B------:R-:W-:-:S04]  /*16430*/  LOP3.LUT R125, R54, 0xef68ec6, R125, 0x96, !PT ;  /* 0x0ef68ec6367d7812 */ /* 0x000fc800078e967d */
[----:B------:R-:W-:Y:S02]  /*16440*/  SHF.L.W.U32.HI R54, R55, 0x11, R75 ;  /* 0x0000001137367819 */ /* 0x000fe40000010e4b */
[----:B------:R-:W-:-:S04]  /*16450*/  SHF.L.W.U32.HI R75, R75, 0x11, R55 ;  /* 0x000000114b4b7819 */ /* 0x000fc80000010e37 */
[----:B------:R-:W-:Y:S02]  /*16460*/  IADD3 R75, P1, PT, R75, R76, RZ ;  /* 0x0000004c4b4b7210 */ /* 0x000fe40007f3e0ff */
[----:B------:R-:W-:Y:S02]  /*16470*/  SHF.L.W.U32.HI R124, R74, 0x11, R76 ;  /* 0x000000114a7c7819 */ /* 0x000fe40000010e4c */
[--C-:B------:R-:W-:Y:S01]  /*16480*/  SHF.L.W.U32.HI R76, R76, 0x11, R74.reuse ;  /* 0x000000114c4c7819 */ /* 0x100fe20000010e4a */
[----:B------:R-:W-:Y:S01]  /*16490*/  IMAD.X R74, R54, 0x1, R74, P1 ;  /* 0x00000001364a7824 */ /* 0x000fe200008e064a */
[----:B------:R-:W-:-:S04]  /*164a0*/  SHF.L.U64.HI R54, R46, 0x15, R125 ;  /* 0x000000152e367819 */ /* 0x000fc8000001027d */
[C---:B------:R-:W-:Y:S01]  /*164b0*/  LOP3.LUT R124, R125.reuse, R124, R54, 0x96, !PT ;  /* 0x0000007c7d7c7212 */ /* 0x040fe200078e9636 */
[C---:B------:R-:W-:Y:S01]  /*164c0*/  IMAD.SHL.U32 R54, R46.reuse, 0x200000, RZ ;  /* 0x002000002e367824 */ /* 0x040fe200078e00ff */
[----:B------:R-:W-:Y:S02]  /*164d0*/  SHF.L.W.U32.HI R155, R125, 0x1c, R46 ;  /* 0x0000001c7d9b7819 */ /* 0x000fe40000010e2e */
[C---:B------:R-:W-:Y:S02]  /*164e0*/  SHF.L.W.U32.HI R248, R46.reuse, 0x1c, R125 ;  /* 0x0000001c2ef87819 */ /* 0x040fe40000010e7d */
[----:B------:R-:W-:Y:S01]  /*164f0*/  LOP3.LUT R76, R46, R76, R54, 0x96, !PT ;  /* 0x0000004c2e4c7212 */ /* 0x000fe200078e9636 */
[----:B------:R-:W-:-:S03]  /*16500*/  IMAD.X R46, R52, 0x1, R49, P0 ;  /* 0x00000001342e7824 */ /* 0x000fc600000e0631 */
[----:B------:R-:W-:Y:S02]  /*16510*/  IADD3 R87, P0, PT, R155, R76, RZ ;  /* 0x0000004c9b577210 */ /* 0x000fe40007f1e0ff */
[----:B------:R0:W-:Y:S01]  /*16520*/  STL [R1+0x64c0], R46 ;  /* 0x0064c02e01007387 */ /* 0x0001e20000100800 */
[----:B------:R-:W-:Y:S02]  /*16530*/  LOP3.LUT R48, R53, R49, R48, 0x96, !PT ;  /* 0x0000003135307212 */ /* 0x000fe400078e9630 */
[----:B0-----:R-:W-:-:S04]  /*16540*/  IADD3.X R46, PT, PT, R248, R124, RZ, P0, !PT ;  /* 0x0000007cf82e7210 */ /* 0x001fc800007fe4ff */
[----:B------:R-:W-:Y:S02]  /*16550*/  SHF.L.W.U32.HI R72, R87, 0x11, R46 ;  /* 0x0000001157487819 */ /* 0x000fe40000010e2e */
[----:B------:R-:W-:Y:S02]  /*16560*/  SHF.L.W.U32.HI R87, R46, 0x11, R87 ;  /* 0x000000112e577819 */ /* 0x000fe40000010e57 */
[----:B------:R-:W-:Y:S01]  /*16570*/  LOP3.LUT R46, R76, R155, RZ, 0x3c, !PT ;  /* 0x0000009b4c2e7212 */ /* 0x000fe200078e3cff */
[----:B------:R-:W-:Y:S01]  /*16580*/  STL [R1+0x3edc], R160 ;  /* 0x003edca001007387 */ /* 0x000fe20000100800 */
[----:B------:R-:W-:-:S03]  /*16590*/  SHF.R.U64 R118, R223, 0xb, R222 ;  /* 0x0000000bdf767819 */ /* 0x000fc600000012de */
[----:B------:R-:W-:Y:S01]  /*165a0*/  STL [R1+0x3ee4], R211 ;  /* 0x003ee4d301007387 */ /* 0x000fe20000100800 */
[----:B------:R-:W-:Y:S01]  /*165b0*/  IMAD.SHL.U32 R49, R46, 0x200000, RZ ;  /* 0x002000002e317824 */ /* 0x000fe200078e00ff */
[----:B------:R-:W-:Y:S02]  /*165c0*/  SHF.R.U32.HI R119, RZ, 0xb, R222 ;  /* 0x0000000bff777819 */ /* 0x000fe400000116de */
[----:B------:R0:W-:Y:S04]  /*165d0*/  STL [R1+0x6790], R48 ;  /* 0x0067903001007387 */ /* 0x0001e80000100800 */
[----:B------:R-:W-:Y:S04]  /*165e0*/  STL [R1+0x644c], R213 ;  /* 0x00644cd501007387 */ /* 0x000fe80000100800 */
[----:B------:R1:W-:Y:S01]  /*165f0*/  STL [R1+0x3eb8], R236 ;  /* 0x003eb8ec01007387 */ /* 0x0003e20000100800 */
[----:B0-----:R-:W-:-:S03]  /*16600*/  SHF.L.W.U32.HI R48, R76, 0x11, R124 ;  /* 0x000000114c307819 */ /* 0x001fc60000010e7c */
[----:B------:R-:W2:Y:S04]  /*16610*/  LDL.LU R223, [R1+0x6844] ;  /* 0x0068440001df7983 */ /* 0x000ea80000300800 */
[----:B------:R-:W2:Y:S01]  /*16620*/  LDL.LU R222, [R1+0x6614] ;  /* 0x0066140001de7983 */ /* 0x000ea20000300800 */
[----:B------:R-:W-:-:S03]  /*16630*/  LOP3.LUT R48, R48, R49, RZ, 0x3c, !PT ;  /* 0x0000003130307212 */ /* 0x000fc600078e3cff */
[----:B-1----:R-:W2:Y:S01]  /*16640*/  LDL.LU R236, [R1+0x6590] ;  /* 0x0065900001ec7983 */ /* 0x002ea20000300800 */
[----:B------:R-:W-:Y:S02]  /*16650*/  LOP3.LUT R155, R48, R76, R155, 0x96, !PT ;  /* 0x0000004c309b7212 */ /* 0x000fe400078e969b */
[----:B------:R-:W-:Y:S01]  /*16660*/  LOP3.LUT R48, R124, R248, RZ, 0x3c, !PT ;  /* 0x000000f87c307212 */ /* 0x000fe200078e3cff */
[----:B------:R-:W-:Y:S01]  /*16670*/  IMAD.X R218, R131, 0x1, R63, P5 ;  /* 0x0000000183da7824 */ /* 0x000fe200028e063f */
[----:B------:R-:W-:Y:S02]  /*16680*/  SHF.R.U64 R130, R221, 0xb, R220 ;  /* 0x0000000bdd827819 */ /* 0x000fe400000012dc */
[C-C-:B------:R-:W-:Y:S01]  /*16690*/  SHF.L.U64.HI R88, R46.reuse, 0x15, R48.reuse ;  /* 0x000000152e587819 */ /* 0x140fe20000010230 */
[----:B------:R-:W-:Y:S01]  /*166a0*/  STL [R1+0x66bc], R178 ;  /* 0x0066bcb201007387 */ /* 0x000fe20000100800 */
[----:B------:R-:W-:Y:S02]  /*166b0*/  SHF.L.W.U32.HI R90, R46, 0x1c, R48 ;  /* 0x0000001c2e5a7819 */ /* 0x000fe40000010e30 */
[----:B------:R-:W-:Y:S01]  /*166c0*/  SHF.L.W.U32.HI R46, R48, 0x1c, R46 ;  /* 0x0000001c302e7819 */ /* 0x000fe20000010e2e */
[----:B------:R-:W-:Y:S01]  /*166d0*/  STL [R1+0x66d8], R170 ;  /* 0x0066d8aa01007387 */ /* 0x000fe20000100800 */
[----:B------:R-:W-:-:S03]  /*166e0*/  SHF.R.U32.HI R131, RZ, 0xb, R220 ;  /* 0x0000000bff837819 */ /* 0x000fc600000116dc */
[----:B------:R-:W-:Y:S04]  /*166f0*/  STL [R1+0x6520], R169 ;  /* 0x006520a901007387 */ /* 0x000fe80000100800 */
[----:B------:R-:W-:Y:S04]  /*16700*/  STL.64 [R1+0x6780], R164 ;  /* 0x006780a401007387 */ /* 0x000fe80000100a00 */
[----:B------:R-:W-:Y:S04]  /*16710*/  STL [R1+0x69c0], R218 ;  /* 0x0069c0da01007387 */ /* 0x000fe80000100800 */
[----:B------:R-:W2:Y:S04]  /*16720*/  LDL.LU R221, [R1+0x6840] ;  /* 0x0068400001dd7983 */ /* 0x000ea80000300800 */
[----:B------:R-:W2:Y:S01]  /*16730*/  LDL.LU R220, [R1+0x65f4] ;  /* 0x0065f40001dc7983 */ /* 0x000ea20000300800 */
[----:B----4-:R-:W-:-:S03]  /*16740*/  SHF.R.U64 R56, R235, 0xb, R240 ;  /* 0x0000000beb387819 */ /* 0x010fc600000012f0 */
[----:B------:R-:W4:Y:S01]  /*16750*/  LDL.LU R235, [R1+0x6830] ;  /* 0x0068300001eb7983 */ /* 0x000f220000300800 */
[----:B------:R-:W-:Y:S01]  /*16760*/  SHF.R.U32.HI R57, RZ, 0xb, R240 ;  /* 0x0000000bff397819 */ /* 0x000fe200000116f0 */
[----:B------:R-:W-:Y:S01]  /*16770*/  IMAD.MOV.U32 R240, RZ, RZ, 0x8 ;  /* 0x00000008fff07424 */ /* 0x000fe200078e00ff */
[--C-:B------:R-:W-:Y:S02]  /*16780*/  SHF.R.U64 R60, R238, 0xb, R239.reuse ;  /* 0x0000000bee3c7819 */ /* 0x100fe400000012ef */
[----:B------:R-:W-:Y:S01]  /*16790*/  SHF.R.U32.HI R61, RZ, 0xb, R239 ;  /* 0x0000000bff3d7819 */ /* 0x000fe200000116ef */
[----:B------:R-:W4:Y:S04]  /*167a0*/  LDL.LU R238, [R1+0x6854] ;  /* 0x0068540001ee7983 */ /* 0x000f280000300800 */
[----:B------:R-:W4:Y:S01]  /*167b0*/  LDL.LU R239, [R1+0x6640] ;  /* 0x0066400001ef7983 */ /* 0x000f220000300800 */
[----:B---3--:R-:W-:-:S02]  /*167c0*/  SHF.R.U64 R54, R243, 0xb, R242 ;  /* 0x0000000bf3367819 */ /* 0x008fc400000012f2 */
[----:B------:R-:W-:Y:S01]  /*167d0*/  SHF.R.U32.HI R55, RZ, 0xb, R242 ;  /* 0x0000000bff377819 */ /* 0x000fe200000116f2 */
[----:B------:R-:W3:Y:S04]  /*167e0*/  LDL.LU R243, [R1+0x6820] ;  /* 0x0068200001f37983 */ /* 0x000ee80000300800 */
[----:B------:R-:W3:Y:S01]  /*167f0*/  LDL.LU R242, [R1+0x65d0] ;  /* 0x0065d00001f27983 */ /* 0x000ee20000300800 */
[--C-:B--2---:R-:W-:Y:S02]  /*16800*/  SHF.R.U64 R48, R224, 0xb, R241.reuse ;  /* 0x0000000be0307819 */ /* 0x104fe400000012f1 */
[----:B------:R-:W-:Y:S01]  /*16810*/  SHF.R.U32.HI R49, RZ, 0xb, R241 ;  /* 0x0000000bff317819 */ /* 0x000fe200000116f1 */
[----:B------:R0:W-:Y:S04]  /*16820*/  STL [R1+0x3eb8], R240 ;  /* 0x003eb8f001007387 */ /* 0x0001e80000100800 */
[----:B------:R-:W2:Y:S04]  /*16830*/  LDL.LU R241, [R1+0x6834] ;  /* 0x0068340001f17983 */ /* 0x000ea80000300800 */
[----:B0-----:R-:W2:Y:S04]  /*16840*/  LDL.LU R240, [R1+0x6594] ;  /* 0x0065940001f07983 */ /* 0x001ea80000300800 */
[----:B------:R-:W3:Y:S04]  /*16850*/  LDL.LU R211, [R1+0x67f4] ;  /* 0x0067f40001d37983 */ /* 0x000ee80000300800 */
[----:B------:R-:W3:Y:S01]  /*16860*/  LDL.LU R213, [R1+0x65cc] ;  /* 0x0065cc0001d57983 */ /* 0x000ee20000300800 */
[----:B------:R-:W-:-:S02]  /*16870*/  SHF.L.W.U32.HI R89, R124, 0x11, R76 ;  /* 0x000000117c597819 */ /* 0x000fc40000010e4c */
[----:B------:R-:W-:Y:S01]  /*16880*/  IADD3 R218, P0, PT, R87, R76, RZ ;  /* 0x0000004c57da7210 */ /* 0x000fe20007f1e0ff */
[----:B------:R-:W2:Y:S01]  /*16890*/  LDL.LU R224, [R1+0x681c] ;  /* 0x00681c0001e07983 */ /* 0x000ea20000300800 */
[----:B------:R-:W-:Y:S02]  /*168a0*/  LOP3.LUT R76, R89, R88, RZ, 0x3c, !PT ;  /* 0x00000058594c7212 */ /* 0x000fe400078e3cff */
[--C-:B------:R-:W-:Y:S01]  /*168b0*/  SHF.R.U64 R104, R104, 0xb, R73.reuse ;  /* 0x0000000b68687819 */ /* 0x100fe20000001249 */
[----:B------:R-:W2:Y:S01]  /*168c0*/  LDL.LU R188, [R1+0x6804] ;  /* 0x0068040001bc7983 */ /* 0x000ea20000300800 */
[----:B------:R-:W-:Y:S01]  /*168d0*/  LOP3.LUT R248, R76, R124, R248, 0x96, !PT ;  /* 0x0000007c4cf87212 */ /* 0x000fe200078e96f8 */
[----:B------:R-:W-:Y:S01]  /*168e0*/  IMAD.X R124, R72, 0x1, R124, P0 ;  /* 0x00000001487c7824 */ /* 0x000fe200000e067c */
[----:B------:R-:W-:Y:S01]  /*168f0*/  SHF.R.U32.HI R105, RZ, 0xb, R73 ;  /* 0x0000000bff697819 */ /* 0x000fe20000011649 */
[----:B------:R-:W2:Y:S01]  /*16900*/  LDL.LU R193, [R1+0x6568] ;  /* 0x0065680001c17983 */ /* 0x000ea20000300800 */
[----:B------:R-:W-:-:S02]  /*16910*/  SHF.L.W.U32.HI R89, R78, 0x1c, R233 ;  /* 0x0000001c4e597819 */ /* 0x000fc40000010ee9 */
[----:B------:R-:W-:Y:S01]  /*16920*/  SHF.L.W.U32.HI R88, R233, 0x1c, R78 ;  /* 0x0000001ce9587819 */ /* 0x000fe20000010e4e */
[----:B------:R-:W2:Y:S01]  /*16930*/  LDL.LU R190, [R1+0x6808] ;  /* 0x0068080001be7983 */ /* 0x000ea20000300800 */
[----:B------:R-:W-:Y:S02]  /*16940*/  SHF.L.W.U32.HI R97, R79, 0x1c, R92 ;  /* 0x0000001c4f617819 */ /* 0x000fe40000010e5c */
[----:B------:R-:W-:Y:S01]  /*16950*/  SHF.L.W.U32.HI R96, R92, 0x1c, R79 ;  /* 0x0000001c5c607819 */ /* 0x000fe20000010e4f */
[----:B------:R-:W2:Y:S01]  /*16960*/  LDL.LU R189, [R1+0x6578] ;  /* 0x0065780001bd7983 */ /* 0x000ea20000300800 */
[----:B------:R-:W-:Y:S02]  /*16970*/  SHF.L.W.U32.HI R79, R138, 0x1c, R85 ;  /* 0x0000001c8a4f7819 */ /* 0x000fe40000010e55 */
[----:B------:R-:W-:Y:S01]  /*16980*/  SHF.L.W.U32.HI R78, R85, 0x1c, R138 ;  /* 0x0000001c554e7819 */ /* 0x000fe20000010e8a */
[----:B------:R-:W2:Y:S04]  /*16990*/  LDL.LU R231, [R1+0x65c0] ;  /* 0x0065c00001e77983 */ /* 0x000ea80000300800 */
[----:B------:R0:W-:Y:S01]  /*169a0*/  STL.64 [R1+0x6470], R78 ;  /* 0x0064704e01007387 */ /* 0x0001e20000100a00 */
[----:B------:R-:W-:-:S02]  /*169b0*/  SHF.R.U64 R108, R108, 0xb, R77 ;  /* 0x0000000b6c6c7819 */ /* 0x000fc4000000124d */
[----:B------:R-:W-:Y:S01]  /*169c0*/  SHF.R.U32.HI R109, RZ, 0xb, R77 ;  /* 0x0000000bff6d7819 */ /* 0x000fe2000001164d */
[----:B------:R-:W2:Y:S04]  /*169d0*/  LDL.LU R192, [R1+0x6734] ;  /* 0x0067340001c07983 */ /* 0x000ea80000300800 */
[----:B------:R-:W2:Y:S01]  /*169e0*/  LDL.LU R191, [R1+0x651c] ;  /* 0x00651c0001bf7983 */ /* 0x000ea20000300800 */
[----:B0-----:R-:W-:-:S03]  /*169f0*/  SHF.L.W.U32.HI R79, R80, 0x1c, R81 ;  /* 0x0000001c504f7819 */ /* 0x001fc60000010e51 */
[----:B------:R-:W2:Y:S01]  /*16a00*/  LDL.LU R184, [R1+0x650c] ;  /* 0x00650c0001b87983 */ /* 0x000ea20000300800 */
[----:B------:R-:W-:Y:S02]  /*16a10*/  SHF.L.W.U32.HI R78, R81, 0x1c, R80 ;  /* 0x0000001c514e7819 */ /* 0x000fe40000010e50 */
[----:B------:R-:W-:Y:S01]  /*16a20*/  SHF.L.W.U32.HI R234, R39, 0x1c, R38 ;  /* 0x0000001c27ea7819 */ /* 0x000fe20000010e26 */
[----:B------:R-:W2:Y:S04]  /*16a30*/  LDL.LU R185, [R1+0x6740] ;  /* 0x0067400001b97983 */ /* 0x000ea80000300800 */
[----:B------:R-:W2:Y:S04]  /*16a40*/  LDL.LU R186, [R1+0x6730] ;  /* 0x0067300001ba7983 */ /* 0x000ea80000300800 */
[----:B------:R-:W2:Y:S01]  /*16a50*/  LDL.LU R187, [R1+0x64f8] ;  /* 0x0064f80001bb7983 */ /* 0x000ea20000300800 */
[----:B------:R-:W-:-:S03]  /*16a60*/  SHF.R.U64 R114, R223, 0xb, R222 ;  /* 0x0000000bdf727819 */ /* 0x000fc600000012de */
[----:B------:R-:W2:Y:S01]  /*16a70*/  LDL.LU R225, [R1+0x67f8] ;  /* 0x0067f80001e17983 */ /* 0x000ea20000300800 */
[----:B------:R-:W-:Y:S02]  /*16a80*/  SHF.R.U32.HI R115, RZ, 0xb, R222 ;  /* 0x0000000bff737819 */ /* 0x000fe400000116de */
[----:B------:R-:W-:Y:S01]  /*16a90*/  SHF.R.U32.HI R73, RZ, 0xb, R236 ;  /* 0x0000000bff497819 */ /* 0x000fe200000116ec */
[----:B------:R-:W2:Y:S04]  /*16aa0*/  LDL.LU R222, [R1+0x6824] ;  /* 0x0068240001de7983 */ /* 0x000ea80000300800 */
[----:B------:R0:W-:Y:S01]  /*16ab0*/  STL.64 [R1+0x6468], R78 ;  /* 0x0064684e01007387 */ /* 0x0001e20000100a00 */
[--C-:B------:R-:W-:Y:S02]  /*16ac0*/  SHF.R.U64 R142, R12, 0xb, R13.reuse ;  /* 0x0000000b0c8e7819 */ /* 0x100fe4000000120d */
[----:B------:R-:W-:Y:S01]  /*16ad0*/  SHF.R.U32.HI R143, RZ, 0xb, R13 ;  /* 0x0000000bff8f7819 */ /* 0x000fe2000001160d */
[----:B------:R-:W2:Y:S04]  /*16ae0*/  LDL.LU R171, [R1+0x6724] ;  /* 0x0067240001ab7983 */ /* 0x000ea80000300800 */
[----:B------:R-:W2:Y:S01]  /*16af0*/  LDL.LU R183, [R1+0x64e4] ;  /* 0x0064e40001b77983 */ /* 0x000ea20000300800 */
[----:B0-----:R-:W-:-:S03]  /*16b00*/  SHF.L.W.U32.HI R79, R137, 0x1c, R84 ;  /* 0x0000001c894f7819 */ /* 0x001fc60000010e54 */
[----:B------:R-:W2:Y:S01]  /*16b10*/  LDL.LU R170, [R1+0x64e0] ;  /* 0x0064e00001aa7983 */ /* 0x000ea20000300800 */
[----:B------:R-:W-:-:S03]  /*16b20*/  SHF.L.W.U32.HI R78, R84, 0x1c, R137 ;  /* 0x0000001c544e7819 */ /* 0x000fc60000010e89 */
[----:B------:R-:W2:Y:S04]  /*16b30*/  LDL.LU R227, [R1+0x67f0] ;  /* 0x0067f00001e37983 */ /* 0x000ea80000300800 */
[----:B------:R-:W2:Y:S04]  /*16b40*/  LDL.LU R229, [R1+0x65c4] ;  /* 0x0065c40001e57983 */ /* 0x000ea80000300800 */
[----:B------:R-:W2:Y:S01]  /*16b50*/  LDL.LU R178, [R1+0x672c] ;  /* 0x00672c0001b27983 */ /* 0x000ea20000300800 */
[--C-:B------:R-:W-:Y:S02]  /*16b60*/  SHF.R.U64 R116, R221, 0xb, R220.reuse ;  /* 0x0000000bdd747819 */ /* 0x100fe400000012dc */
[----:B------:R-:W-:-:S02]  /*16b70*/  SHF.R.U32.HI R117, RZ, 0xb, R220 ;  /* 0x0000000bff757819 */ /* 0x000fc400000116dc */
[--C-:B------:R-:W-:Y:S02]  /*16b80*/  SHF.R.U64 R140, R18, 0xb, R19.reuse ;  /* 0x0000000b128c7819 */ /* 0x100fe40000001213 */
[----:B------:R-:W-:Y:S02]  /*16b90*/  SHF.R.U32.HI R141, RZ, 0xb, R19 ;  /* 0x0000000bff8d7819 */ /* 0x000fe40000011613 */
[----:B------:R-:W-:Y:S02]  /*16ba0*/  SHF.L.W.U32.HI R230, R35, 0x1c, R34 ;  /* 0x0000001c23e67819 */ /* 0x000fe40000010e22 */
[----:B------:R-:W-:Y:S02]  /*16bb0*/  SHF.L.W.U32.HI R228, R33, 0x1c, R32 ;  /* 0x0000001c21e47819 */ /* 0x000fe40000010e20 */
[----:B------:R-:W-:Y:S01]  /*16bc0*/  SHF.L.W.U32.HI R226, R30, 0x1c, R31 ;  /* 0x0000001c1ee27819 */ /* 0x000fe20000010e1f */
[----:B------:R-:W0:Y:S01]  /*16bd0*/  I2F.F64.U64 R94, R94 ;  /* 0x0000005e005e7312 */ /* 0x000e220000301800 */
[----:B------:R-:W-:Y:S01]  /*16be0*/  LOP3.LUT R158, R155, R46, RZ, 0x3c, !PT ;  /* 0x0000002e9b9e7212 */ /* 0x000fe200078e3cff */
[----:B------:R-:W2:Y:S06]  /*16bf0*/  LDL.LU R174, [R1+0x6718] ;  /* 0x0067180001ae7983 */ /* 0x000eac0000300800 */
[----:B------:R-:W-:Y:S01]  /*16c00*/  I2F.F64.U64 R98, R98 ;  /* 0x0000006200627312 */ /* 0x000fe20000301800 */
[----:B------:R-:W-:Y:S01]  /*16c10*/  SHF.R.U32.HI R165, RZ, 0xb, R162 ;  /* 0x0000000bffa57819 */ /* 0x000fe200000116a2 */
[----:B------:R-:W2:Y:S06]  /*16c20*/  LDL.LU R179, [R1+0x64dc] ;  /* 0x0064dc0001b37983 */ /* 0x000eac0000300800 */
[----:B------:R-:W-:Y:S01]  /*16c30*/  I2F.F64.U64 R122, R122 ;  /* 0x0000007a007a7312 */ /* 0x000fe20000301800 */
[----:B------:R-:W-:Y:S01]  /*16c40*/  SHF.R.U64 R62, R232, 0xb, R237 ;  /* 0x0000000be83e7819 */ /* 0x000fe200000012ed */
[----:B------:R-:W2:Y:S01]  /*16c50*/  LDL.LU R195, [R1+0x6674] ;  /* 0x0066740001c37983 */ /* 0x000ea20000300800 */
[----:B----4-:R-:W-:-:S02]  /*16c60*/  SHF.R.U64 R72, R235, 0xb, R236 ;  /* 0x0000000beb487819 */ /* 0x010fc400000012ec */
[--C-:B------:R-:W-:Y:S01]  /*16c70*/  SHF.R.U64 R52, R238, 0xb, R239.reuse ;  /* 0x0000000bee347819 */ /* 0x100fe200000012ef */
[----:B------:R-:W4:Y:S01]  /*16c80*/  LDL.LU R236, [R1+0x659c] ;  /* 0x00659c0001ec7983 */ /* 0x000f220000300800 */
[----:B------:R-:W-:-:S03]  /*16c90*/  SHF.R.U32.HI R53, RZ, 0xb, R239 ;  /* 0x0000000bff357819 */ /* 0x000fc600000116ef */
[----:B------:R-:W4:Y:S04]  /*16ca0*/  LDL.LU R238, [R1+0x682c] ;  /* 0x00682c0001ee7983 */ /* 0x000f280000300800 */
[----:B------:R-:W4:Y:S04]  /*16cb0*/  LDL.LU R239, [R1+0x6598] ;  /* 0x0065980001ef7983 */ /* 0x000f280000300800 */
[----:B------:R-:W4:Y:S01]  /*16cc0*/  LDL.LU R235, [R1+0x65a0] ;  /* 0x0065a00001eb7983 */ /* 0x000f220000300800 */
[--C-:B---3--:R-:W-:Y:S02]  /*16cd0*/  SHF.R.U64 R136, R211, 0xb, R213.reuse ;  /* 0x0000000bd3887819 */ /* 0x108fe400000012d5 */
[----:B------:R-:W-:Y:S01]  /*16ce0*/  IADD3 R157, P0, PT, R46, R155, RZ ;  /* 0x0000009b2e9d7210 */ /* 0x000fe20007f1e0ff */
[----:B------:R-:W3:Y:S01]  /*16cf0*/  LDL.LU R211, [R1+0x680c] ;  /* 0x00680c0001d37983 */ /* 0x000ee20000300800 */
[----:B------:R-:W-:-:S03]  /*16d00*/  SHF.R.U32.HI R137, RZ, 0xb, R213 ;  /* 0x0000000bff897819 */ /* 0x000fc600000116d5 */
[----:B------:R-:W3:Y:S01]  /*16d10*/  LDL.LU R213, [R1+0x657c] ;  /* 0x00657c0001d57983 */ /* 0x000ee20000300800 */
[----:B------:R-:W-:Y:S01]  /*16d20*/  IMAD.X R76, R90, 0x1, R248, P0 ;  /* 0x000000015a4c7824 */ /* 0x000fe200000e06f8 */
[----:B------:R-:W-:Y:S02]  /*16d30*/  SHF.R.U32.HI R77, RZ, 0xb, R242 ;  /* 0x0000000bff4d7819 */ /* 0x000fe400000116f2 */
[----:B------:R4:W-:Y:S02]  /*16d40*/  STL.64 [R1+0x6478], R96 ;  /* 0x0064786001007387 */ /* 0x0009e40000100a00 */
[----:B------:R-:W-:Y:S02]  /*16d50*/  SHF.L.W.U32.HI R125, R157, 0x11, R76 ;  /* 0x000000119d7d7819 */ /* 0x000fe40000010e4c */
[----:B------:R-:W-:Y:S01]  /*16d60*/  SHF.L.W.U32.HI R157, R76, 0x11, R157 ;  /* 0x000000114c9d7819 */ /* 0x000fe20000010e9d */
[----:B------:R-:W3:Y:S01]  /*16d70*/  LDL.LU R221, [R1+0x67a0] ;  /* 0x0067a00001dd7983 */ /* 0x000ee20000300800 */
[----:B------:R-:W-:-:S03]  /*16d80*/  SHF.R.U64 R76, R243, 0xb, R242 ;  /* 0x0000000bf34c7819 */ /* 0x000fc600000012f2 */
[----:B------:R-:W3:Y:S04]  /*16d90*/  LDL.LU R243, [R1+0x6818] ;  /* 0x0068180001f37983 */ /* 0x000ee80000300800 */
[----:B------:R-:W3:Y:S04]  /*16da0*/  LDL.LU R242, [R1+0x65a4] ;  /* 0x0065a40001f27983 */ /* 0x000ee80000300800 */
[----:B------:R-:W3:Y:S04]  /*16db0*/  LDL.LU R220, [R1+0x67ec] ;  /* 0x0067ec0001dc7983 */ /* 0x000ee80000300800 */
[----:B------:R-:W3:Y:S01]  /*16dc0*/  LDL.LU R223, [R1+0x67e8] ;  /* 0x0067e80001df7983 */ /* 0x000ee20000300800 */
[----:B--2---:R-:W-:-:S02]  /*16dd0*/  SHF.R.U64 R146, R188, 0xb, R193 ;  /* 0x0000000bbc927819 */ /* 0x004fc400000012c1 */
[----:B------:R-:W-:Y:S01]  /*16de0*/  SHF.R.U32.HI R147, RZ, 0xb, R193 ;  /* 0x0000000bff937819 */ /* 0x000fe200000116c1 */
[----:B------:R-:W2:Y:S01]  /*16df0*/  LDL.LU R188, [R1+0x6738] ;  /* 0x0067380001bc7983 */ /* 0x000ea20000300800 */
[----:B------:R-:W-:-:S03]  /*16e00*/  SHF.R.U64 R148, R190, 0xb, R189 ;  /* 0x0000000bbe947819 */ /* 0x000fc600000012bd */
[----:B------:R-:W2:Y:S04]  /*16e10*/  LDL.LU R193, [R1+0x6518] ;  /* 0x0065180001c17983 */ /* 0x000ea80000300800 */
[----:B------:R-:W2:Y:S01]  /*16e20*/  LDL.LU R190, [R1+0x6744] ;  /* 0x0067440001be7983 */ /* 0x000ea20000300800 */
[--C-:B----4-:R-:W-:Y:S02]  /*16e30*/  SHF.R.U64 R96, R222, 0xb, R236.reuse ;  /* 0x0000000bde607819 */ /* 0x110fe400000012ec */
[----:B------:R-:W-:Y:S01]  /*16e40*/  SHF.R.U32.HI R97, RZ, 0xb, R236 ;  /* 0x0000000bff617819 */ /* 0x000fe200000116ec */
[----:B------:R-:W4:Y:S04]  /*16e50*/  LDL.LU R222, [R1+0x65bc] ;  /* 0x0065bc0001de7983 */ /* 0x000f280000300800 */
[----:B------:R-:W4:Y:S01]  /*16e60*/  LDL.LU R236, [R1+0x65b0] ;  /* 0x0065b00001ec7983 */ /* 0x000f220000300800 */
[----:B------:R-:W-:-:S02]  /*16e70*/  SHF.R.U64 R92, R238, 0xb, R239 ;  /* 0x0000000bee5c7819 */ /* 0x000fc400000012ef */
[----:B------:R-:W-:Y:S01]  /*16e80*/  SHF.R.U32.HI R93, RZ, 0xb, R239 ;  /* 0x0000000bff5d7819 */ /* 0x000fe200000116ef */
[----:B------:R-:W4:Y:S01]  /*16e90*/  LDL.LU R238, [R1+0x6810] ;  /* 0x0068100001ee7983 */ /* 0x000f220000300800 */
[----:B------:R-:W-:-:S03]  /*16ea0*/  SHF.R.U64 R80, R224, 0xb, R235 ;  /* 0x0000000be0507819 */ /* 0x000fc600000012eb */
[----:B------:R-:W4:Y:S01]  /*16eb0*/  LDL.LU R239, [R1+0x65ac] ;  /* 0x0065ac0001ef7983 */ /* 0x000f220000300800 */
[----:B------:R-:W-:-:S03]  /*16ec0*/  SHF.R.U32.HI R81, RZ, 0xb, R235 ;  /* 0x0000000bff517819 */ /* 0x000fc600000116eb */
[----:B------:R-:W4:Y:S04]  /*16ed0*/  LDL.LU R224, [R1+0x67a4] ;  /* 0x0067a40001e07983 */ /* 0x000f280000300800 */
[----:B------:R-:W4:Y:S01]  /*16ee0*/  LDL.LU R235, [R1+0x65b8] ;  /* 0x0065b80001eb7983 */ /* 0x000f220000300800 */
[----:B---3--:R-:W-:-:S03]  /*16ef0*/  SHF.R.U64 R138, R211, 0xb, R213 ;  /* 0x0000000bd38a7819 */ /* 0x008fc600000012d5 */
[----:B------:R-:W3:Y:S01]  /*16f00*/  LDL.LU R211, [R1+0x6514] ;  /* 0x0065140001d37983 */ /* 0x000ee20000300800 */
[----:B------:R-:W-:Y:S02]  /*16f10*/  SHF.R.U32.HI R149, RZ, 0xb, R189 ;  /* 0x0000000bff957819 */ /* 0x000fe400000116bd */
[----:B------:R-:W-:Y:S01]  /*16f20*/  SHF.R.U32.HI R139, RZ, 0xb, R213 ;  /* 0x0000000bff8b7819 */ /* 0x000fe200000116d5 */
[----:B------:R-:W3:Y:S04]  /*16f30*/  LDL.LU R189, [R1+0x673c] ;  /* 0x00673c0001bd7983 */ /* 0x000ee80000300800 */
[----:B------:R-:W3:Y:S01]  /*16f40*/  LDL.LU R213, [R1+0x6500] ;  /* 0x0065000001d57983 */ /* 0x000ee20000300800 */
[--C-:B------:R-:W-:Y:S02]  /*16f50*/  SHF.R.U64 R84, R243, 0xb, R242.reuse ;  /* 0x0000000bf3547819 */ /* 0x100fe400000012f2 */
[----:B------:R-:W-:-:S02]  /*16f60*/  SHF.R.U32.HI R85, RZ, 0xb, R242 ;  /* 0x0000000bff557819 */ /* 0x000fc400000116f2 */
[----:B------:R-:W-:Y:S02]  /*16f70*/  SHF.L.W.U32.HI R243, R112, 0x1c, R101 ;  /* 0x0000001c70f37819 */ /* 0x000fe40000010e65 */
[----:B------:R-:W-:Y:S02]  /*16f80*/  SHF.L.W.U32.HI R242, R101, 0x1c, R112 ;  /* 0x0000001c65f27819 */ /* 0x000fe40000010e70 */
[----:B------:R-:W-:Y:S02]  /*16f90*/  SHF.R.U64 R120, R220, 0xb, R231 ;  /* 0x0000000bdc787819 */ /* 0x000fe400000012e7 */
[----:B------:R-:W3:Y:S01]  /*16fa0*/  LDL.LU R220, [R1+0x655c] ;  /* 0x00655c0001dc7983 */ /* 0x000ee20000300800 */
[----:B------:R-:W-:Y:S02]  /*16fb0*/  SHF.R.U64 R196, R192, 0xb, R191 ;  /* 0x0000000bc0c47819 */ /* 0x000fe400000012bf */
[--C-:B--2---:R-:W-:Y:S02]  /*16fc0*/  SHF.R.U64 R180, R188, 0xb, R193.reuse ;  /* 0x0000000bbcb47819 */ /* 0x104fe400000012c1 */
[----:B------:R-:W-:-:S02]  /*16fd0*/  SHF.R.U32.HI R181, RZ, 0xb, R193 ;  /* 0x0000000bffb57819 */ /* 0x000fc400000116c1 */
[--C-:B----4-:R-:W-:Y:S02]  /*16fe0*/  SHF.R.U64 R100, R238, 0xb, R239.reuse ;  /* 0x0000000bee647819 */ /* 0x110fe400000012ef */
[----:B------:R-:W-:Y:S02]  /*16ff0*/  SHF.R.U32.HI R101, RZ, 0xb, R239 ;  /* 0x0000000bff657819 */ /* 0x000fe400000116ef */
[----:B------:R-:W-:Y:S02]  /*17000*/  SHF.L.W.U32.HI R239, R42, 0x1c, R43 ;  /* 0x0000001c2aef7819 */ /* 0x000fe40000010e2b */
[----:B------:R-:W-:Y:S02]  /*17010*/  SHF.L.W.U32.HI R238, R43, 0x1c, R42 ;  /* 0x0000001c2bee7819 */ /* 0x000fe40000010e2a */
[----:B------:R-:W-:Y:S02]  /*17020*/  SHF.R.U64 R42, R221, 0xb, R236 ;  /* 0x0000000bdd2a7819 */ /* 0x000fe400000012ec */
[----:B------:R-:W2:Y:S01]  /*17030*/  LDL.LU R221, [R1+0x6800] ;  /* 0x0068000001dd7983 */ /* 0x000ea20000300800 */
[----:B------:R-:W-:-:S02]  /*17040*/  SHF.R.U64 R112, R224, 0xb, R235 ;  /* 0x0000000be0707819 */ /* 0x000fc400000012eb */
[----:B------:R-:W-:Y:S01]  /*17050*/  SHF.R.U32.HI R113, RZ, 0xb, R235 ;  /* 0x0000000bff717819 */ /* 0x000fe200000116eb */
[----:B------:R1:W-:Y:S01]  /*17060*/  STL.64 [R1+0x6580], R88 ;  /* 0x0065805801007387 */ /* 0x0003e20000100a00 */
[----:B------:R-:W-:Y:S02]  /*17070*/  SHF.L.W.U32.HI R235, R38, 0x1c, R39 ;  /* 0x0000001c26eb7819 */ /* 0x000fe40000010e27 */
[--C-:B------:R-:W-:Y:S01]  /*17080*/  SHF.R.U64 R38, R223, 0xb, R222.reuse ;  /* 0x0000000bdf267819 */ /* 0x100fe200000012de */
[----:B------:R-:W4:Y:S01]  /*17090*/  LDL.LU R224, [R1+0x6544] ;  /* 0x0065440001e07983 */ /* 0x000f220000300800 */
[----:B------:R-:W-:-:S03]  /*170a0*/  SHF.R.U32.HI R39, RZ, 0xb, R222 ;  /* 0x0000000bff277819 */ /* 0x000fc600000116de */
[----:B------:R-:W4:Y:S04]  /*170b0*/  LDL.LU R223, [R1+0x67fc] ;  /* 0x0067fc0001df7983 */ /* 0x000f280000300800 */
[----:B------:R-:W4:Y:S01]  /*170c0*/  LDL.LU R222, [R1+0x6554] ;  /* 0x0065540001de7983 */ /* 0x000f220000300800 */
[--C-:B---3--:R-:W-:Y:S02]  /*170d0*/  SHF.R.U64 R192, R190, 0xb, R211.reuse ;  /* 0x0000000bbec07819 */ /* 0x108fe400000012d3 */
[----:B------:R-:W-:Y:S01]  /*170e0*/  SHF.R.U32.HI R193, RZ, 0xb, R211 ;  /* 0x0000000bffc17819 */ /* 0x000fe200000116d3 */
[----:B------:R-:W3:Y:S04]  /*170f0*/  LDL.LU R190, [R1+0x6728] ;  /* 0x0067280001be7983 */ /* 0x000ee80000300800 */
[----:B------:R-:W3:Y:S01]  /*17100*/  LDL.LU R211, [R1+0x64e8] ;  /* 0x0064e80001d37983 */ /* 0x000ee20000300800 */
[----:B-1----:R-:W-:-:S02]  /*17110*/  SHF.R.U64 R88, R241, 0xb, R240 ;  /* 0x0000000bf1587819 */ /* 0x002fc400000012f0 */
[----:B------:R-:W-:Y:S01]  /*17120*/  SHF.R.U32.HI R89, RZ, 0xb, R240 ;  /* 0x0000000bff597819 */ /* 0x000fe200000116f0 */
[----:B------:R-:W3:Y:S01]  /*17130*/  LDL.LU R241, [R1+0x6814] ;  /* 0x0068140001f17983 */ /* 0x000ee20000300800 */
[----:B------:R-:W-:-:S03]  /*17140*/  SHF.R.U64 R188, R189, 0xb, R184 ;  /* 0x0000000bbdbc7819 */ /* 0x000fc600000012b8 */
[----:B------:R-:W3:Y:S01]  /*17150*/  LDL.LU R240, [R1+0x65a8] ;  /* 0x0065a80001f07983 */ /* 0x000ee20000300800 */
[----:B------:R-:W-:Y:S02]  /*17160*/  SHF.R.U32.HI R189, RZ, 0xb, R184 ;  /* 0x0000000bffbd7819 */ /* 0x000fe400000116b8 */
[----:B------:R-:W-:Y:S02]  /*17170*/  SHF.R.U64 R184, R185, 0xb, R213 ;  /* 0x0000000bb9b87819 */ /* 0x000fe400000012d5 */
[----:B------:R-:W-:Y:S02]  /*17180*/  SHF.R.U32.HI R145, RZ, 0xb, R220 ;  /* 0x0000000bff917819 */ /* 0x000fe400000116dc */
[----:B------:R-:W-:Y:S02]  /*17190*/  SHF.L.W.U32.HI R13, R22, 0x1c, R15 ;  /* 0x0000001c160d7819 */ /* 0x000fe40000010e0f */
[----:B------:R-:W-:Y:S02]  /*171a0*/  SHF.L.W.U32.HI R12, R15, 0x1c, R22 ;  /* 0x0000001c0f0c7819 */ /* 0x000fe40000010e16 */
[----:B------:R-:W-:-:S02]  /*171b0*/  SHF.R.U32.HI R185, RZ, 0xb, R213 ;  /* 0x0000000bffb97819 */ /* 0x000fc400000116d5 */
[----:B------:R-:W3:Y:S01]  /*171c0*/  LDL.LU R213, [R1+0x6720] ;  /* 0x0067200001d57983 */ /* 0x000ee20000300800 */
[----:B------:R-:W-:Y:S02]  /*171d0*/  SHF.L.W.U32.HI R22, R128, 0x1c, R2 ;  /* 0x0000001c80167819 */ /* 0x000fe40000010e02 */
[----:B------:R-:W-:Y:S02]  /*171e0*/  SHF.L.W.U32.HI R15, R17, 0x1c, R14 ;  /* 0x0000001c110f7819 */ /* 0x000fe40000010e0e */
[----:B------:R-:W-:Y:S02]  /*171f0*/  SHF.L.W.U32.HI R14, R14, 0x1c, R17 ;  /* 0x0000001c0e0e7819 */ /* 0x000fe40000010e11 */
[----:B------:R-:W-:Y:S02]  /*17200*/  SHF.L.W.U32.HI R17, R20, 0x1c, R16 ;  /* 0x0000001c14117819 */ /* 0x000fe40000010e10 */
[----:B------:R-:W-:Y:S02]  /*17210*/  SHF.L.W.U32.HI R16, R16, 0x1c, R20 ;  /* 0x0000001c10107819 */ /* 0x000fe40000010e14 */
[----:B------:R-:W-:-:S02]  /*17220*/  SHF.L.W.U32.HI R20, R25, 0x1c, R24 ;  /* 0x0000001c19147819 */ /* 0x000fc40000010e18 */
[----:B------:R-:W-:Y:S02]  /*17230*/  SHF.R.U32.HI R197, RZ, 0xb, R191 ;  /* 0x0000000bffc57819 */ /* 0x000fe400000116bf */
[----:B------:R-:W3:Y:S01]  /*17240*/  LDL.LU R191, [R1+0x64f0] ;  /* 0x0064f00001bf7983 */ /* 0x000ee20000300800 */
[----:B--2---:R-:W-:Y:S02]  /*17250*/  SHF.R.U64 R144, R221, 0xb, R220 ;  /* 0x0000000bdd907819 */ /* 0x004fe400000012dc */
[----:B------:R-:W-:Y:S02]  /*17260*/  SHF.L.W.U32.HI R221, R7, 0x1c, R8 ;  /* 0x0000001c07dd7819 */ /* 0x000fe40000010e08 */
[----:B------:R-:W-:Y:S02]  /*17270*/  SHF.L.W.U32.HI R220, R8, 0x1c, R7 ;  /* 0x0000001c08dc7819 */ /* 0x000fe40000010e07 */
[----:B------:R-:W-:Y:S02]  /*17280*/  SHF.L.W.U32.HI R7, R6, 0x1c, R9 ;  /* 0x0000001c06077819 */ /* 0x000fe40000010e09 */
[----:B------:R-:W-:-:S02]  /*17290*/  SHF.L.W.U32.HI R6, R9, 0x1c, R6 ;  /* 0x0000001c09067819 */ /* 0x000fc40000010e06 */
[----:B------:R-:W-:Y:S02]  /*172a0*/  SHF.L.W.U32.HI R9, R23, 0x1c, R11 ;  /* 0x0000001c17097819 */ /* 0x000fe40000010e0b */
[----:B------:R-:W-:Y:S02]  /*172b0*/  SHF.L.W.U32.HI R8, R11, 0x1c, R23 ;  /* 0x0000001c0b087819 */ /* 0x000fe40000010e17 */
[----:B------:R-:W-:Y:S02]  /*172c0*/  SHF.L.W.U32.HI R23, R2, 0x1c, R128 ;  /* 0x0000001c02177819 */ /* 0x000fe40000010e80 */
[--C-:B----4-:R-:W-:Y:S02]  /*172d0*/  SHF.R.U64 R152, R223, 0xb, R222.reuse ;  /* 0x0000000bdf987819 */ /* 0x110fe400000012de */
[----:B------:R-:W-:Y:S02]  /*172e0*/  SHF.R.U32.HI R153, RZ, 0xb, R222 ;  /* 0x0000000bff997819 */ /* 0x000fe400000116de */
[----:B------:R-:W-:-:S02]  /*172f0*/  SHF.L.W.U32.HI R223, R5, 0x1c, R129 ;  /* 0x0000001c05df7819 */ /* 0x000fc40000010e81 */
[----:B------:R-:W-:Y:S02]  /*17300*/  SHF.L.W.U32.HI R222, R129, 0x1c, R5 ;  /* 0x0000001c81de7819 */ /* 0x000fe40000010e05 */
[--C-:B------:R-:W-:Y:S02]  /*17310*/  SHF.R.U64 R128, R186, 0xb, R187.reuse ;  /* 0x0000000bba807819 */ /* 0x100fe400000012bb */
[----:B------:R-:W-:Y:S01]  /*17320*/  SHF.R.U32.HI R129, RZ, 0xb, R187 ;  /* 0x0000000bff817819 */ /* 0x000fe200000116bb */
[----:B------:R-:W2:Y:S04]  /*17330*/  LDL.LU R186, [R1+0x6710] ;  /* 0x0067100001ba7983 */ /* 0x000ea80000300800 */
[----:B------:R-:W2:Y:S01]  /*17340*/  LDL.LU R187, [R1+0x64d4] ;  /* 0x0064d40001bb7983 */ /* 0x000ea20000300800 */
[----:B------:R-:W-:-:S02]  /*17350*/  SHF.L.W.U32.HI R5, R4, 0x1c, R21 ;  /* 0x0000001c04057819 */ /* 0x000fc40000010e15 */
[----:B------:R-:W-:Y:S02]  /*17360*/  SHF.L.W.U32.HI R4, R21, 0x1c, R4 ;  /* 0x0000001c15047819 */ /* 0x000fe40000010e04 */
[----:B------:R-:W-:Y:S02]  /*17370*/  SHF.L.W.U32.HI R21, R24, 0x1c, R25 ;  /* 0x0000001c18157819 */ /* 0x000fe40000010e19 */
[----:B------:R-:W-:Y:S02]  /*17380*/  SHF.L.W.U32.HI R25, R3, 0x1c, R86 ;  /* 0x0000001c03197819 */ /* 0x000fe40000010e56 */
[----:B------:R-:W-:Y:S02]  /*17390*/  SHF.L.W.U32.HI R24, R86, 0x1c, R3 ;  /* 0x0000001c56187819 */ /* 0x000fe40000010e03 */
[--C-:B---3--:R-:W-:Y:S02]  /*173a0*/  SHF.R.U64 R2, R190, 0xb, R211.reuse ;  /* 0x0000000bbe027819 */ /* 0x108fe400000012d3 */
[----:B------:R-:W-:Y:S01]  /*173b0*/  SHF.R.U32.HI R3, RZ, 0xb, R211 ;  /* 0x0000000bff037819 */ /* 0x000fe200000116d3 */
[----:B------:R-:W3:Y:S04]  /*173c0*/  LDL.LU R190, [R1+0x66fc] ;  /* 0x0066fc0001be7983 */ /* 0x000ee80000300800 */
[----:B------:R-:W3:Y:S01]  /*173d0*/  LDL.LU R211, [R1+0x64d0] ;  /* 0x0064d00001d37983 */ /* 0x000ee20000300800 */
[----:B------:R-:W-:Y:S01]  /*173e0*/  IMAD.SHL.U32 R87, R158, 0x200000, RZ ;  /* 0x002000009e577824 */ /* 0x000fe200078e00ff */
[----:B------:R-:W-:-:S02]  /*173f0*/  SHF.L.W.U32.HI R160, R155, 0x11, R248 ;  /* 0x000000119ba07819 */ /* 0x000fc40000010ef8 */
[----:B------:R1:W-:Y:S01]  /*17400*/  STL.64 [R1+0x6460], R78 ;  /* 0x0064604e01007387 */ /* 0x0003e20000100a00 */
[--C-:B------:R-:W-:Y:S02]  /*17410*/  SHF.R.U64 R150, R225, 0xb, R224.reuse ;  /* 0x0000000be1967819 */ /* 0x100fe400000012e0 */
[----:B------:R-:W-:Y:S02]  /*17420*/  LOP3.LUT R160, R160, R87, RZ, 0x3c, !PT ;  /* 0x00000057a0a07212 */ /* 0x000fe400078e3cff */
[----:B------:R-:W-:Y:S02]  /*17430*/  SHF.R.U32.HI R151, RZ, 0xb, R224 ;  /* 0x0000000bff977819 */ /* 0x000fe400000116e0 */
[----:B------:R-:W-:Y:S02]  /*17440*/  SHF.L.W.U32.HI R225, R28, 0x1c, R29 ;  /* 0x0000001c1ce17819 */ /* 0x000fe40000010e1d */
[----:B------:R-:W-:Y:S02]  /*17450*/  SHF.L.W.U32.HI R224, R29, 0x1c, R28 ;  /* 0x0000001c1de07819 */ /* 0x000fe40000010e1c */
[----:B-1----:R-:W-:-:S02]  /*17460*/  SHF.R.U64 R78, R241, 0xb, R240 ;  /* 0x0000000bf14e7819 */ /* 0x002fc400000012f0 */
[----:B------:R-:W-:Y:S02]  /*17470*/  SHF.R.U32.HI R79, RZ, 0xb, R240 ;  /* 0x0000000bff4f7819 */ /* 0x000fe400000116f0 */
[----:B------:R-:W-:Y:S02]  /*17480*/  SHF.L.W.U32.HI R241, R44, 0x1c, R45 ;  /* 0x0000001c2cf17819 */ /* 0x000fe40000010e2d */
[----:B------:R-:W-:Y:S02]  /*17490*/  SHF.L.W.U32.HI R240, R45, 0x1c, R44 ;  /* 0x0000001c2df07819 */ /* 0x000fe40000010e2c */
[----:B------:R-:W-:Y:S01]  /*174a0*/  SHF.L.W.U32.HI R19, R26, 0x1c, R27 ;  /* 0x0000001c1a137819 */ /* 0x000fe20000010e1b */
[----:B------:R1:W-:Y:S01]  /*174b0*/  I2F.F64.U64 R44, R78 ;  /* 0x0000004e002c7312 */ /* 0x0003e20000301800 */
[----:B------:R-:W-:Y:S02]  /*174c0*/  SHF.L.W.U32.HI R18, R27, 0x1c, R26 ;  /* 0x0000001c1b127819 */ /* 0x000fe40000010e1a */
[----:B------:R-:W-:-:S02]  /*174d0*/  SHF.L.W.U32.HI R27, R50, 0x1c, R51 ;  /* 0x0000001c321b7819 */ /* 0x000fc40000010e33 */
[----:B------:R-:W-:Y:S02]  /*174e0*/  SHF.L.W.U32.HI R26, R51, 0x1c, R50 ;  /* 0x0000001c331a7819 */ /* 0x000fe40000010e32 */
[----:B------:R-:W-:Y:S02]  /*174f0*/  SHF.L.W.U32.HI R29, R82, 0x1c, R83 ;  /* 0x0000001c521d7819 */ /* 0x000fe40000010e53 */
[----:B------:R-:W-:Y:S02]  /*17500*/  SHF.L.W.U32.HI R28, R83, 0x1c, R82 ;  /* 0x0000001c531c7819 */ /* 0x000fe40000010e52 */
[----:B------:R-:W-:Y:S01]  /*17510*/  SHF.R.U32.HI R121, RZ, 0xb, R231 ;  /* 0x0000000bff797819 */ /* 0x000fe200000116e7 */
[----:B------:R4:W-:Y:S01]  /*17520*/  I2F.F64.U64 R82, R2 ;  /* 0x0000000200527312 */ /* 0x0009e20000301800 */
[--C-:B-1----:R-:W-:Y:S02]  /*17530*/  SHF.R.U64 R78, R171, 0xb, R183.reuse ;  /* 0x0000000bab4e7819 */ /* 0x102fe400000012b7 */
[----:B------:R-:W-:-:S02]  /*17540*/  SHF.R.U32.HI R79, RZ, 0xb, R183 ;  /* 0x0000000bff4f7819 */ /* 0x000fc400000116b7 */
[----:B------:R-:W-:Y:S01]  /*17550*/  SHF.R.U64 R50, R213, 0xb, R170 ;  /* 0x0000000bd5327819 */ /* 0x000fe200000012aa */
[----:B------:R-:W3:Y:S01]  /*17560*/  LDL.LU R183, [R1+0x6704] ;  /* 0x0067040001b77983 */ /* 0x000ee20000300800 */
[----:B------:R-:W-:Y:S01]  /*17570*/  SHF.L.W.U32.HI R231, R34, 0x1c, R35 ;  /* 0x0000001c22e77819 */ /* 0x000fe20000010e23 */
[----:B------:R-:W-:Y:S01]  /*17580*/  HFMA2 R171, -RZ, RZ, 0, 5.36441802978515625e-07 ;  /* 0x00000009ffab7431 */ /* 0x000fe200000001ff */
[--C-:B------:R-:W-:Y:S01]  /*17590*/  SHF.R.U64 R34, R227, 0xb, R229.reuse ;  /* 0x0000000be3227819 */ /* 0x100fe200000012e5 */
[----:B------:R-:W3:Y:S01]  /*175a0*/  LDL.LU R213, [R1+0x64c8] ;  /* 0x0064c80001d57983 */ /* 0x000ee20000300800 */
[----:B----4-:R-:W-:Y:S02]  /*175b0*/  LOP3.LUT R2, R160, R155, R46, 0x96, !PT ;  /* 0x0000009ba0027212 */ /* 0x010fe400078e962e */
[----:B------:R-:W-:Y:S02]  /*175c0*/  SHF.R.U32.HI R35, RZ, 0xb, R229 ;  /* 0x0000000bff237819 */ /* 0x000fe400000116e5 */
[----:B------:R-:W-:-:S02]  /*175d0*/  SHF.L.W.U32.HI R229, R32, 0x1c, R33 ;  /* 0x0000001c20e57819 */ /* 0x000fc40000010e21 */
[----:B------:R-:W-:Y:S01]  /*175e0*/  SHF.L.W.U32.HI R11, R47, 0x1c, R10 ;  /* 0x0000001c2f0b7819 */ /* 0x000fe20000010e0a */
[----:B------:R1:W-:Y:S01]  /*175f0*/  I2F.F64.U64 R32, R34 ;  /* 0x0000002200207312 */ /* 0x0003e20000301800 */
[----:B------:R-:W-:Y:S01]  /*17600*/  SHF.L.W.U32.HI R10, R10, 0x1c, R47 ;  /* 0x0000001c0a0a7819 */ /* 0x000fe20000010e2f */
[----:B------:R-:W-:Y:S01]  /*17610*/  STL [R1+0x3eb8], R171 ;  /* 0x003eb8ab01007387 */ /* 0x000fe20000100800 */
[--C-:B------:R-:W-:Y:S02]  /*17620*/  SHF.R.U64 R86, R178, 0xb, R191.reuse ;  /* 0x0000000bb2567819 */ /* 0x100fe400000012bf */
[----:B------:R-:W-:Y:S01]  /*17630*/  SHF.R.U32.HI R87, RZ, 0xb, R191 ;  /* 0x0000000bff577819 */ /* 0x000fe200000116bf */
[----:B------:R-:W-:Y:S01]  /*17640*/  STL [R1+0x3eb8], R182 ;  /* 0x003eb8b601007387 */ /* 0x000fe20000100800 */
[----:B-1----:R-:W-:-:S03]  /*17650*/  IMAD.MOV.U32 R34, RZ, RZ, 0x3e800000 ;  /* 0x3e800000ff227424 */ /* 0x002fc600078e00ff */
[----:B------:R-:W4:Y:S04]  /*17660*/  LDL.LU R191, [R1+0x6708] ;  /* 0x0067080001bf7983 */ /* 0x000f280000300800 */
[----:B------:R3:W-:Y:S04]  /*17670*/  STL [R1+0x3ee0], R34 ;  /* 0x003ee02201007387 */ /* 0x0007e80000100800 */
[----:B------:R-:W4:Y:S01]  /*17680*/  LDL.LU R178, [R1+0x64d8] ;  /* 0x0064d80001b27983 */ /* 0x000f220000300800 */
[----:B--2---:R-:W-:-:S03]  /*17690*/  SHF.R.U64 R46, R186, 0xb, R187 ;  /* 0x0000000bba2e7819 */ /* 0x004fc600000012bb */
[----:B------:R-:W2:Y:S01]  /*176a0*/  LDL.LU R186, [R1+0x6700] ;  /* 0x0067000001ba7983 */ /* 0x000ea20000300800 */
[----:B------:R-:W-:-:S03]  /*176b0*/  SHF.R.U32.HI R47, RZ, 0xb, R187 ;  /* 0x0000000bff2f7819 */ /* 0x000fc600000116bb */
[----:B------:R-:W2:Y:S01]  /*176c0*/  LDL.LU R187, [R1+0x670c] ;  /* 0x00670c0001bb7983 */ /* 0x000ea20000300800 */
[----:B---3--:R-:W-:-:S03]  /*176d0*/  SHF.R.U64 R34, R190, 0xb, R211 ;  /* 0x0000000bbe227819 */ /* 0x008fc600000012d3 */
[----:B------:R-:W3:Y:S01]  /*176e0*/  LDL.LU R190, [R1+0x671c] ;  /* 0x00671c0001be7983 */ /* 0x000ee20000300800 */
[----:B------:R-:W-:-:S03]  /*176f0*/  SHF.L.W.U32.HI R227, R31, 0x1c, R30 ;  /* 0x0000001c1fe37819 */ /* 0x000fc60000010e1e */
[----:B------:R1:W-:Y:S01]  /*17700*/  STL [R1+0x64f8], R2 ;  /* 0x0064f80201007387 */ /* 0x0003e20000100800 */
[----:B------:R-:W-:Y:S02]  /*17710*/  SHF.L.W.U32.HI R31, R159, 0x1c, R91 ;  /* 0x0000001c9f1f7819 */ /* 0x000fe40000010e5b */
[----:B------:R-:W-:Y:S02]  /*17720*/  SHF.L.W.U32.HI R30, R91, 0x1c, R159 ;  /* 0x0000001c5b1e7819 */ /* 0x000fe40000010e9f */
[----:B-1----:R-:W-:-:S04]  /*17730*/  LOP3.LUT R2, R248, R90, RZ, 0x3c, !PT ;  /* 0x0000005af8027212 */ /* 0x002fc800078e3cff */
[C-C-:B------:R-:W-:Y:S02]  /*17740*/  SHF.L.U64.HI R91, R158.reuse, 0x15, R2.reuse ;  /* 0x000000159e5b7819 */ /* 0x140fe40000010202 */
[----:B------:R-:W-:Y:S02]  /*17750*/  SHF.L.W.U32.HI R3, R158, 0x1c, R2 ;  /* 0x0000001c9e037819 */ /* 0x000fe40000010e02 */
[----:B------:R-:W-:Y:S02]  /*17760*/  SHF.L.W.U32.HI R2, R2, 0x1c, R158 ;  /* 0x0000001c02027819 */ /* 0x000fe40000010e9e */
[----:B------:R-:W-:-:S04]  /*17770*/  SHF.L.W.U32.HI R158, R248, 0x11, R155 ;  /* 0x00000011f89e7819 */ /* 0x000fc80000010e9b */
[----:B------:R-:W-:-:S04]  /*17780*/  LOP3.LUT R91, R158, R91, RZ, 0x3c, !PT ;  /* 0x0000005b9e5b7212 */ /* 0x000fc800078e3cff */
[----:B------:R-:W-:-:S05]  /*17790*/  LOP3.LUT R90, R91, R248, R90, 0x96, !PT ;  /* 0x000000f85b5a7212 */ /* 0x000fca00078e965a */
[----:B------:R1:W-:Y:S01]  /*177a0*/  STL [R1+0x64c8], R90 ;  /* 0x0064c85a01007387 */ /* 0x0003e20000100800 */
[--C-:B------:R-:W-:Y:S02]  /*177b0*/  SHF.R.U64 R158, R183, 0xb, R213.reuse ;  /* 0x0000000bb79e7819 */ /* 0x100fe400000012d5 */
[----:B------:R-:W-:Y:S02]  /*177c0*/  SHF.R.U32.HI R159, RZ, 0xb, R213 ;  /* 0x0000000bff9f7819 */ /* 0x000fe400000116d5 */
[----:B------:R-:W-:Y:S01]  /*177d0*/  SHF.L.W.U32.HI R233, R36, 0x1c, R37 ;  /* 0x0000001c24e97819 */ /* 0x000fe20000010e25 */
[----:B------:R-:W3:Y:S01]  /*177e0*/  LDL.LU R213, [R1+0x66f8] ;  /* 0x0066f80001d57983 */ /* 0x000ee20000300800 */
[----:B-1----:R0:W-:Y:S01]  /*177f0*/  I2F.F64.U64 R90, R158 ;  /* 0x0000009e005a7312 */ /* 0x0021e20000301800 */
[----:B------:R-:W-:-:S07]  /*17800*/  SHF.L.W.U32.HI R232, R37, 0x1c, R36 ;  /* 0x0000001c25e87819 */ /* 0x000fce0000010e24 */
[----:B------:R-:W1:Y:S08]  /*17810*/  I2F.F64.U64 R66, R66 ;  /* 0x0000004200427312 */ /* 0x000e700000301800 */
[----:B------:R-:W1:Y:S01]  /*17820*/  I2F.F64.U64 R106, R106 ;  /* 0x0000006a006a7312 */ /* 0x000e620000301800 */
[----:B0-----:R-:W-:Y:S01]  /*17830*/  DMUL R158, R94, 1.1102230246251565404e-16 ;  /* 0x3ca000005e9e7828 */ /* 0x001fe20000000000 */
[----:B------:R-:W-:Y:S01]  /*17840*/  SHF.R.U32.HI R43, RZ, 0xb, R236 ;  /* 0x0000000bff2b7819 */ /* 0x000fe200000116ec */
[----:B------:R0:W-:Y:S01]  /*17850*/  STL [R1+0x69bc], R243 ;  /* 0x0069bcf301007387 */ /* 0x0001e20000100800 */
[----:B------:R-:W-:-:S04]  /*17860*/  SHF.R.U32.HI R63, RZ, 0xb, R237 ;  /* 0x0000000bff3f7819 */ /* 0x000fc800000116ed */
[----:B------:R-:W-:Y:S08]  /*17870*/  I2F.F64.U64 R102, R102 ;  /* 0x0000006600667312 */ /* 0x000ff00000301800 */
[----:B------:R-:W3:Y:S08]  /*17880*/  I2F.F64.U64 R64, R64 ;  /* 0x0000004000407312 */ /* 0x000ef00000301800 */
[----:B------:R-:W-:Y:S01]  /*17890*/  I2F.F64.U64 R118, R118 ;  /* 0x0000007600767312 */ /* 0x000fe20000301800 */
[----:B------:R-:W-:Y:S01]  /*178a0*/  SHF.R.U32.HI R167, RZ, 0xb, R163 ;  /* 0x0000000bffa77819 */ /* 0x000fe200000116a3 */
[----:B------:R-:W3:Y:S06]  /*178b0*/  LDL.LU R183, [R1+0x665c] ;  /* 0x00665c0001b77983 */ /* 0x000eec0000300800 */
[----:B------:R4:W-:Y:S02]  /*178c0*/  I2F.F64.U64 R36, R38 ;  /* 0x0000002600247312 */ /* 0x0009e40000301800 */
[----:B----4-:R-:W-:-:S02]  /*178d0*/  SHF.R.U64 R38, R191, 0xb, R178 ;  /* 0x0000000bbf267819 */ /* 0x010fc400000012b2 */
[----:B------:R-:W4:Y:S01]  /*178e0*/  LDL.LU R191, [R1+0x6714] ;  /* 0x0067140001bf7983 */ /* 0x000f220000300800 */
[----:B--2---:R-:W-:Y:S01]  /*178f0*/  SHF.R.U64 R164, R186, 0xb, R162 ;  /* 0x0000000bbaa47819 */ /* 0x004fe200000012a2 */
[----:B-1----:R-:W-:Y:S01]  /*17900*/  DMUL R66, R66, 1.1102230246251565404e-16 ;  /* 0x3ca0000042427828 */ /* 0x002fe20000000000 */
[----:B0-----:R-:W-:Y:S01]  /*17910*/  IADD3 R243, P0, PT, R157, R155, RZ ;  /* 0x0000009b9df37210 */ /* 0x001fe20007f1e0ff */
[----:B------:R-:W2:Y:S01]  /*17920*/  LDL.LU R186, [R1+0x6660] ;  /* 0x0066600001ba7983 */ /* 0x000ea20000300800 */
[----:B------:R0:W-:Y:S01]  /*17930*/  I2F.F64.U64 R94, R164 ;  /* 0x000000a4005e7312 */ /* 0x0001e20000301800 */
[----:B------:R-:W-:Y:S02]  /*17940*/  SHF.L.W.U32.HI R237, R40, 0x1c, R41 ;  /* 0x0000001c28ed7819 */ /* 0x000fe40000010e29 */
[----:B------:R-:W-:Y:S01]  /*17950*/  SHF.L.W.U32.HI R236, R41, 0x1c, R40 ;  /* 0x0000001c29ec7819 */ /* 0x000fe20000010e28 */
[----:B------:R-:W-:Y:S01]  /*17960*/  DMUL R168, R106, 1.1102230246251565404e-16 ;  /* 0x3ca000006aa87828 */ /* 0x000fe20000000000 */
[----:B------:R-:W2:Y:S01]  /*17970*/  LDL.LU R155, [R1+0x6690] ;  /* 0x00669000019b7983 */ /* 0x000ea20000300800 */
[----:B0-----:R-:W-:-:S02]  /*17980*/  SHF.R.U64 R164, R187, 0xb, R161 ;  /* 0x0000000bbba47819 */ /* 0x001fc400000012a1 */
[----:B------:R-:W-:Y:S01]  /*17990*/  SHF.R.U32.HI R165, RZ, 0xb, R161 ;  /* 0x0000000bffa57819 */ /* 0x000fe200000116a1 */
[----:B------:R-:W-:Y:S02]  /*179a0*/  DMUL R160, R98, 1.1102230246251565404e-16 ;  /* 0x3ca0000062a07828 */ /* 0x000fe40000000000 */
[----:B------:R-:W-:Y:S01]  /*179b0*/  DMUL R66, R66, 256 ;  /* 0x4070000042427828 */ /* 0x000fe20000000000 */
[----:B------:R0:W-:Y:S01]  /*179c0*/  I2F.F64.U64 R98, R164 ;  /* 0x000000a400627312 */ /* 0x0001e20000301800 */
[----:B------:R-:W-:-:S07]  /*179d0*/  IMAD.X R248, R125, 0x1, R248, P0 ;  /* 0x000000017df87824 */ /* 0x000fce00000e06f8 */
[----:B------:R-:W-:Y:S01]  /*179e0*/  I2F.F64.U64 R114, R114 ;  /* 0x0000007200727312 */ /* 0x000fe20000301800 */
[----:B------:R1:W-:Y:S01]  /*179f0*/  STL.64 [R1+0x6788], R66 ;  /* 0x0067884201007387 */ /* 0x0003e20000100a00 */
[----:B0-----:R-:W-:Y:S01]  /*17a00*/  DMUL R164, R122, 1.1102230246251565404e-16 ;  /* 0x3ca000007aa47828 */ /* 0x001fe20000000000 */
[--C-:B---3--:R-:W-:Y:S02]  /*17a10*/  SHF.R.U64 R122, R190, 0xb, R198.reuse ;  /* 0x0000000bbe7a7819 */ /* 0x108fe400000012c6 */
[----:B------:R-:W3:Y:S04]  /*17a20*/  LDL.LU R125, [R1+0x648c] ;  /* 0x00648c00017d7983 */ /* 0x000ee80000300800 */
[----:B------:R-:W2:Y:S01]  /*17a30*/  LDL.LU R190, [R1+0x6664] ;  /* 0x0066640001be7983 */ /* 0x000ea20000300800 */
[----:B------:R-:W-:Y:S01]  /*17a40*/  SHF.R.U32.HI R123, RZ, 0xb, R198 ;  /* 0x0000000bff7b7819 */ /* 0x000fe200000116c6 */
[----:B------:R0:W-:Y:S01]  /*17a50*/  I2F.F64.U64 R40, R42 ;  /* 0x0000002a00287312 */ /* 0x0001e20000301800 */
[----:B-1----:R-:W-:-:S07]  /*17a60*/  DMUL R66, R158, 256 ;  /* 0x407000009e427828 */ /* 0x002fce0000000000 */
[----:B------:R-:W1:Y:S01]  /*17a70*/  I2F.F64.U64 R132, R132 ;  /* 0x0000008400847312 */ /* 0x000e620000301800 */
[----:B------:R-:W3:Y:S01]  /*17a80*/  LDL.LU R159, [R1+0x6488] ;  /* 0x00648800019f7983 */ /* 0x000ee20000300800 */
[----:B0-----:R-:W-:-:S03]  /*17a90*/  SHF.R.U64 R42, R174, 0xb, R179 ;  /* 0x0000000bae2a7819 */ /* 0x001fc600000012b3 */
[----:B------:R-:W3:Y:S03]  /*17aa0*/  LDL.LU R174, [R1+0x6678] ;  /* 0x0066780001ae7983 */ /* 0x000ee60000300800 */
[----:B------:R0:W-:Y:S01]  /*17ab0*/  I2F.F64.U64 R106, R122 ;  /* 0x0000007a006a7312 */ /* 0x0001e20000301800 */
[----:B------:R-:W-:-:S07]  /*17ac0*/  DMUL R64, R64, 1.1102230246251565404e-16 ;  /* 0x3ca0000040407828 */ /* 0x000fce0000000000 */
[----:B------:R-:W1:Y:S08]  /*17ad0*/  I2F.F64.U64 R130, R130 ;  /* 0x0000008200827312 */ /* 0x000e700000301800 */
[----:B------:R-:W1:Y:S01]  /*17ae0*/  I2F.F64.U64 R134, R134 ;  /* 0x0000008600867312 */ /* 0x000e620000301800 */
[--C-:B0-----:R-:W-:Y:S01]  /*17af0*/  SHF.R.U64 R122, R126, 0xb, R154.reuse ;  /* 0x0000000b7e7a7819 */ /* 0x101fe2000000129a */
[----:B------:R-:W3:Y:S01]  /*17b00*/  LDL.LU R187, [R1+0x6668] ;  /* 0x0066680001bb7983 */ /* 0x000ee20000300800 */
[----:B------:R-:W-:-:S03]  /*17b10*/  SHF.R.U32.HI R123, RZ, 0xb, R154 ;  /* 0x0000000bff7b7819 */ /* 0x000fc6000001169a */
[----:B------:R-:W3:Y:S04]  /*17b20*/  LDL.LU R154, [R1+0x667c] ;  /* 0x00667c00019a7983 */ /* 0x000ee80000300800 */
[----:B------:R-:W3:Y:S01]  /*17b30*/  LDL.LU R126, [R1+0x6680] ;  /* 0x00668000017e7983 */ /* 0x000ee20000300800 */
[----:B----4-:R-:W-:-:S03]  /*17b40*/  SHF.R.U64 R166, R191, 0xb, R163 ;  /* 0x0000000bbfa67819 */ /* 0x010fc600000012a3 */
[----:B------:R-:W4:Y:S01]  /*17b50*/  LDL.LU R191, [R1+0x666c] ;  /* 0x00666c0001bf7983 */ /* 0x000f220000300800 */
[----:B--2---:R-:W-:-:S03]  /*17b60*/  SHF.R.U64 R198, R190, 0xb, R202 ;  /* 0x0000000bbec67819 */ /* 0x004fc600000012ca */
[----:B------:R-:W2:Y:S01]  /*17b70*/  LDL.LU R190, [R1+0x6670] ;  /* 0x0066700001be7983 */ /* 0x000ea20000300800 */
[----:B------:R-:W-:Y:S01]  /*17b80*/  DMUL R162, R102, 1.1102230246251565404e-16 ;  /* 0x3ca0000066a27828 */ /* 0x000fe20000000000 */
[----:B------:R0:W-:Y:S01]  /*17b90*/  I2F.F64.U64 R102, R166 ;  /* 0x000000a600667312 */ /* 0x0001e20000301800 */
[----:B-1----:R-:W-:Y:S02]  /*17ba0*/  DMUL R132, R132, 1.1102230246251565404e-16 ;  /* 0x3ca0000084847828 */ /* 0x002fe40000000000 */
[----:B0-----:R-:W-:Y:S01]  /*17bb0*/  DMUL R166, R118, 1.1102230246251565404e-16 ;  /* 0x3ca0000076a67828 */ /* 0x001fe20000000000 */
[--C-:B------:R-:W-:Y:S02]  /*17bc0*/  SHF.R.U64 R118, R213, 0xb, R156.reuse ;  /* 0x0000000bd5767819 */ /* 0x100fe4000000129c */
[----:B------:R-:W-:Y:S01]  /*17bd0*/  SHF.R.U32.HI R119, RZ, 0xb, R156 ;  /* 0x0000000bff777819 */ /* 0x000fe2000001169c */
[----:B------:R-:W-:-:S03]  /*17be0*/  DMUL R156, R114, 1.1102230246251565404e-16 ;  /* 0x3ca00000729c7828 */ /* 0x000fc60000000000 */
[----:B------:R0:W-:Y:S02]  /*17bf0*/  I2F.F64.U64 R114, R118 ;  /* 0x0000007600727312 */ /* 0x0001e40000301800 */
[--C-:B0-----:R-:W-:Y:S02]  /*17c00*/  SHF.R.U64 R118, R68, 0xb, R69.reuse ;  /* 0x0000000b44767819 */ /* 0x101fe40000001245 */
[----:B------:R-:W-:Y:S01]  /*17c10*/  SHF.R.U32.HI R119, RZ, 0xb, R69 ;  /* 0x0000000bff777819 */ /* 0x000fe20000011645 */
[----:B------:R-:W-:Y:S02]  /*17c20*/  DMUL R68, R64, 256 ;  /* 0x4070000040447828 */ /* 0x000fe40000000000 */
[----:B------:R-:W-:Y:S02]  /*17c30*/  DMUL R64, R160, 256 ;  /* 0x40700000a0407828 */ /* 0x000fe40000000000 */
[----:B------:R-:W-:Y:S01]  /*17c40*/  DMUL R130, R130, 1.1102230246251565404e-16 ;  /* 0x3ca0000082827828 */ /* 0x000fe20000000000 */
[----:B------:R-:W0:Y:S01]  /*17c50*/  I2F.F64.U64 R110, R110 ;  /* 0x0000006e006e7312 */ /* 0x000e220000301800 */
[----:B------:R-:W-:Y:S01]  /*17c60*/  DMUL R134, R134, 1.1102230246251565404e-16 ;  /* 0x3ca0000086867828 */ /* 0x000fe20000000000 */
[----:B------:R-:W-:-:S02]  /*17c70*/  SHF.R.U32.HI R51, RZ, 0xb, R170 ;  /* 0x0000000bff337819 */ /* 0x000fc400000116aa */
[----:B------:R-:W-:Y:S01]  /*17c80*/  SHF.R.U32.HI R39, RZ, 0xb, R178 ;  /* 0x0000000bff277819 */ /* 0x000fe200000116b2 */
[----:B------:R1:W-:Y:S01]  /*17c90*/  STL.64 [R1+0x6748], R64 ;  /* 0x0067484001007387 */ /* 0x0003e20000100a00 */
[----:B---3--:R-:W-:-:S03]  /*17ca0*/  SHF.R.U64 R174, R174, 0xb, R159 ;  /* 0x0000000baeae7819 */ /* 0x008fc6000000129f */
[----:B------:R3:W-:Y:S04]  /*17cb0*/  STL.64 [R1+0x6750], R66 ;  /* 0x0067504201007387 */ /* 0x0007e80000100a00 */
[----:B------:R-:W2:Y:S01]  /*17cc0*/  LDL.LU R160, [R1+0x66e8] ;  /* 0x0066e80001a07983 */ /* 0x000ea20000300800 */
[----:B-1----:R-:W-:-:S03]  /*17cd0*/  DMUL R64, R132, 256 ;  /* 0x4070000084407828 */ /* 0x002fc60000000000 */
[----:B------:R-:W2:Y:S01]  /*17ce0*/  LDL.LU R161, [R1+0x64a0] ;  /* 0x0064a00001a17983 */ /* 0x000ea20000300800 */
[----:B0-----:R-:W-:Y:S01]  /*17cf0*/  DMUL R170, R110, 1.1102230246251565404e-16 ;  /* 0x3ca000006eaa7828 */ /* 0x001fe20000000000 */
[----:B------:R-:W-:Y:S01]  /*17d00*/  SHF.R.U64 R178, R186, 0xb, R200 ;  /* 0x0000000bbab27819 */ /* 0x000fe200000012c8 */
[----:B---3--:R-:W-:Y:S01]  /*17d10*/  DMUL R66, R134, 256 ;  /* 0x4070000086427828 */ /* 0x008fe20000000000 */
[----:B------:R-:W0:Y:S01]  /*17d20*/  I2F.F64.U64 R54, R54 ;  /* 0x0000003600367312 */ /* 0x000e220000301800 */
[----:B------:R-:W3:Y:S04]  /*17d30*/  LDL.LU R135, [R1+0x6494] ;  /* 0x0064940001877983 */ /* 0x000ee80000300800 */
[----:B------:R1:W-:Y:S04]  /*17d40*/  STL.64 [R1+0x6740], R64 ;  /* 0x0067404001007387 */ /* 0x0003e80000100a00 */
[----:B------:R-:W3:Y:S01]  /*17d50*/  LDL.LU R132, [R1+0x66c4] ;  /* 0x0066c40001847983 */ /* 0x000ee20000300800 */
[----:B------:R-:W0:Y:S03]  /*17d60*/  I2F.F64.U64 R48, R48 ;  /* 0x0000003000307312 */ /* 0x000e260000301800 */
[----:B------:R-:W3:Y:S01]  /*17d70*/  LDL.LU R133, [R1+0x649c] ;  /* 0x00649c0001857983 */ /* 0x000ee20000300800 */
[----:B-1----:R-:W-:-:S07]  /*17d80*/  DMUL R64, R130, 256 ;  /* 0x4070000082407828 */ /* 0x002fce0000000000 */
[----:B------:R1:W-:Y:S02]  /*17d90*/  STL.64 [R1+0x6730], R64 ;  /* 0x0067304001007387 */ /* 0x0003e40000100a00 */
[----:B-1----:R-:W-:Y:S01]  /*17da0*/  DMUL R64, R162, 256 ;  /* 0x40700000a2407828 */ /* 0x002fe20000000000 */
[----:B----4-:R-:W-:-:S06]  /*17db0*/  SHF.R.U64 R186, R191, 0xb, R173 ;  /* 0x0000000bbfba7819 */ /* 0x010fcc00000012ad */
[----:B------:R1:W-:Y:S01]  /*17dc0*/  STL.64 [R1+0x6728], R64 ;  /* 0x0067284001007387 */ /* 0x0003e20000100a00 */
[----:B------:R-:W-:Y:S01]  /*17dd0*/  SHF.R.U32.HI R191, RZ, 0xb, R175 ;  /* 0x0000000bffbf7819 */ /* 0x000fe200000116af */
[----:B-1----:R-:W-:Y:S01]  /*17de0*/  DMUL R64, R166, 256 ;  /* 0x40700000a6407828 */ /* 0x002fe20000000000 */
[----:B------:R-:W-:Y:S02]  /*17df0*/  SHF.R.U64 R166, R154, 0xb, R172 ;  /* 0x0000000b9aa67819 */ /* 0x000fe400000012ac */
[----:B------:R-:W4:Y:S04]  /*17e00*/  LDL.LU R154, [R1+0x66ec] ;  /* 0x0066ec00019a7983 */ /* 0x000f280000300800 */
[----:B------:R1:W-:Y:S02]  /*17e10*/  STL.64 [R1+0x6718], R64 ;  /* 0x0067184001007387 */ /* 0x0003e40000100a00 */
[----:B-1----:R-:W-:Y:S01]  /*17e20*/  DMUL R64, R170, 256 ;  /* 0x40700000aa407828 */ /* 0x002fe20000000000 */
[----:B------:R-:W-:-:S02]  /*17e30*/  SHF.R.U64 R170, R126, 0xb, R125 ;  /* 0x0000000b7eaa7819 */ /* 0x000fc4000000127d */
[----:B------:R-:W4:Y:S01]  /*17e40*/  LDL.LU R126, [R1+0x64a8] ;  /* 0x0064a800017e7983 */ /* 0x000f220000300800 */
[----:B--2---:R-:W-:Y:S02]  /*17e50*/  SHF.R.U64 R190, R190, 0xb, R175 ;  /* 0x0000000bbebe7819 */ /* 0x004fe400000012af */
[----:B------:R-:W-:Y:S02]  /*17e60*/  SHF.R.U32.HI R175, RZ, 0xb, R159 ;  /* 0x0000000bffaf7819 */ /* 0x000fe4000001169f */
[----:B------:R-:W2:Y:S01]  /*17e70*/  LDL.LU R159, [R1+0x66ac] ;  /* 0x0066ac00019f7983 */ /* 0x000ea20000300800 */
[----:B------:R-:W-:Y:S02]  /*17e80*/  SHF.R.U32.HI R171, RZ, 0xb, R125 ;  /* 0x0000000bffab7819 */ /* 0x000fe4000001167d */
[----:B------:R-:W-:Y:S01]  /*17e90*/  SHF.R.U64 R130, R155, 0xb, R176 ;  /* 0x0000000b9b827819 */ /* 0x000fe200000012b0 */
[----:B------:R-:W4:Y:S04]  /*17ea0*/  LDL.LU R125, [R1+0x64b0] ;  /* 0x0064b000017d7983 */ /* 0x000f280000300800 */
[----:B------:R-:W4:Y:S01]  /*17eb0*/  LDL.LU R155, [R1+0x66f0] ;  /* 0x0066f000019b7983 */ /* 0x000f220000300800 */
[----:B------:R-:W1:Y:S01]  /*17ec0*/  I2F.F64.U64 R108, R108 ;  /* 0x0000006c006c7312 */ /* 0x000e620000301800 */
[----:B0-----:R-:W-:-:S07]  /*17ed0*/  DMUL R54, R54, 1.1102230246251565404e-16 ;  /* 0x3ca0000036367828 */ /* 0x001fce0000000000 */
[----:B------:R-:W0:Y:S01]  /*17ee0*/  I2F.F64.U64 R104, R104 ;  /* 0x0000006800687312 */ /* 0x000e220000301800 */
[----:B------:R-:W-:Y:S02]  /*17ef0*/  DMUL R48, R48, 1.1102230246251565404e-16 ;  /* 0x3ca0000030307828 */ /* 0x000fe40000000000 */
[----:B------:R-:W-:Y:S02]  /*17f00*/  DMUL R54, R54, 256 ;  /* 0x4070000036367828 */ /* 0x000fe40000000000 */
[----:B-1----:R-:W-:-:S05]  /*17f10*/  DMUL R108, R108, 1.1102230246251565404e-16 ;  /* 0x3ca000006c6c7828 */ /* 0x002fca0000000000 */
[----:B------:R1:W-:Y:S01]  /*17f20*/  STL.64 [R1+0x65c0], R54 ;  /* 0x0065c03601007387 */ /* 0x0003e20000100a00 */
[----:B------:R-:W2:Y:S01]  /*17f30*/  I2F.F64.U64 R92, R92 ;  /* 0x0000005c005c7312 */ /* 0x000ea20000301800 */
[----:B0-----:R-:W-:-:S07]  /*17f40*/  DMUL R104, R104, 1.1102230246251565404e-16 ;  /* 0x3ca0000068687828 */ /* 0x001fce0000000000 */
[----:B------:R-:W0:Y:S01]  /*17f50*/  I2F.F64.U64 R150, R150 ;  /* 0x0000009600967312 */ /* 0x000e220000301800 */
[----:B-1----:R-:W-:Y:S02]  /*17f60*/  DMUL R54, R48, 256 ;  /* 0x4070000030367828 */ /* 0x002fe40000000000 */
[----:B------:R-:W-:-:S07]  /*17f70*/  DMUL R48, R108, 256 ;  /* 0x407000006c307828 */ /* 0x000fce0000000000 */
[----:B------:R1:W-:Y:S02]  /*17f80*/  STL.64 [R1+0x65a0], R48 ;  /* 0x0065a03001007387 */ /* 0x0003e40000100a00 */
[----:B-1----:R-:W-:Y:S01]  /*17f90*/  DMUL R48, R104, 256 ;  /* 0x4070000068307828 */ /* 0x002fe20000000000 */
[----:B------:R-:W-:Y:S01]  /*17fa0*/  SHF.R.U64 R134, R160, 0xb, R161 ;  /* 0x0000000ba0867819 */ /* 0x000fe200000012a1 */
[----:B------:R-:W-:Y:S01]  /*17fb0*/  STL.64 [R1+0x6738], R66 ;  /* 0x0067384201007387 */ /* 0x000fe20000100a00 */
[----:B------:R-:W1:Y:S08]  /*17fc0*/  I2F.F64.U64 R88, R88 ;  /* 0x0000005800587312 */ /* 0x000e700000301800 */
[----:B------:R-:W1:Y:S01]  /*17fd0*/  I2F.F64.U64 R136, R136 ;  /* 0x0000008800887312 */ /* 0x000e620000301800 */
[----:B------:R0:W-:Y:S01]  /*17fe0*/  STL.64 [R1+0x6598], R48 ;  /* 0x0065983001007387 */ /* 0x0001e20000100a00 */
[----:B---3--:R-:W-:-:S03]  /*17ff0*/  SHF.R.U64 R162, R132, 0xb, R133 ;  /* 0x0000000b84a27819 */ /* 0x008fc60000001285 */
[----:B------:R-:W3:Y:S01]  /*18000*/  LDL.LU R132, [R1+0x66a4] ;  /* 0x0066a40001847983 */ /* 0x000ee20000300800 */
[----:B------:R-:W-:Y:S02]  /*18010*/  SHF.R.U32.HI R35, RZ, 0xb, R211 ;  /* 0x0000000bff237819 */ /* 0x000fe400000116d3 */
[--C-:B--2---:R-:W-:Y:S01]  /*18020*/  SHF.R.U64 R158, R159, 0xb, R135.reuse ;  /* 0x0000000b9f9e7819 */ /* 0x104fe20000001287 */
[----:B0-----:R-:W-:Y:S01]  /*18030*/  DMUL R48, R92, 1.1102230246251565404e-16 ;  /* 0x3ca000005c307828 */ /* 0x001fe20000000000 */
[----:B------:R-:W-:Y:S01]  /*18040*/  SHF.R.U32.HI R159, RZ, 0xb, R135 ;  /* 0x0000000bff9f7819 */ /* 0x000fe20000011687 */
[----:B------:R-:W-:Y:S01]  /*18050*/  DMUL R92, R150, 1.1102230246251565404e-16 ;  /* 0x3ca00000965c7828 */ /* 0x000fe20000000000 */
[----:B------:R-:W-:Y:S01]  /*18060*/  SHF.R.U32.HI R135, RZ, 0xb, R161 ;  /* 0x0000000bff877819 */ /* 0x000fe200000116a1 */
[----:B------:R-:W-:Y:S01]  /*18070*/  DMUL R66, R164, 256 ;  /* 0x40700000a4427828 */ /* 0x000fe20000000000 */
[--C-:B----4-:R-:W-:Y:S01]  /*18080*/  SHF.R.U64 R150, R154, 0xb, R126.reuse ;  /* 0x0000000b9a967819 */ /* 0x110fe2000000127e */
[----:B------:R-:W2:Y:S01]  /*18090*/  LDL.LU R161, [R1+0x66b0] ;  /* 0x0066b00001a17983 */ /* 0x000ea20000300800 */
[----:B------:R-:W-:-:S03]  /*180a0*/  SHF.R.U32.HI R151, RZ, 0xb, R126 ;  /* 0x0000000bff977819 */ /* 0x000fc6000001167e */
[----:B------:R-:W2:Y:S01]  /*180b0*/  LDL.LU R126, [R1+0x64b8] ;  /* 0x0064b800017e7983 */ /* 0x000ea20000300800 */
[--C-:B------:R-:W-:Y:S02]  /*180c0*/  SHF.R.U64 R154, R155, 0xb, R125.reuse ;  /* 0x0000000b9b9a7819 */ /* 0x100fe4000000127d */
[----:B------:R-:W-:Y:S01]  /*180d0*/  SHF.R.U32.HI R155, RZ, 0xb, R125 ;  /* 0x0000000bff9b7819 */ /* 0x000fe2000001167d */
[----:B------:R-:W4:Y:S04]  /*180e0*/  LDL.LU R211, [R1+0x66f4] ;  /* 0x0066f40001d37983 */ /* 0x000f280000300800 */
[----:B------:R-:W3:Y:S04]  /*180f0*/  LDL.LU R125, [R1+0x64ec] ;  /* 0x0064ec00017d7983 */ /* 0x000ee80000300800 */
[----:B------:R0:W-:Y:S01]  /*18100*/  STL.64 [R1+0x6720], R66 ;  /* 0x0067204201007387 */ /* 0x0001e20000100a00 */
[----:B------:R-:W-:-:S03]  /*18110*/  SHF.R.U32.HI R163, RZ, 0xb, R133 ;  /* 0x0000000bffa37819 */ /* 0x000fc60000011685 */
[----:B------:R-:W4:Y:S04]  /*18120*/  LDL.LU R133, [R1+0x66b4] ;  /* 0x0066b40001857983 */ /* 0x000f280000300800 */
[----:B------:R-:W4:Y:S01]  /*18130*/  LDL.LU R164, [R1+0x66cc] ;  /* 0x0066cc0001a47983 */ /* 0x000f220000300800 */
[----:B0-----:R-:W-:-:S03]  /*18140*/  DMUL R66, R168, 256 ;  /* 0x40700000a8427828 */ /* 0x001fc60000000000 */
[----:B------:R-:W4:Y:S04]  /*18150*/  LDL.LU R160, [R1+0x6508] ;  /* 0x0065080001a07983 */ /* 0x000f280000300800 */
[----:B------:R-:W4:Y:S04]  /*18160*/  LDL.LU R169, [R1+0x64f4] ;  /* 0x0064f40001a97983 */ /* 0x000f280000300800 */
[----:B------:R1:W-:Y:S01]  /*18170*/  STL.64 [R1+0x6710], R66 ;  /* 0x0067104201007387 */ /* 0x0003e20000100a00 */
[----:B------:R-:W0:Y:S03]  /*18180*/  I2F.F64.U64 R62, R62 ;  /* 0x0000003e003e7312 */ /* 0x000e260000301800 */
[----:B------:R-:W4:Y:S05]  /*18190*/  LDL.LU R165, [R1+0x66c8] ;  /* 0x0066c80001a57983 */ /* 0x000f2a0000300800 */
[----:B------:R-:W2:Y:S08]  /*181a0*/  I2F.F64.U64 R58, R58 ;  /* 0x0000003a003a7312 */ /* 0x000eb00000301800 */
[----:B------:R-:W2:Y:S01]  /*181b0*/  I2F.F64.U64 R76, R76 ;  /* 0x0000004c004c7312 */ /* 0x000ea20000301800 */
[----:B-1----:R-:W-:-:S07]  /*181c0*/  DMUL R66, R88, 1.1102230246251565404e-16 ;  /* 0x3ca0000058427828 */ /* 0x002fce0000000000 */
[----:B------:R-:W1:Y:S01]  /*181d0*/  I2F.F64.U64 R60, R60 ;  /* 0x0000003c003c7312 */ /* 0x000e620000301800 */
[----:B------:R-:W-:-:S07]  /*181e0*/  DMUL R88, R136, 1.1102230246251565404e-16 ;  /* 0x3ca0000088587828 */ /* 0x000fce0000000000 */
[----:B------:R-:W1:Y:S01]  /*181f0*/  I2F.F64.U64 R116, R116 ;  /* 0x0000007400747312 */ /* 0x000e620000301800 */
[----:B0-----:R-:W-:-:S07]  /*18200*/  DMUL R62, R62, 1.1102230246251565404e-16 ;  /* 0x3ca000003e3e7828 */ /* 0x001fce0000000000 */
[----:B------:R-:W0:Y:S08]  /*18210*/  I2F.F64.U64 R100, R100 ;  /* 0x0000006400647312 */ /* 0x000e300000301800 */
[----:B------:R-:W0:Y:S08]  /*18220*/  I2F.F64.U64 R140, R140 ;  /* 0x0000008c008c7312 */ /* 0x000e300000301800 */
[----:B------:R-:W0:Y:S01]  /*18230*/  I2F.F64.U64 R144, R144 ;  /* 0x0000009000907312 */ /* 0x000e220000301800 */
[----:B------:R-:W-:Y:S01]  /*18240*/  SHF.R.U32.HI R111, RZ, 0xb, R199 ;  /* 0x0000000bff6f7819 */ /* 0x000fe200000116c7 */
[----:B------:R-:W-:Y:S01]  /*18250*/  STL.64 [R1+0x6708], R64 ;  /* 0x0067084001007387 */ /* 0x000fe20000100a00 */
[----:B------:R-:W-:-:S02]  /*18260*/  SHF.R.U64 R212, R212, 0xb, R203 ;  /* 0x0000000bd4d47819 */ /* 0x000fc400000012cb */
[----:B------:R-:W-:Y:S01]  /*18270*/  SHF.R.U32.HI R213, RZ, 0xb, R203 ;  /* 0x0000000bffd57819 */ /* 0x000fe200000116cb */
[----:B------:R-:W4:Y:S01]  /*18280*/  LDL.LU R168, [R1+0x66d4] ;  /* 0x0066d40001a87983 */ /* 0x000f220000300800 */
[--C-:B--2---:R-:W-:Y:S02]  /*18290*/  SHF.R.U64 R136, R161, 0xb, R126.reuse ;  /* 0x0000000ba1887819 */ /* 0x104fe4000000127e */
[----:B------:R-:W-:Y:S01]  /*182a0*/  SHF.R.U32.HI R137, RZ, 0xb, R126 ;  /* 0x0000000bff897819 */ /* 0x000fe2000001167e */
[----:B------:R-:W2:Y:S04]  /*182b0*/  LDL.LU R161, [R1+0x66bc] ;  /* 0x0066bc0001a17983 */ /* 0x000ea80000300800 */
[----:B------:R-:W2:Y:S01]  /*182c0*/  LDL.LU R126, [R1+0x6510] ;  /* 0x00651000017e7983 */ /* 0x000ea20000300800 */
[----:B------:R-:W-:-:S02]  /*182d0*/  DMUL R58, R58, 1.1102230246251565404e-16 ;  /* 0x3ca000003a3a7828 */ /* 0x000fc40000000000 */
[----:B------:R-:W-:-:S07]  /*182e0*/  DMUL R62, R62, 256 ;  /* 0x407000003e3e7828 */ /* 0x000fce0000000000 */
[----:B------:R1:W-:Y:S02]  /*182f0*/  STL.64 [R1+0x6700], R62 ;  /* 0x0067003e01007387 */ /* 0x0003e40000100a00 */
[----:B-1----:R-:W-:-:S07]  /*18300*/  DMUL R62, R58, 256 ;  /* 0x407000003a3e7828 */ /* 0x002fce0000000000 */
[----:B------:R1:W-:Y:S02]  /*18310*/  STL.64 [R1+0x66f8], R62 ;  /* 0x0066f83e01007387 */ /* 0x0003e40000100a00 */
[----:B-1----:R-:W-:Y:S02]  /*18320*/  DMUL R62, R76, 1.1102230246251565404e-16 ;  /* 0x3ca000004c3e7828 */ /* 0x002fe40000000000 */
[----:B------:R-:W-:-:S06]  /*18330*/  DMUL R76, R36, 1.1102230246251565404e-16 ;  /* 0x3ca00000244c7828 */ /* 0x000fcc0000000000 */
[----:B------:R-:W-:Y:S01]  /*18340*/  DMUL R36, R62, 256 ;  /* 0x407000003e247828 */ /* 0x000fe20000000000 */
[--C-:B---3--:R-:W-:Y:S02]  /*18350*/  SHF.R.U64 R62, R132, 0xb, R125.reuse ;  /* 0x0000000b843e7819 */ /* 0x108fe4000000127d */
[----:B------:R-:W-:Y:S02]  /*18360*/  SHF.R.U32.HI R63, RZ, 0xb, R125 ;  /* 0x0000000bff3f7819 */ /* 0x000fe4000001167d */
[----:B------:R-:W3:Y:S01]  /*18370*/  LDL.LU R125, [R1+0x6520] ;  /* 0x00652000017d7983 */ /* 0x000ee20000300800 */
[----:B------:R-:W-:Y:S02]  /*18380*/  DMUL R60, R60, 1.1102230246251565404e-16 ;  /* 0x3ca000003c3c7828 */ /* 0x000fe40000000000 */
[----:B------:R-:W-:-:S06]  /*18390*/  DMUL R116, R116, 1.1102230246251565404e-16 ;  /* 0x3ca0000074747828 */ /* 0x000fcc0000000000 */
[----:B------:R-:W-:Y:S02]  /*183a0*/  DMUL R58, R60, 256 ;  /* 0x407000003c3a7828 */ /* 0x000fe40000000000 */
[----:B------:R-:W-:Y:S01]  /*183b0*/  DMUL R60, R116, 256 ;  /* 0x40700000743c7828 */ /* 0x000fe20000000000 */
[----:B----4-:R-:W-:Y:S01]  /*183c0*/  SHF.R.U64 R110, R211, 0xb, R199 ;  /* 0x0000000bd36e7819 */ /* 0x010fe200000012c7 */
[----:B0-----:R-:W-:Y:S01]  /*183d0*/  DMUL R64, R100, 1.1102230246251565404e-16 ;  /* 0x3ca0000064407828 */ /* 0x001fe20000000000 */
[----:B------:R-:W-:Y:S01]  /*183e0*/  SHF.R.U32.HI R199, RZ, 0xb, R202 ;  /* 0x0000000bffc77819 */ /* 0x000fe200000116ca */
[----:B------:R-:W-:Y:S01]  /*183f0*/  DMUL R116, R140, 1.1102230246251565404e-16 ;  /* 0x3ca000008c747828 */ /* 0x000fe20000000000 */
[----:B------:R-:W-:Y:S02]  /*18400*/  SHF.R.U64 R132, R133, 0xb, R169 ;  /* 0x0000000b85847819 */ /* 0x000fe400000012a9 */
[----:B------:R0:W-:Y:S01]  /*18410*/  STL.64 [R1+0x65d8], R60 ;  /* 0x0065d83c01007387 */ /* 0x0001e20000100a00 */
[--C-:B------:R-:W-:Y:S01]  /*18420*/  SHF.R.U64 R202, R208, 0xb, R252.reuse ;  /* 0x0000000bd0ca7819 */ /* 0x100fe200000012fc */
[----:B------:R-:W-:Y:S01]  /*18430*/  DMUL R100, R144, 1.1102230246251565404e-16 ;  /* 0x3ca0000090647828 */ /* 0x000fe20000000000 */
[----:B------:R-:W-:-:S02]  /*18440*/  SHF.R.U32.HI R203, RZ, 0xb, R252 ;  /* 0x0000000bffcb7819 */ /* 0x000fc400000116fc */
[----:B------:R-:W-:Y:S01]  /*18450*/  SHF.R.U32.HI R133, RZ, 0xb, R169 ;  /* 0x0000000bff857819 */ /* 0x000fe200000116a9 */
[----:B------:R-:W4:Y:S01]  /*18460*/  LDL.LU R252, [R1+0x6504] ;  /* 0x0065040001fc7983 */ /* 0x000f220000300800 */
[--C-:B------:R-:W-:Y:S02]  /*18470*/  SHF.R.U64 R140, R164, 0xb, R160.reuse ;  /* 0x0000000ba48c7819 */ /* 0x100fe400000012a0 */
[----:B------:R-:W-:Y:S01]  /*18480*/  SHF.R.U32.HI R141, RZ, 0xb, R160 ;  /* 0x0000000bff8d7819 */ /* 0x000fe200000116a0 */
[----:B------:R-:W4:Y:S01]  /*18490*/  LDL.LU R169, [R1+0x6524] ;  /* 0x0065240001a97983 */ /* 0x000f220000300800 */
[----:B0-----:R-:W-:-:S03]  /*184a0*/  DMUL R60, R156, 256 ;  /* 0x407000009c3c7828 */ /* 0x001fc60000000000 */
[----:B------:R-:W4:Y:S04]  /*184b0*/  LDL.LU R157, [R1+0x66b8] ;  /* 0x0066b800019d7983 */ /* 0x000f280000300800 */
[----:B------:R-:W4:Y:S04]  /*184c0*/  LDL.LU R164, [R1+0x66dc] ;  /* 0x0066dc0001a47983 */ /* 0x000f280000300800 */
[----:B------:R-:W4:Y:S01]  /*184d0*/  LDL.LU R160, [R1+0x6528] ;  /* 0x0065280001a07983 */ /* 0x000f220000300800 */
[--C-:B--2---:R-:W-:Y:S02]  /*184e0*/  SHF.R.U64 R144, R161, 0xb, R126.reuse ;  /* 0x0000000ba1907819 */ /* 0x104fe4000000127e */
[----:B------:R-:W-:Y:S01]  /*184f0*/  SHF.R.U32.HI R145, RZ, 0xb, R126 ;  /* 0x0000000bff917819 */ /* 0x000fe2000001167e */
[----:B------:R-:W2:Y:S04]  /*18500*/  LDL.LU R161, [R1+0x66d0] ;  /* 0x0066d00001a17983 */ /* 0x000ea80000300800 */
[----:B------:R-:W2:Y:S01]  /*18510*/  LDL.LU R126, [R1+0x652c] ;  /* 0x00652c00017e7983 */ /* 0x000ea20000300800 */
[----:B------:R-:W0:Y:S02]  /*18520*/  I2F.F64.U64 R148, R148 ;  /* 0x0000009400947312 */ /* 0x000e240000301800 */
[----:B0-----:R-:W-:-:S06]  /*18530*/  DMUL R108, R148, 1.1102230246251565404e-16 ;  /* 0x3ca00000946c7828 */ /* 0x001fcc0000000000 */
[----:B------:R-:W0:Y:S01]  /*18540*/  I2F.F64.U64 R52, R52 ;  /* 0x0000003400347312 */ /* 0x000e220000301800 */
[--C-:B---3--:R-:W-:Y:S02]  /*18550*/  SHF.R.U64 R148, R165, 0xb, R125.reuse ;  /* 0x0000000ba5947819 */ /* 0x108fe4000000127d */
[----:B------:R-:W-:Y:S01]  /*18560*/  SHF.R.U32.HI R149, RZ, 0xb, R125 ;  /* 0x0000000bff957819 */ /* 0x000fe2000001167d */
[----:B------:R-:W3:Y:S04]  /*18570*/  LDL.LU R165, [R1+0x66d8] ;  /* 0x0066d80001a57983 */ /* 0x000ee80000300800 */
[----:B------:R-:W3:Y:S01]  /*18580*/  LDL.LU R125, [R1+0x6530] ;  /* 0x00653000017d7983 */ /* 0x000ee20000300800 */
[----:B------:R-:W1:Y:S01]  /*18590*/  I2F.F64.U64 R80, R80 ;  /* 0x0000005000507312 */ /* 0x000e620000301800 */
[----:B0-----:R-:W-:-:S07]  /*185a0*/  DMUL R52, R52, 1.1102230246251565404e-16 ;  /* 0x3ca0000034347828 */ /* 0x001fce0000000000 */
[----:B------:R-:W-:Y:S01]  /*185b0*/  I2F.F64.U64 R96, R96 ;  /* 0x0000006000607312 */ /* 0x000fe20000301800 */
[----:B------:R-:W-:-:S07]  /*185c0*/  DMUL R52, R52, 256 ;  /* 0x4070000034347828 */ /* 0x000fce0000000000 */
[----:B------:R-:W0:Y:S08]  /*185d0*/  I2F.F64.U64 R120, R120 ;  /* 0x0000007800787312 */ /* 0x000e300000301800 */
[----:B------:R-:W4:Y:S08]  /*185e0*/  I2F.F64.U64 R152, R152 ;  /* 0x0000009800987312 */ /* 0x000f300000301800 */
[----:B------:R-:W4:Y:S01]  /*185f0*/  I2F.F64.U64 R142, R142 ;  /* 0x0000008e008e7312 */ /* 0x000f220000301800 */
[----:B------:R1:W-:Y:S01]  /*18600*/  STL.64 [R1+0x65b8], R54 ;  /* 0x0065b83601007387 */ /* 0x0003e20000100a00 */
[----:B------:R-:W-:-:S03]  /*18610*/  SHF.R.U64 R194, R195, 0xb, R177 ;  /* 0x0000000bc3c27819 */ /* 0x000fc600000012b1 */
[----:B------:R4:W-:Y:S01]  /*18620*/  STL.64 [R1+0x65a8], R52 ;  /* 0x0065a83401007387 */ /* 0x0009e20000100a00 */
[----:B------:R-:W-:Y:S02]  /*18630*/  SHF.R.U32.HI R195, RZ, 0xb, R177 ;  /* 0x0000000bffc37819 */ /* 0x000fe400000116b1 */
[----:B------:R-:W-:Y:S01]  /*18640*/  SHF.R.U32.HI R43, RZ, 0xb, R179 ;  /* 0x0000000bff2b7819 */ /* 0x000fe200000116b3 */
[----:B------:R4:W-:Y:S01]  /*18650*/  STL.64 [R1+0x65e8], R58 ;  /* 0x0065e83a01007387 */ /* 0x0009e20000100a00 */
[----:B-1----:R-:W-:-:S03]  /*18660*/  DMUL R54, R80, 1.1102230246251565404e-16 ;  /* 0x3ca0000050367828 */ /* 0x002fc60000000000 */
[----:B------:R-:W3:Y:S01]  /*18670*/  LDL.LU R177, [R1+0x6538] ;  /* 0x0065380001b17983 */ /* 0x000ee20000300800 */
[----:B0-----:R-:W-:Y:S02]  /*18680*/  DMUL R80, R120, 1.1102230246251565404e-16 ;  /* 0x3ca0000078507828 */ /* 0x001fe40000000000 */
[----:B----4-:R-:W-:Y:S02]  /*18690*/  DMUL R52, R96, 1.1102230246251565404e-16 ;  /* 0x3ca0000060347828 */ /* 0x010fe40000000000 */
[----:B------:R-:W-:Y:S02]  /*186a0*/  DMUL R96, R152, 1.1102230246251565404e-16 ;  /* 0x3ca0000098607828 */ /* 0x000fe40000000000 */
[----:B------:R-:W-:Y:S01]  /*186b0*/  DMUL R120, R142, 1.1102230246251565404e-16 ;  /* 0x3ca000008e787828 */ /* 0x000fe20000000000 */
[----:B------:R-:W-:Y:S02]  /*186c0*/  SHF.R.U64 R152, R168, 0xb, R169 ;  /* 0x0000000ba8987819 */ /* 0x000fe400000012a9 */
[----:B------:R-:W-:-:S02]  /*186d0*/  SHF.R.U64 R142, R157, 0xb, R252 ;  /* 0x0000000b9d8e7819 */ /* 0x000fc400000012fc */
[----:B------:R-:W-:Y:S02]  /*186e0*/  SHF.R.U32.HI R153, RZ, 0xb, R169 ;  /* 0x0000000bff997819 */ /* 0x000fe400000116a9 */
[----:B------:R-:W-:Y:S01]  /*186f0*/  SHF.R.U64 R58, R209, 0xb, R206 ;  /* 0x0000000bd13a7819 */ /* 0x000fe200000012ce */
[----:B------:R-:W4:Y:S01]  /*18700*/  LDL.LU R169, [R1+0x66c0] ;  /* 0x0066c00001a97983 */ /* 0x000f220000300800 */
[--C-:B------:R-:W-:Y:S02]  /*18710*/  SHF.R.U64 R156, R164, 0xb, R160.reuse ;  /* 0x0000000ba49c7819 */ /* 0x100fe400000012a0 */
[----:B------:R-:W-:Y:S02]  /*18720*/  SHF.R.U32.HI R157, RZ, 0xb, R160 ;  /* 0x0000000bff9d7819 */ /* 0x000fe400000116a0 */
[--C-:B------:R-:W-:Y:S02]  /*18730*/  SHF.R.U64 R208, R183, 0xb, R201.reuse ;  /* 0x0000000bb7d07819 */ /* 0x100fe400000012c9 */
[----:B------:R-:W-:-:S02]  /*18740*/  SHF.R.U32.HI R209, RZ, 0xb, R201 ;  /* 0x0000000bffd17819 */ /* 0x000fc400000116c9 */
[----:B------:R-:W-:Y:S01]  /*18750*/  SHF.R.U32.HI R179, RZ, 0xb, R200 ;  /* 0x0000000bffb37819 */ /* 0x000fe200000116c8 */
[----:B------:R-:W4:Y:S01]  /*18760*/  LDL.LU R201, [R1+0x6550] ;  /* 0x0065500001c97983 */ /* 0x000f220000300800 */
[----:B------:R-:W-:-:S03]  /*18770*/  SHF.R.U32.HI R143, RZ, 0xb, R252 ;  /* 0x0000000bff8f7819 */ /* 0x000fc600000116fc */
[----:B------:R-:W4:Y:S04]  /*18780*/  LDL.LU R200, [R1+0x66a0] ;  /* 0x0066a00001c87983 */ /* 0x000f280000300800 */
[----:B------:R-:W4:Y:S01]  /*18790*/  LDL.LU R252, [R1+0x669c] ;  /* 0x00669c0001fc7983 */ /* 0x000f220000300800 */
[--C-:B--2---:R-:W-:Y:S02]  /*187a0*/  SHF.R.U64 R160, R161, 0xb, R126.reuse ;  /* 0x0000000ba1a07819 */ /* 0x104fe4000000127e */
[----:B------:R-:W-:Y:S02]  /*187b0*/  SHF.R.U32.HI R161, RZ, 0xb, R126 ;  /* 0x0000000bffa17819 */ /* 0x000fe4000001167e */
[----:B------:R-:W2:Y:S01]  /*187c0*/  LDL.LU R126, [R1+0x6548] ;  /* 0x00654800017e7983 */ /* 0x000ea20000300800 */
[----:B------:R-:W0:Y:S08]  /*187d0*/  I2F.F64.U64 R72, R72 ;  /* 0x0000004800487312 */ /* 0x000e300000301800 */
[----:B------:R-:W1:Y:S08]  /*187e0*/  I2F.F64.U64 R112, R112 ;  /* 0x0000007000707312 */ /* 0x000e700000301800 */
[----:B------:R-:W1:Y:S01]  /*187f0*/  I2F.F64.U64 R138, R138 ;  /* 0x0000008a008a7312 */ /* 0x000e620000301800 */
[----:B------:R-:W-:-:S07]  /*18800*/  SHF.R.U32.HI R59, RZ, 0xb, R206 ;  /* 0x0000000bff3b7819 */ /* 0x000fce00000116ce */
[----:B------:R-:W1:Y:S01]  /*18810*/  I2F.F64.U64 R50, R50 ;  /* 0x0000003200327312 */ /* 0x000e620000301800 */
[--C-:B------:R-:W-:Y:S02]  /*18820*/  SHF.R.U64 R210, R210, 0xb, R207.reuse ;  /* 0x0000000bd2d27819 */ /* 0x100fe400000012cf */
[----:B------:R-:W-:-:S05]  /*18830*/  SHF.R.U32.HI R211, RZ, 0xb, R207 ;  /* 0x0000000bffd37819 */ /* 0x000fca00000116cf */
[----:B------:R0:W-:Y:S02]  /*18840*/  I2F.F64.U64 R206, R58 ;  /* 0x0000003a00ce7312 */ /* 0x0001e40000301800 */
[----:B0-----:R-:W-:Y:S02]  /*18850*/  DMUL R58, R72, 1.1102230246251565404e-16 ;  /* 0x3ca00000483a7828 */ /* 0x001fe40000000000 */
[----:B-1----:R-:W-:Y:S02]  /*18860*/  DMUL R72, R112, 1.1102230246251565404e-16 ;  /* 0x3ca0000070487828 */ /* 0x002fe40000000000 */
[----:B------:R-:W-:Y:S01]  /*18870*/  DMUL R112, R138, 1.1102230246251565404e-16 ;  /* 0x3ca000008a707828 */ /* 0x000fe20000000000 */
[--C-:B------:R-:W-:Y:S02]  /*18880*/  SHF.R.U64 R138, R70, 0xb, R71.reuse ;  /* 0x0000000b468a7819 */ /* 0x100fe40000001247 */
[----:B------:R-:W-:Y:S01]  /*18890*/  SHF.R.U32.HI R139, RZ, 0xb, R71 ;  /* 0x0000000bff8b7819 */ /* 0x000fe20000011647 */
[----:B------:R-:W-:Y:S01]  /*188a0*/  DMUL R70, R50, 1.1102230246251565404e-16 ;  /* 0x3ca0000032467828 */ /* 0x000fe20000000000 */
[--C-:B---3--:R-:W-:Y:S01]  /*188b0*/  SHF.R.U64 R164, R165, 0xb, R125.reuse ;  /* 0x0000000ba5a47819 */ /* 0x108fe2000000127d */
[----:B------:R-:W3:Y:S01]  /*188c0*/  LDL.LU R51, [R1+0x6694] ;  /* 0x0066940001337983 */ /* 0x000ee20000300800 */
[----:B------:R-:W-:-:S03]  /*188d0*/  SHF.R.U32.HI R165, RZ, 0xb, R125 ;  /* 0x0000000bffa57819 */ /* 0x000fc6000001167d */
[----:B------:R-:W3:Y:S01]  /*188e0*/  LDL.LU R125, [R1+0x6558] ;  /* 0x00655800017d7983 */ /* 0x000ee20000300800 */
[----:B------:R-:W0:Y:S08]  /*188f0*/  I2F.F64.U64 R78, R78 ;  /* 0x0000004e004e7312 */ /* 0x000e300000301800 */
[----:B------:R-:W1:Y:S01]  /*18900*/  I2F.F64.U64 R42, R42 ;  /* 0x0000002a002a7312 */ /* 0x000e620000301800 */
[----:B------:R0:W-:Y:S01]  /*18910*/  STL.64 [R1+0x6758], R68 ;  /* 0x0067584401007387 */ /* 0x0001e20000100a00 */
[----:B------:R-:W-:-:S02]  /*18920*/  SHF.R.U64 R182, R187, 0xb, R250 ;  /* 0x0000000bbbb67819 */ /* 0x000fc400000012fa */
[----:B------:R-:W-:Y:S02]  /*18930*/  SHF.R.U32.HI R183, RZ, 0xb, R250 ;  /* 0x0000000bffb77819 */ /* 0x000fe400000116fa */
[----:B------:R-:W-:Y:S01]  /*18940*/  SHF.R.U32.HI R187, RZ, 0xb, R173 ;  /* 0x0000000bffbb7819 */ /* 0x000fe200000116ad */
[----:B------:R-:W3:Y:S01]  /*18950*/  LDL.LU R250, [R1+0x6540] ;  /* 0x0065400001fa7983 */ /* 0x000ee20000300800 */
[----:B------:R-:W-:-:S03]  /*18960*/  SHF.R.U32.HI R131, RZ, 0xb, R176 ;  /* 0x0000000bff837819 */ /* 0x000fc600000116b0 */
[----:B------:R-:W3:Y:S01]  /*18970*/  LDL.LU R173, [R1+0x66a8] ;  /* 0x0066a80001ad7983 */ /* 0x000ee20000300800 */
[----:B0-----:R-:W-:Y:S02]  /*18980*/  DMUL R68, R40, 1.1102230246251565404e-16 ;  /* 0x3ca0000028447828 */ /* 0x001fe40000000000 */
[----:B------:R-:W-:Y:S02]  /*18990*/  DMUL R40, R66, 256 ;  /* 0x4070000042287828 */ /* 0x000fe40000000000 */
[----:B------:R-:W-:Y:S02]  /*189a0*/  DMUL R66, R78, 1.1102230246251565404e-16 ;  /* 0x3ca000004e427828 */ /* 0x000fe40000000000 */
[----:B-1----:R-:W-:Y:S01]  /*189b0*/  DMUL R78, R42, 1.1102230246251565404e-16 ;  /* 0x3ca000002a4e7828 */ /* 0x002fe20000000000 */
[--C-:B----4-:R-:W-:Y:S02]  /*189c0*/  SHF.R.U64 R168, R169, 0xb, R177.reuse ;  /* 0x0000000ba9a87819 */ /* 0x110fe400000012b1 */
[----:B------:R-:W-:-:S02]  /*189d0*/  SHF.R.U32.HI R169, RZ, 0xb, R177 ;  /* 0x0000000bffa97819 */ /* 0x000fc400000116b1 */
[--C-:B------:R-:W-:Y:S02]  /*189e0*/  SHF.R.U32.HI R177, RZ, 0xb, R201.reuse ;  /* 0x0000000bffb17819 */ /* 0x100fe400000116c9 */
[----:B------:R-:W-:Y:S02]  /*189f0*/  SHF.R.U64 R176, R200, 0xb, R201 ;  /* 0x0000000bc8b07819 */ /* 0x000fe400000012c9 */
[----:B------:R-:W4:Y:S04]  /*18a00*/  LDL.LU R200, [R1+0x6684] ;  /* 0x0066840001c87983 */ /* 0x000f280000300800 */
[----:B------:R-:W4:Y:S01]  /*18a10*/  LDL.LU R201, [R1+0x6570] ;  /* 0x0065700001c97983 */ /* 0x000f220000300800 */
[--C-:B--2---:R-:W-:Y:S02]  /*18a20*/  SHF.R.U64 R42, R252, 0xb, R126.reuse ;  /* 0x0000000bfc2a7819 */ /* 0x104fe4000000127e */
[----:B------:R-:W-:Y:S01]  /*18a30*/  SHF.R.U32.HI R43, RZ, 0xb, R126 ;  /* 0x0000000bff2b7819 */ /* 0x000fe2000001167e */
[----:B------:R-:W2:Y:S04]  /*18a40*/  LDL.LU R252, [R1+0x6698] ;  /* 0x0066980001fc7983 */ /* 0x000ea80000300800 */
[----:B------:R-:W2:Y:S01]  /*18a50*/  LDL.LU R126, [R1+0x6574] ;  /* 0x00657400017e7983 */ /* 0x000ea20000300800 */
[----:B------:R-:W0:Y:S08]  /*18a60*/  I2F.F64.U64 R56, R56 ;  /* 0x0000003800387312 */ /* 0x000e300000301800 */
[----:B------:R-:W1:Y:S01]  /*18a70*/  I2F.F64.U64 R196, R196 ;  /* 0x000000c400c47312 */ /* 0x000e620000301800 */
[----:B0-----:R-:W-:-:S07]  /*18a80*/  DMUL R56, R56, 1.1102230246251565404e-16 ;  /* 0x3ca0000038387828 */ /* 0x001fce0000000000 */
[----:B------:R-:W0:Y:S08]  /*18a90*/  I2F.F64.U64 R84, R84 ;  /* 0x0000005400547312 */ /* 0x000e300000301800 */
[----:B------:R-:W0:Y:S01]  /*18aa0*/  I2F.F64.U64 R86, R86 ;  /* 0x0000005600567312 */ /* 0x000e220000301800 */
[----:B------:R-:W-:-:S07]  /*18ab0*/  DMUL R56, R56, 256 ;  /* 0x4070000038387828 */ /* 0x000fce0000000000 */
[----:B------:R-:W0:Y:S01]  /*18ac0*/  I2F.F64.U64 R34, R34 ;  /* 0x0000002200227312 */ /* 0x000e220000301800 */
[----:B-1----:R-:W-:Y:S01]  /*18ad0*/  DMUL R196, R196, 1.1102230246251565404e-16 ;  /* 0x3ca00000c4c47828 */ /* 0x002fe20000000000 */
[----:B------:R0:W-:Y:S02]  /*18ae0*/  STL.64 [R1+0x65c8], R56 ;  /* 0x0065c83801007387 */ /* 0x0001e40000100a00 */
[----:B0-----:R-:W-:Y:S02]  /*18af0*/  DMUL R56, R84, 1.1102230246251565404e-16 ;  /* 0x3ca0000054387828 */ /* 0x001fe40000000000 */
[----:B------:R-:W-:Y:S02]  /*18b00*/  DMUL R84, R32, 1.1102230246251565404e-16 ;  /* 0x3ca0000020547828 */ /* 0x000fe40000000000 */
[----:B------:R-:W-:Y:S02]  /*18b10*/  DMUL R32, R58, 256 ;  /* 0x407000003a207828 */ /* 0x000fe40000000000 */
[----:B------:R-:W-:-:S02]  /*18b20*/  DMUL R58, R86, 1.1102230246251565404e-16 ;  /* 0x3ca00000563a7828 */ /* 0x000fc40000000000 */
[----:B------:R-:W-:Y:S02]  /*18b30*/  DMUL R86, R34, 1.1102230246251565404e-16 ;  /* 0x3ca0000022567828 */ /* 0x000fe40000000000 */
[----:B------:R-:W-:Y:S01]  /*18b40*/  DMUL R34, R196, 256 ;  /* 0x40700000c4227828 */ /* 0x000fe20000000000 */
[--C-:B---3--:R-:W-:Y:S02]  /*18b50*/  SHF.R.U64 R196, R51, 0xb, R125.reuse ;  /* 0x0000000b33c47819 */ /* 0x108fe4000000127d */
[----:B------:R-:W-:Y:S02]  /*18b60*/  SHF.R.U32.HI R197, RZ, 0xb, R125 ;  /* 0x0000000bffc57819 */ /* 0x000fe4000001167d */
[----:B------:R-:W3:Y:S01]  /*18b70*/  LDL.LU R125, [R1+0x65e0] ;  /* 0x0065e000017d7983 */ /* 0x000ee20000300800 */
[----:B------:R-:W0:Y:S08]  /*18b80*/  I2F.F64.U64 R212, R212 ;  /* 0x000000d400d47312 */ /* 0x000e300000301800 */
[----:B------:R-:W1:Y:S08]  /*18b90*/  I2F.F64.U64 R180, R180 ;  /* 0x000000b400b47312 */ /* 0x000e700000301800 */
[----:B------:R-:W1:Y:S08]  /*18ba0*/  I2F.F64.U64 R192, R192 ;  /* 0x000000c000c07312 */ /* 0x000e700000301800 */
[----:B------:R-:W1:Y:S08]  /*18bb0*/  I2F.F64.U64 R188, R188 ;  /* 0x000000bc00bc7312 */ /* 0x000e700000301800 */
[----:B------:R-:W4:Y:S08]  /*18bc0*/  I2F.F64.U64 R184, R184 ;  /* 0x000000b800b87312 */ /* 0x000f300000301800 */
[----:B------:R-:W4:Y:S01]  /*18bd0*/  I2F.F64.U64 R128, R128 ;  /* 0x0000008000807312 */ /* 0x000f220000301800 */
[----:B0-----:R-:W-:-:S07]  /*18be0*/  DMUL R212, R212, 1.1102230246251565404e-16 ;  /* 0x3ca00000d4d47828 */ /* 0x001fce0000000000 */
[----:B------:R-:W0:Y:S01]  /*18bf0*/  I2F.F64.U64 R146, R146 ;  /* 0x0000009200927312 */ /* 0x000e220000301800 */
[----:B------:R4:W-:Y:S07]  /*18c00*/  STL.64 [R1+0x65d0], R60 ;  /* 0x0065d03c01007387 */ /* 0x0009ee0000100a00 */
[----:B------:R-:W0:Y:S01]  /*18c10*/  I2F.F64.U64 R38, R38 ;  /* 0x0000002600267312 */ /* 0x000e220000301800 */
[----:B-1----:R-:W-:-:S07]  /*18c20*/  DMUL R180, R180, 1.1102230246251565404e-16 ;  /* 0x3ca00000b4b47828 */ /* 0x002fce0000000000 */
[----:B------:R-:W1:Y:S01]  /*18c30*/  I2F.F64.U64 R46, R46 ;  /* 0x0000002e002e7312 */ /* 0x000e620000301800 */
[----:B----4-:R-:W-:Y:S02]  /*18c40*/  DMUL R60, R44, 1.1102230246251565404e-16 ;  /* 0x3ca000002c3c7828 */ /* 0x010fe40000000000 */
[----:B------:R-:W-:Y:S02]  /*18c50*/  DMUL R44, R48, 256 ;  /* 0x40700000302c7828 */ /* 0x000fe40000000000 */
[----:B------:R-:W-:Y:S02]  /*18c60*/  DMUL R192, R192, 1.1102230246251565404e-16 ;  /* 0x3ca00000c0c07828 */ /* 0x000fe40000000000 */
[----:B------:R-:W-:Y:S02]  /*18c70*/  DMUL R188, R188, 1.1102230246251565404e-16 ;  /* 0x3ca00000bcbc7828 */ /* 0x000fe40000000000 */
[----:B------:R-:W-:Y:S02]  /*18c80*/  DMUL R184, R184, 1.1102230246251565404e-16 ;  /* 0x3ca00000b8b87828 */ /* 0x000fe40000000000 */
[----:B------:R-:W-:-:S02]  /*18c90*/  DMUL R48, R52, 256 ;  /* 0x4070000034307828 */ /* 0x000fc40000000000 */
[----:B------:R-:W-:Y:S02]  /*18ca0*/  DMUL R52, R54, 256 ;  /* 0x4070000036347828 */ /* 0x000fe40000000000 */
[----:B------:R-:W-:Y:S01]  /*18cb0*/  DMUL R54, R128, 1.1102230246251565404e-16 ;  /* 0x3ca0000080367828 */ /* 0x000fe20000000000 */
[----:B------:R4:W-:Y:S01]  /*18cc0*/  I2F.F64.U64 R128, R62 ;  /* 0x0000003e00807312 */ /* 0x0009e20000301800 */
[----:B------:R-:W-:Y:S02]  /*18cd0*/  DMUL R212, R212, 256 ;  /* 0x40700000d4d47828 */ /* 0x000fe40000000000 */
[----:B0-----:R-:W-:Y:S01]  /*18ce0*/  DMUL R104, R146, 1.1102230246251565404e-16 ;  /* 0x3ca0000092687828 */ /* 0x001fe20000000000 */
[--C-:B------:R-:W-:Y:S02]  /*18cf0*/  SHF.R.U64 R146, R75, 0xb, R74.reuse ;  /* 0x0000000b4b927819 */ /* 0x100fe4000000124a */
[----:B------:R-:W-:Y:S01]  /*18d00*/  SHF.R.U32.HI R147, RZ, 0xb, R74 ;  /* 0x0000000bff937819 */ /* 0x000fe2000001164a */
[----:B----4-:R-:W-:-:S02]  /*18d10*/  DMUL R62, R82, 1.1102230246251565404e-16 ;  /* 0x3ca00000523e7828 */ /* 0x010fc40000000000 */
[----:B------:R-:W-:Y:S02]  /*18d20*/  DMUL R82, R38, 1.1102230246251565404e-16 ;  /* 0x3ca0000026527828 */ /* 0x000fe40000000000 */
[----:B------:R-:W-:Y:S01]  /*18d30*/  DMUL R38, R180, 256 ;  /* 0x40700000b4267828 */ /* 0x000fe20000000000 */
[----:B------:R-:W-:Y:S01]  /*18d40*/  SHF.R.U32.HI R167, RZ, 0xb, R172 ;  /* 0x0000000bffa77819 */ /* 0x000fe200000116ac */
[----:B-1----:R-:W-:Y:S01]  /*18d50*/  DMUL R74, R46, 1.1102230246251565404e-16 ;  /* 0x3ca000002e4a7828 */ /* 0x002fe20000000000 */
[----:B------:R0:W-:Y:S01]  /*18d60*/  I2F.F64.U64 R180, R42 ;  /* 0x0000002a00b47312 */ /* 0x0001e20000301800 */
[----:B------:R-:W-:Y:S01]  /*18d70*/  DMUL R46, R188, 256 ;  /* 0x40700000bc2e7828 */ /* 0x000fe20000000000 */
[--C-:B------:R-:W-:Y:S01]  /*18d80*/  SHF.R.U64 R172, R173, 0xb, R250.reuse ;  /* 0x0000000badac7819 */ /* 0x100fe200000012fa */
[----:B------:R-:W-:Y:S01]  /*18d90*/  DMUL R50, R184, 256 ;  /* 0x40700000b8327828 */ /* 0x000fe20000000000 */
[----:B------:R-:W4:Y:S01]  /*18da0*/  LDL.LU R189, [R1+0x668c] ;  /* 0x00668c0001bd7983 */ /* 0x000f220000300800 */
[----:B------:R-:W-:-:S03]  /*18db0*/  SHF.R.U32.HI R173, RZ, 0xb, R250 ;  /* 0x0000000bffad7819 */ /* 0x000fc600000116fa */
[----:B------:R1:W-:Y:S01]  /*18dc0*/  I2F.F64.U64 R184, R196 ;  /* 0x000000c400b87312 */ /* 0x0003e20000301800 */
[----:B------:R1:W-:Y:S01]  /*18dd0*/  STL.64 [R1+0x6578], R212 ;  /* 0x006578d401007387 */ /* 0x0003e20000100a00 */
[----:B0-----:R-:W-:-:S03]  /*18de0*/  DMUL R42, R192, 256 ;  /* 0x40700000c02a7828 */ /* 0x001fc60000000000 */
[----:B------:R-:W4:Y:S04]  /*18df0*/  LDL.LU R192, [R1+0x6560] ;  /* 0x0065600001c07983 */ /* 0x000f280000300800 */
[----:B------:R-:W4:Y:S01]  /*18e00*/  LDL.LU R250, [R1+0x656c] ;  /* 0x00656c0001fa7983 */ /* 0x000f220000300800 */
[----:B-1----:R-:W-:-:S03]  /*18e10*/  SHF.R.U64 R196, R200, 0xb, R201 ;  /* 0x0000000bc8c47819 */ /* 0x002fc600000012c9 */
[----:B------:R-:W4:Y:S01]  /*18e20*/  LDL.LU R193, [R1+0x6688] ;  /* 0x0066880001c17983 */ /* 0x000f220000300800 */
[----:B------:R-:W-:-:S03]  /*18e30*/  SHF.R.U64 R212, R218, 0xb, R124 ;  /* 0x0000000bdad47819 */ /* 0x000fc6000000127c */
[----:B------:R-:W4:Y:S01]  /*18e40*/  LDL.LU R218, [R1+0x69c0] ;  /* 0x0069c00001da7983 */ /* 0x000f220000300800 */
[----:B--2---:R-:W-:-:S03]  /*18e50*/  SHF.R.U64 R200, R252, 0xb, R126 ;  /* 0x0000000bfcc87819 */ /* 0x004fc6000000127e */
[----:B------:R-:W2:Y:S01]  /*18e60*/  LDL.LU R252, [R1+0x6658] ;  /* 0x0066580001fc7983 */ /* 0x000ea20000300800 */
[--C-:B------:R-:W-:Y:S02]  /*18e70*/  SHF.R.U64 R204, R204, 0xb, R205.reuse ;  /* 0x0000000bcccc7819 */ /* 0x100fe400000012cd */
[----:B------:R-:W-:-:S06]  /*18e80*/  SHF.R.U32.HI R205, RZ, 0xb, R205 ;  /* 0x0000000bffcd7819 */ /* 0x000fcc00000116cd */
[----:B------:R-:W0:Y:S08]  /*18e90*/  I2F.F64.U64 R204, R204 ;  /* 0x000000cc00cc7312 */ /* 0x000e300000301800 */
[----:B------:R-:W1:Y:S01]  /*18ea0*/  I2F.F64.U64 R210, R210 ;  /* 0x000000d200d27312 */ /* 0x000e620000301800 */
[----:B0-----:R-:W-:-:S07]  /*18eb0*/  DMUL R204, R204, 1.1102230246251565404e-16 ;  /* 0x3ca00000cccc7828 */ /* 0x001fce0000000000 */
[----:B------:R-:W0:Y:S01]  /*18ec0*/  I2F.F64.U64 R198, R198 ;  /* 0x000000c600c67312 */ /* 0x000e220000301800 */
[----:B-1----:R-:W-:Y:S02]  /*18ed0*/  DMUL R210, R210, 1.1102230246251565404e-16 ;  /* 0x3ca00000d2d27828 */ /* 0x002fe40000000000 */
[----:B------:R-:W-:Y:S01]  /*18ee0*/  DMUL R204, R204, 256 ;  /* 0x40700000cccc7828 */ /* 0x000fe20000000000 */
[----:B------:R-:W-:-:S04]  /*18ef0*/  SHF.R.U32.HI R197, RZ, 0xb, R201 ;  /* 0x0000000bffc57819 */ /* 0x000fc800000116c9 */
[----:B------:R-:W1:Y:S02]  /*18f00*/  I2F.F64.U64 R208, R208 ;  /* 0x000000d000d07312 */ /* 0x000e640000301800 */
[----:B------:R1:W-:Y:S01]  /*18f10*/  STL.64 [R1+0x6590], R204 ;  /* 0x006590cc01007387 */ /* 0x0003e20000100a00 */
[----:B0-----:R-:W-:Y:S01]  /*18f20*/  DMUL R198, R198, 1.1102230246251565404e-16 ;  /* 0x3ca00000c6c67828 */ /* 0x001fe20000000000 */
[----:B------:R-:W-:Y:S01]  /*18f30*/  SHF.R.U32.HI R201, RZ, 0xb, R126 ;  /* 0x0000000bffc97819 */ /* 0x000fe2000001167e */
[----:B-1----:R-:W-:-:S03]  /*18f40*/  DMUL R204, R210, 256 ;  /* 0x40700000d2cc7828 */ /* 0x002fc60000000000 */
[----:B------:R-:W0:Y:S01]  /*18f50*/  I2F.F64.U64 R178, R178 ;  /* 0x000000b200b27312 */ /* 0x000e220000301800 */
[----:B------:R-:W-:Y:S01]  /*18f60*/  DMUL R206, R206, 1.1102230246251565404e-16 ;  /* 0x3ca00000cece7828 */ /* 0x000fe20000000000 */
[--C-:B---3--:R-:W-:Y:S02]  /*18f70*/  SHF.R.U64 R126, R125, 0xb, R127.reuse ;  /* 0x0000000b7d7e7819 */ /* 0x108fe4000000127f */
[----:B------:R-:W-:Y:S01]  /*18f80*/  SHF.R.U32.HI R127, RZ, 0xb, R127 ;  /* 0x0000000bff7f7819 */ /* 0x000fe2000001167f */
[----:B------:R1:W-:Y:S01]  /*18f90*/  STL.64 [R1+0x6588], R204 ;  /* 0x006588cc01007387 */ /* 0x0003e20000100a00 */
[----:B------:R-:W-:Y:S02]  /*18fa0*/  DMUL R208, R208, 1.1102230246251565404e-16 ;  /* 0x3ca00000d0d07828 */ /* 0x000fe40000000000 */
[----:B------:R-:W3:Y:S01]  /*18fb0*/  I2F.F64.U64 R190, R190 ;  /* 0x000000be00be7312 */ /* 0x000ee20000301800 */
[----:B------:R-:W-:Y:S01]  /*18fc0*/  SHF.R.U64 R210, R217, 0xb, R0 ;  /* 0x0000000bd9d27819 */ /* 0x000fe20000001200 */
[----:B------:R-:W2:Y:S01]  /*18fd0*/  LDL.LU R125, [R1+0x6654] ;  /* 0x00665400017d7983 */ /* 0x000ea20000300800 */
[----:B0-----:R-:W-:-:S03]  /*18fe0*/  DMUL R178, R178, 1.1102230246251565404e-16 ;  /* 0x3ca00000b2b27828 */ /* 0x001fc60000000000 */
[----:B------:R-:W2:Y:S02]  /*18ff0*/  LDL.LU R217, [R1+0x69c4] ;  /* 0x0069c40001d97983 */ /* 0x000ea40000300800 */
[----:B-1----:R0:W-:Y:S02]  /*19000*/  I2F.F64.U64 R204, R126 ;  /* 0x0000007e00cc7312 */ /* 0x0021e40000301800 */
[----:B0-----:R-:W-:Y:S02]  /*19010*/  DMUL R126, R198, 256 ;  /* 0x40700000c67e7828 */ /* 0x001fe40000000000 */
[----:B---3--:R-:W-:Y:S01]  /*19020*/  DMUL R190, R190, 1.1102230246251565404e-16 ;  /* 0x3ca00000bebe7828 */ /* 0x008fe20000000000 */
[----:B------:R-:W3:Y:S04]  /*19030*/  LDL.LU R198, [R1+0x6650] ;  /* 0x0066500001c67983 */ /* 0x000ee80000300800 */
[----:B------:R0:W-:Y:S01]  /*19040*/  STL.64 [R1+0x6570], R126 ;  /* 0x0065707e01007387 */ /* 0x0001e20000100a00 */
[----:B------:R-:W-:-:S03]  /*19050*/  SHF.R.U32.HI R211, RZ, 0xb, R0 ;  /* 0x0000000bffd37819 */ /* 0x000fc60000011600 */
[----:B------:R-:W3:Y:S04]  /*19060*/  LDL.LU R199, [R1+0x664c] ;  /* 0x00664c0001c77983 */ /* 0x000ee80000300800 */
[----:B------:R-:W3:Y:S01]  /*19070*/  LDL.LU R0, [R1+0x6644] ;  /* 0x0066440001007983 */ /* 0x000ee20000300800 */
[----:B0-----:R-:W-:Y:S01]  /*19080*/  DMUL R126, R206, 256 ;  /* 0x40700000ce7e7828 */ /* 0x001fe20000000000 */
[----:B------:R-:W0:Y:S08]  /*19090*/  I2F.F64.U64 R186, R186 ;  /* 0x000000ba00ba7312 */ /* 0x000e300000301800 */
[----:B------:R-:W1:Y:S01]  /*190a0*/  I2F.F64.U64 R194, R194 ;  /* 0x000000c200c27312 */ /* 0x000e620000301800 */
[----:B------:R0:W-:Y:S07]  /*190b0*/  STL.64 [R1+0x6560], R126 ;  /* 0x0065607e01007387 */ /* 0x0001ee0000100a00 */
[----:B------:R-:W1:Y:S08]  /*190c0*/  I2F.F64.U64 R174, R174 ;  /* 0x000000ae00ae7312 */ /* 0x000e700000301800 */
[----:B------:R-:W1:Y:S01]  /*190d0*/  I2F.F64.U64 R166, R166 ;  /* 0x000000a600a67312 */ /* 0x000e620000301800 */
[----:B0-----:R-:W-:-:S07]  /*190e0*/  DMUL R126, R208, 256 ;  /* 0x40700000d07e7828 */ /* 0x001fce0000000000 */
[----:B------:R-:W0:Y:S01]  /*190f0*/  I2F.F64.U64 R170, R170 ;  /* 0x000000aa00aa7312 */ /* 0x000e220000301800 */
[----:B------:R1:W-:Y:S07]  /*19100*/  STL.64 [R1+0x6558], R126 ;  /* 0x0065587e01007387 */ /* 0x0003ee0000100a00 */
[----:B------:R-:W0:Y:S08]  /*19110*/  I2F.F64.U64 R130, R130 ;  /* 0x0000008200827312 */ /* 0x000e300000301800 */
[----:B------:R-:W0:Y:S01]  /*19120*/  I2F.F64.U64 R158, R158 ;  /* 0x0000009e009e7312 */ /* 0x000e220000301800 */
[----:B-1----:R-:W-:-:S07]  /*19130*/  DMUL R126, R178, 256 ;  /* 0x40700000b27e7828 */ /* 0x002fce0000000000 */
[----:B------:R-:W1:Y:S01]  /*19140*/  I2F.F64.U64 R162, R162 ;  /* 0x000000a200a27312 */ /* 0x000e620000301800 */
[----:B------:R0:W-:Y:S07]  /*19150*/  STL.64 [R1+0x6550], R126 ;  /* 0x0065507e01007387 */ /* 0x0001ee0000100a00 */
[----:B------:R-:W1:Y:S08]  /*19160*/  I2F.F64.U64 R134, R134 ;  /* 0x0000008600867312 */ /* 0x000e700000301800 */
[----:B------:R-:W1:Y:S01]  /*19170*/  I2F.F64.U64 R150, R150 ;  /* 0x0000009600967312 */ /* 0x000e620000301800 */
[----:B0-----:R-:W-:Y:S01]  /*19180*/  DMUL R126, R190, 256 ;  /* 0x40700000be7e7828 */ /* 0x001fe20000000000 */
[--C-:B----4-:R-:W-:Y:S01]  /*19190*/  SHF.R.U64 R188, R189, 0xb, R192.reuse ;  /* 0x0000000bbdbc7819 */ /* 0x110fe200000012c0 */
[----:B------:R-:W-:Y:S01]  /*191a0*/  DMUL R186, R186, 1.1102230246251565404e-16 ;  /* 0x3ca00000baba7828 */ /* 0x000fe20000000000 */
[----:B------:R-:W-:Y:S01]  /*191b0*/  SHF.R.U32.HI R189, RZ, 0xb, R192 ;  /* 0x0000000bffbd7819 */ /* 0x000fe200000116c0 */
[----:B------:R-:W-:Y:S01]  /*191c0*/  DMUL R194, R194, 1.1102230246251565404e-16 ;  /* 0x3ca00000c2c27828 */ /* 0x000fe20000000000 */
[--C-:B------:R-:W-:Y:S01]  /*191d0*/  SHF.R.U64 R192, R193, 0xb, R250.reuse ;  /* 0x0000000bc1c07819 */ /* 0x100fe200000012fa */
[----:B------:R-:W-:Y:S01]  /*191e0*/  DMUL R174, R174, 1.1102230246251565404e-16 ;  /* 0x3ca00000aeae7828 */ /* 0x000fe20000000000 */
[----:B------:R2:W-:Y:S01]  /*191f0*/  STL.64 [R1+0x6538], R126 ;  /* 0x0065387e01007387 */ /* 0x0005e20000100a00 */
[----:B------:R-:W-:-:S03]  /*19200*/  SHF.R.U32.HI R193, RZ, 0xb, R250 ;  /* 0x0000000bffc17819 */ /* 0x000fc600000116fa */
[----:B------:R-:W4:Y:S01]  /*19210*/  LDL.LU R250, [R1+0x6648] ;  /* 0x0066480001fa7983 */ /* 0x000f220000300800 */
[----:B------:R-:W-:Y:S02]  /*19220*/  DMUL R166, R166, 1.1102230246251565404e-16 ;  /* 0x3ca00000a6a67828 */ /* 0x000fe40000000000 */
[----:B------:R-:W-:Y:S01]  /*19230*/  DMUL R170, R170, 1.1102230246251565404e-16 ;  /* 0x3ca00000aaaa7828 */ /* 0x000fe20000000000 */
[----:B------:R-:W0:Y:S01]  /*19240*/  I2F.F64.U64 R138, R138 ;  /* 0x0000008a008a7312 */ /* 0x000e220000301800 */
[----:B------:R-:W-:-:S07]  /*19250*/  DMUL R130, R130, 1.1102230246251565404e-16 ;  /* 0x3ca0000082827828 */ /* 0x000fce0000000000 */
[----:B------:R-:W0:Y:S01]  /*19260*/  I2F.F64.U64 R146, R146 ;  /* 0x0000009200927312 */ /* 0x000e220000301800 */
[----:B------:R-:W-:Y:S01]  /*19270*/  DMUL R158, R158, 1.1102230246251565404e-16 ;  /* 0x3ca000009e9e7828 */ /* 0x000fe20000000000 */
[----:B------:R-:W-:Y:S01]  /*19280*/  SHF.R.U32.HI R213, RZ, 0xb, R124 ;  /* 0x0000000bffd57819 */ /* 0x000fe2000001167c */
[----:B-1----:R-:W-:Y:S01]  /*19290*/  DMUL R162, R162, 1.1102230246251565404e-16 ;  /* 0x3ca00000a2a27828 */ /* 0x002fe20000000000 */
[----:B------:R-:W4:Y:S01]  /*192a0*/  LDL.LU R207, [R1+0x6600] ;  /* 0x0066000001cf7983 */ /* 0x000f220000300800 */
[----:B------:R-:W-:Y:S02]  /*192b0*/  DMUL R134, R134, 1.1102230246251565404e-16 ;  /* 0x3ca0000086867828 */ /* 0x000fe40000000000 */
[----:B------:R-:W-:Y:S01]  /*192c0*/  DMUL R150, R150, 1.1102230246251565404e-16 ;  /* 0x3ca0000096967828 */ /* 0x000fe20000000000 */
[----:B------:R-:W1:Y:S01]  /*192d0*/  I2F.F64.U64 R136, R136 ;  /* 0x0000008800887312 */ /* 0x000e620000301800 */
[----:B------:R-:W4:Y:S04]  /*192e0*/  LDL.LU R206, [R1+0x64bc] ;  /* 0x0064bc0001ce7983 */ /* 0x000f280000300800 */
[----:B------:R-:W4:Y:S01]  /*192f0*/  LDL.LU R191, [R1+0x6624] ;  /* 0x0066240001bf7983 */ /* 0x000f220000300800 */
[----:B--2---:R-:W-:-:S03]  /*19300*/  SHF.R.U64 R126, R252, 0xb, R218 ;  /* 0x0000000bfc7e7819 */ /* 0x004fc600000012da */
[----:B------:R-:W2:Y:S01]  /*19310*/  LDL.LU R252, [R1+0x65f0] ;  /* 0x0065f00001fc7983 */ /* 0x000ea20000300800 */
[----:B------:R-:W-:-:S07]  /*19320*/  DMUL R178, R186, 256 ;  /* 0x40700000bab27828 */ /* 0x000fce0000000000 */
[----:B------:R0:W-:Y:S02]  /*19330*/  STL.64 [R1+0x6540], R178 ;  /* 0x006540b201007387 */ /* 0x0001e40000100a00 */
[----:B0-----:R-:W-:-:S07]  /*19340*/  DMUL R178, R194, 256 ;  /* 0x40700000c2b27828 */ /* 0x001fce0000000000 */
[----:B------:R0:W-:Y:S02]  /*19350*/  STL.64 [R1+0x6528], R178 ;  /* 0x006528b201007387 */ /* 0x0001e40000100a00 */
[----:B0-----:R-:W-:Y:S02]  /*19360*/  DMUL R178, R174, 256 ;  /* 0x40700000aeb27828 */ /* 0x001fe40000000000 */
[----:B------:R-:W-:Y:S02]  /*19370*/  DMUL R174, R166, 256 ;  /* 0x40700000a6ae7828 */ /* 0x000fe40000000000 */
[----:B------:R-:W-:-:S07]  /*19380*/  DMUL R166, R170, 256 ;  /* 0x40700000aaa67828 */ /* 0x000fce0000000000 */
[----:B------:R0:W-:Y:S02]  /*19390*/  STL.64 [R1+0x6510], R166 ;  /* 0x006510a601007387 */ /* 0x0001e40000100a00 */
[----:B0-----:R-:W-:Y:S02]  /*193a0*/  DMUL R166, R130, 256 ;  /* 0x4070000082a67828 */ /* 0x001fe40000000000 */
[----:B------:R-:W-:Y:S02]  /*193b0*/  DMUL R130, R158, 256 ;  /* 0x407000009e827828 */ /* 0x000fe40000000000 */
[----:B------:R-:W-:Y:S01]  /*193c0*/  DMUL R158, R162, 256 ;  /* 0x40700000a29e7828 */ /* 0x000fe20000000000 */
[----:B------:R-:W-:-:S06]  /*193d0*/  SHF.R.U64 R124, R125, 0xb, R217 ;  /* 0x0000000b7d7c7819 */ /* 0x000fcc00000012d9 */
[----:B------:R0:W-:Y:S01]  /*193e0*/  STL.64 [R1+0x64f0], R158 ;  /* 0x0064f09e01007387 */ /* 0x0001e20000100a00 */
[----:B------:R-:W-:Y:S01]  /*193f0*/  SHF.R.U32.HI R125, RZ, 0xb, R217 ;  /* 0x0000000bff7d7819 */ /* 0x000fe200000116d9 */
[----:B------:R-:W-:Y:S02]  /*19400*/  DMUL R138, R138, 1.1102230246251565404e-16 ;  /* 0x3ca000008a8a7828 */ /* 0x000fe40000000000 */
[----:B------:R-:W-:Y:S01]  /*19410*/  DMUL R146, R146, 1.1102230246251565404e-16 ;  /* 0x3ca0000092927828 */ /* 0x000fe20000000000 */
[----:B------:R1:W-:Y:S01]  /*19420*/  STL.64 [R1+0x6500], R130 ;  /* 0x0065008201007387 */ /* 0x0003e20000100a00 */
[----:B0-----:R-:W-:Y:S02]  /*19430*/  DMUL R158, R134, 256 ;  /* 0x40700000869e7828 */ /* 0x001fe40000000000 */
[----:B------:R-:W-:Y:S01]  /*19440*/  DMUL R134, R150, 256 ;  /* 0x4070000096867828 */ /* 0x000fe20000000000 */
[----:B------:R-:W0:Y:S08]  /*19450*/  I2F.F64.U64 R142, R142 ;  /* 0x0000008e008e7312 */ /* 0x000e300000301800 */
[----:B-1----:R3:W-:Y:S01]  /*19460*/  I2F.F64.U64 R130, R124 ;  /* 0x0000007c00827312 */ /* 0x0027e20000301800 */
[----:B------:R1:W-:Y:S01]  /*19470*/  STL.64 [R1+0x64e0], R134 ;  /* 0x0064e08601007387 */ /* 0x0003e20000100a00 */
[----:B---3--:R-:W-:-:S02]  /*19480*/  SHF.R.U64 R124, R198, 0xb, R215 ;  /* 0x0000000bc67c7819 */ /* 0x008fc400000012d7 */
[----:B------:R-:W-:Y:S01]  /*19490*/  SHF.R.U32.HI R125, RZ, 0xb, R215 ;  /* 0x0000000bff7d7819 */ /* 0x000fe200000116d7 */
[----:B------:R-:W3:Y:S03]  /*194a0*/  LDL.LU R198, [R1+0x65f8] ;  /* 0x0065f80001c67983 */ /* 0x000ee60000300800 */
[----:B-1----:R1:W-:Y:S01]  /*194b0*/  I2F.F64.U64 R134, R124 ;  /* 0x0000007c00867312 */ /* 0x0023e20000301800 */
[--C-:B------:R-:W-:Y:S02]  /*194c0*/  SHF.R.U64 R150, R199, 0xb, R214.reuse ;  /* 0x0000000bc7967819 */ /* 0x100fe400000012d6 */
[----:B------:R-:W-:Y:S01]  /*194d0*/  SHF.R.U32.HI R151, RZ, 0xb, R214 ;  /* 0x0000000bff977819 */ /* 0x000fe200000116d6 */
[----:B------:R-:W3:Y:S01]  /*194e0*/  LDL.LU R199, [R1+0x65fc] ;  /* 0x0065fc0001c77983 */ /* 0x000ee20000300800 */
[----:B-1----:R-:W-:Y:S02]  /*194f0*/  DMUL R124, R138, 256 ;  /* 0x407000008a7c7828 */ /* 0x002fe40000000000 */
[----:B------:R-:W-:Y:S01]  /*19500*/  DMUL R138, R146, 256 ;  /* 0x40700000928a7828 */ /* 0x000fe20000000000 */
[----:B------:R-:W-:-:S02]  /*19510*/  SHF.R.U64 R146, R0, 0xb, R216 ;  /* 0x0000000b00927819 */ /* 0x000fc400000012d8 */
[----:B------:R-:W-:Y:S02]  /*19520*/  SHF.R.U32.HI R147, RZ, 0xb, R216 ;  /* 0x0000000bff937819 */ /* 0x000fe400000116d8 */
[----:B------:R1:W-:Y:S04]  /*19530*/  STL.64 [R1+0x64d0], R124 ;  /* 0x0064d07c01007387 */ /* 0x0003e80000100a00 */
[----:B------:R0:W-:Y:S04]  /*19540*/  STL.64 [R1+0x6488], R138 ;  /* 0x0064888a01007387 */ /* 0x0001e80000100a00 */
[----:B------:R-:W3:Y:S01]  /*19550*/  LDL.LU R0, [R1+0x6608] ;  /* 0x0066080001007983 */ /* 0x000ee20000300800 */
[----:B-1----:R-:W-:-:S02]  /*19560*/  DMUL R124, R136, 1.1102230246251565404e-16 ;  /* 0x3ca00000887c7828 */ /* 0x002fc40000000000 */
[----:B0-----:R-:W-:Y:S01]  /*19570*/  DMUL R136, R142, 1.1102230246251565404e-16 ;  /* 0x3ca000008e887828 */ /* 0x001fe20000000000 */
[----:B------:R-:W-:Y:S08]  /*19580*/  I2F.F64.U64 R138, R150 ;  /* 0x00000096008a7312 */ /* 0x000ff00000301800 */
[----:B------:R4:W-:Y:S02]  /*19590*/  I2F.F64.U64 R142, R146 ;  /* 0x00000092008e7312 */ /* 0x0009e40000301800 */
[----:B----4-:R-:W-:-:S02]  /*195a0*/  SHF.R.U64 R146, R250, 0xb, R219 ;  /* 0x0000000bfa927819 */ /* 0x010fc400000012db */
[----:B------:R-:W4:Y:S01]  /*195b0*/  LDL.LU R250, [R1+0x6604] ;  /* 0x0066040001fa7983 */ /* 0x000f220000300800 */
[----:B--2---:R-:W-:-:S03]  /*195c0*/  SHF.R.U64 R150, R252, 0xb, R244 ;  /* 0x0000000bfc967819 */ /* 0x004fc600000012f4 */
[----:B------:R-:W2:Y:S01]  /*195d0*/  LDL.LU R252, [R1+0x6610] ;  /* 0x0066100001fc7983 */ /* 0x000ea20000300800 */
[----:B------:R-:W0:Y:S08]  /*195e0*/  I2F.F64.U64 R202, R202 ;  /* 0x000000ca00ca7312 */ /* 0x000e300000301800 */
[----:B------:R-:W1:Y:S01]  /*195f0*/  I2F.F64.U64 R154, R154 ;  /* 0x0000009a009a7312 */ /* 0x000e620000301800 */
[----:B0-----:R-:W-:-:S02]  /*19600*/  DMUL R202, R202, 1.1102230246251565404e-16 ;  /* 0x3ca00000caca7828 */ /* 0x001fc40000000000 */
[----:B-1----:R-:W-:-:S06]  /*19610*/  DMUL R154, R154, 1.1102230246251565404e-16 ;  /* 0x3ca000009a9a7828 */ /* 0x002fcc0000000000 */
[----:B------:R-:W-:Y:S02]  /*19620*/  DMUL R202, R202, 256 ;  /* 0x40700000caca7828 */ /* 0x000fe40000000000 */
[----:B------:R-:W-:Y:S01]  /*19630*/  DMUL R154, R154, 256 ;  /* 0x407000009a9a7828 */ /* 0x000fe20000000000 */
[----:B------:R-:W-:Y:S04]  /*19640*/  STL.64 [R1+0x64e8], R158 ;  /* 0x0064e89e01007387 */ /* 0x000fe80000100a00 */
[----:B------:R0:W-:Y:S04]  /*19650*/  STL.64 [R1+0x6568], R202 ;  /* 0x006568ca01007387 */ /* 0x0001e80000100a00 */
[----:B------:R3:W-:Y:S04]  /*19660*/  STL.64 [R1+0x64d8], R154 ;  /* 0x0064d89a01007387 */ /* 0x0007e80000100a00 */
[----:B------:R4:W-:Y:S04]  /*19670*/  STL.64 [R1+0x6508], R166 ;  /* 0x006508a601007387 */ /* 0x0009e80000100a00 */
[----:B0-----:R-:W2:Y:S04]  /*19680*/  LDL.LU R202, [R1+0x6480] ;  /* 0x0064800001ca7983 */ /* 0x001ea80000300800 */
[----:B------:R-:W2:Y:S01]  /*19690*/  LDL.LU R203, [R1+0x6618] ;  /* 0x0066180001cb7983 */ /* 0x000ea20000300800 */
[----:B---3--:R-:W-:-:S03]  /*196a0*/  SHF.R.U64 R154, R198, 0xb, R245 ;  /* 0x0000000bc69a7819 */ /* 0x008fc600000012f5 */
[----:B------:R-:W3:Y:S01]  /*196b0*/  LDL.LU R198, [R1+0x660c] ;  /* 0x00660c0001c67983 */ /* 0x000ee20000300800 */
[----:B------:R-:W-:-:S03]  /*196c0*/  SHF.R.U64 R158, R199, 0xb, R246 ;  /* 0x0000000bc79e7819 */ /* 0x000fc600000012f6 */
[----:B------:R-:W3:Y:S01]  /*196d0*/  LDL.LU R199, [R1+0x6484] ;  /* 0x0064840001c77983 */ /* 0x000ee20000300800 */
[----:B------:R-:W-:-:S03]  /*196e0*/  SHF.R.U64 R162, R0, 0xb, R247 ;  /* 0x0000000b00a27819 */ /* 0x000fc600000012f7 */
[----:B------:R-:W3:Y:S01]  /*196f0*/  LDL.LU R0, [R1+0x6490] ;  /* 0x0064900001007983 */ /* 0x000ee20000300800 */
[----:B----4-:R-:W-:-:S03]  /*19700*/  SHF.R.U64 R166, R250, 0xb, R249 ;  /* 0x0000000bfaa67819 */ /* 0x010fc600000012f9 */
[----:B------:R-:W4:Y:S01]  /*19710*/  LDL.LU R250, [R1+0x6620] ;  /* 0x0066200001fa7983 */ /* 0x000f220000300800 */
[----:B--2---:R-:W-:-:S03]  /*19720*/  SHF.R.U64 R170, R252, 0xb, R251 ;  /* 0x0000000bfcaa7819 */ /* 0x004fc600000012fb */
[----:B------:R-:W4:Y:S01]  /*19730*/  LDL.LU R252, [R1+0x6498] ;  /* 0x0064980001fc7983 */ /* 0x000f220000300800 */
[----:B------:R-:W0:Y:S03]  /*19740*/  I2F.F64.U64 R182, R182 ;  /* 0x000000b600b67312 */ /* 0x000e260000301800 */
[----:B------:R-:W-:Y:S01]  /*19750*/  STL.64 [R1+0x6520], R178 ;  /* 0x006520b201007387 */ /* 0x000fe20000100a00 */
[----:B0-----:R-:W-:-:S04]  /*19760*/  DMUL R182, R182, 1.1102230246251565404e-16 ;  /* 0x3ca00000b6b67828 */ /* 0x001fc80000000000 */
[----:B------:R0:W-:Y:S01]  /*19770*/  I2F.F64.U64 R208, R210 ;  /* 0x000000d200d07312 */ /* 0x0001e20000301800 */
[----:B------:R1:W-:Y:S03]  /*19780*/  STL.64 [R1+0x6518], R174 ;  /* 0x006518ae01007387 */ /* 0x0003e60000100a00 */
[----:B------:R-:W-:Y:S01]  /*19790*/  DMUL R182, R182, 256 ;  /* 0x40700000b6b67828 */ /* 0x000fe20000000000 */
[----:B0-----:R-:W2:Y:S06]  /*197a0*/  LDL.LU R211, [R1+0x6628] ;  /* 0x0066280001d37983 */ /* 0x001eac0000300800 */
[----:B------:R0:W-:Y:S04]  /*197b0*/  STL.64 [R1+0x6548], R182 ;  /* 0x006548b601007387 */ /* 0x0001e80000100a00 */
[----:B------:R-:W2:Y:S01]  /*197c0*/  LDL.LU R210, [R1+0x64a4] ;  /* 0x0064a40001d27983 */ /* 0x000ea20000300800 */
[----:B-1----:R-:W-:-:S02]  /*197d0*/  SHF.R.U64 R174, R207, 0xb, R202 ;  /* 0x0000000bcfae7819 */ /* 0x002fc400000012ca */
[----:B------:R-:W-:Y:S01]  /*197e0*/  SHF.R.U32.HI R175, RZ, 0xb, R202 ;  /* 0x0000000bffaf7819 */ /* 0x000fe200000116ca */
[----:B------:R-:W2:Y:S04]  /*197f0*/  LDL.LU R207, [R1+0x6638] ;  /* 0x0066380001cf7983 */ /* 0x000ea80000300800 */
[----:B------:R-:W2:Y:S01]  /*19800*/  LDL.LU R202, [R1+0x64b4] ;  /* 0x0064b40001ca7983 */ /* 0x000ea20000300800 */
[----:B------:R-:W-:-:S03]  /*19810*/  SHF.R.U64 R214, R243, 0xb, R248 ;  /* 0x0000000bf3d67819 */ /* 0x000fc600000012f8 */
[----:B------:R1:W5:Y:S01]  /*19820*/  LDL.LU R243, [R1+0x69bc] ;  /* 0x0069bc0001f37983 */ /* 0x0003620000300800 */
[----:B---3--:R-:W-:-:S03]  /*19830*/  SHF.R.U64 R178, R198, 0xb, R199 ;  /* 0x0000000bc6b27819 */ /* 0x008fc600000012c7 */
[----:B------:R-:W3:Y:S01]  /*19840*/  LDL.LU R198, [R1+0x64ac] ;  /* 0x0064ac0001c67983 */ /* 0x000ee20000300800 */
[----:B------:R-:W-:-:S03]  /*19850*/  SHF.R.U32.HI R179, RZ, 0xb, R199 ;  /* 0x0000000bffb37819 */ /* 0x000fc600000116c7 */
[----:B------:R-:W3:Y:S01]  /*19860*/  LDL.LU R199, [R1+0x662c] ;  /* 0x00662c0001c77983 */ /* 0x000ee20000300800 */
[----:B0-----:R-:W-:-:S03]  /*19870*/  SHF.R.U64 R182, R203, 0xb, R0 ;  /* 0x0000000bcbb67819 */ /* 0x001fc60000001200 */
[----:B------:R-:W3:Y:S01]  /*19880*/  LDL.LU R203, [R1+0x6630] ;  /* 0x0066300001cb7983 */ /* 0x000ee20000300800 */
[----:B------:R-:W-:-:S03]  /*19890*/  SHF.R.U32.HI R183, RZ, 0xb, R0 ;  /* 0x0000000bffb77819 */ /* 0x000fc60000011600 */
[----:B------:R-:W3:Y:S01]  /*198a0*/  LDL.LU R0, [R1+0x64fc] ;  /* 0x0064fc0001007983 */ /* 0x000ee20000300800 */
[--C-:B----4-:R-:W-:Y:S02]  /*198b0*/  SHF.R.U64 R186, R250, 0xb, R252.reuse ;  /* 0x0000000bfaba7819 */ /* 0x110fe400000012fc */
[----:B------:R-:W-:Y:S01]  /*198c0*/  SHF.R.U32.HI R187, RZ, 0xb, R252 ;  /* 0x0000000bffbb7819 */ /* 0x000fe200000116fc */
[----:B------:R-:W4:Y:S04]  /*198d0*/  LDL.LU R250, [R1+0x6534] ;  /* 0x0065340001fa7983 */ /* 0x000f280000300800 */
[----:B------:R-:W4:Y:S01]  /*198e0*/  LDL.LU R252, [R1+0x64c0] ;  /* 0x0064c00001fc7983 */ /* 0x000f220000300800 */
[----:B------:R-:W-:Y:S02]  /*198f0*/  SHF.R.U32.HI R127, RZ, 0xb, R218 ;  /* 0x0000000bff7f7819 */ /* 0x000fe400000116da */
[----:B------:R-:W-:-:S02]  /*19900*/  SHF.R.U32.HI R147, RZ, 0xb, R219 ;  /* 0x0000000bff937819 */ /* 0x000fc400000116db */
[----:B------:R-:W-:Y:S02]  /*19910*/  SHF.R.U32.HI R151, RZ, 0xb, R244 ;  /* 0x0000000bff977819 */ /* 0x000fe400000116f4 */
[----:B------:R-:W-:Y:S02]  /*19920*/  SHF.R.U32.HI R155, RZ, 0xb, R245 ;  /* 0x0000000bff9b7819 */ /* 0x000fe400000116f5 */
[----:B------:R-:W-:Y:S02]  /*19930*/  SHF.R.U32.HI R159, RZ, 0xb, R246 ;  /* 0x0000000bff9f7819 */ /* 0x000fe400000116f6 */
[----:B------:R-:W-:Y:S02]  /*19940*/  SHF.R.U32.HI R163, RZ, 0xb, R247 ;  /* 0x0000000bffa37819 */ /* 0x000fe400000116f7 */
[----:B------:R-:W-:Y:S02]  /*19950*/  SHF.R.U32.HI R167, RZ, 0xb, R249 ;  /* 0x0000000bffa77819 */ /* 0x000fe400000116f9 */
[----:B------:R-:W-:-:S02]  /*19960*/  SHF.R.U32.HI R171, RZ, 0xb, R251 ;  /* 0x0000000bffab7819 */ /* 0x000fc400000116fb */
[----:B------:R-:W-:Y:S01]  /*19970*/  SHF.R.U32.HI R215, RZ, 0xb, R248 ;  /* 0x0000000bffd77819 */ /* 0x000fe200000116f8 */
[----:B------:R-:W0:Y:S01]  /*19980*/  I2F.F64.U64 R110, R110 ;  /* 0x0000006e006e7312 */ /* 0x000e220000301800 */
[----:B------:R1:W-:Y:S01]  /*19990*/  STL [R1+0x3f08], RZ ;  /* 0x003f08ff01007387 */ /* 0x0003e20000100800 */
[--C-:B--2---:R-:W-:Y:S02]  /*199a0*/  SHF.R.U64 R190, R191, 0xb, R210.reuse ;  /* 0x0000000bbfbe7819 */ /* 0x104fe400000012d2 */
[----:B------:R-:W-:-:S04]  /*199b0*/  SHF.R.U32.HI R191, RZ, 0xb, R210 ;  /* 0x0000000bffbf7819 */ /* 0x000fc800000116d2 */
[----:B------:R-:W2:Y:S01]  /*199c0*/  I2F.F64.U64 R118, R118 ;  /* 0x0000007600767312 */ /* 0x000ea20000301800 */
[----:B------:R1:W-:Y:S04]  /*199d0*/  STL [R1+0x3f0c], RZ ;  /* 0x003f0cff01007387 */ /* 0x0003e80000100800 */
[----:B------:R1:W-:Y:S03]  /*199e0*/  STL [R1+0x3f10], RZ ;  /* 0x003f10ff01007387 */ /* 0x0003e60000100800 */
[----:B------:R-:W1:Y:S01]  /*199f0*/  I2F.F64.U64 R122, R122 ;  /* 0x0000007a007a7312 */ /* 0x000e620000301800 */
[----:B------:R0:W-:Y:S07]  /*19a00*/  STL [R1+0x3f14], RZ ;  /* 0x003f14ff01007387 */ /* 0x0001ee0000100800 */
[----:B------:R-:W1:Y:S01]  /*19a10*/  I2F.F64.U64 R132, R132 ;  /* 0x0000008400847312 */ /* 0x000e620000301800 */
[----:B------:R0:W-:Y:S07]  /*19a20*/  STL [R1+0x424], RZ ;  /* 0x000424ff01007387 */ /* 0x0001ee0000100800 */
[----:B------:R-:W1:Y:S08]  /*19a30*/  I2F.F64.U64 R140, R140 ;  /* 0x0000008c008c7312 */ /* 0x000e700000301800 */
[----:B------:R-:W1:Y:S08]  /*19a40*/  I2F.F64.U64 R144, R144 ;  /* 0x0000009000907312 */ /* 0x000e700000301800 */
[----:B------:R-:W1:Y:S08]  /*19a50*/  I2F.F64.U64 R148, R148 ;  /* 0x0000009400947312 */ /* 0x000e700000301800 */
[----:B------:R-:W1:Y:S08]  /*19a60*/  I2F.F64.U64 R152, R152 ;  /* 0x0000009800987312 */ /* 0x000e700000301800 */
[----:B------:R-:W1:Y:S08]  /*19a70*/  I2F.F64.U64 R156, R156 ;  /* 0x0000009c009c7312 */ /* 0x000e700000301800 */
[----:B------:R-:W1:Y:S01]  /*19a80*/  I2F.F64.U64 R160, R160 ;  /* 0x000000a000a07312 */ /* 0x000e620000301800 */
[----:B---3--:R-:W-:-:S02]  /*19a90*/  SHF.R.U64 R194, R211, 0xb, R198 ;  /* 0x0000000bd3c27819 */ /* 0x008fc400000012c6 */
[----:B------:R-:W-:Y:S02]  /*19aa0*/  SHF.R.U32.HI R195, RZ, 0xb, R198 ;  /* 0x0000000bffc37819 */ /* 0x000fe400000116c6 */
[--C-:B------:R-:W-:Y:S02]  /*19ab0*/  SHF.R.U64 R198, R199, 0xb, R202.reuse ;  /* 0x0000000bc7c67819 */ /* 0x100fe400000012ca */
[----:B------:R-:W-:Y:S01]  /*19ac0*/  SHF.R.U32.HI R199, RZ, 0xb, R202 ;  /* 0x0000000bffc77819 */ /* 0x000fe200000116ca */
[----:B------:R-:W3:Y:S01]  /*19ad0*/  I2F.F64.U64 R164, R164 ;  /* 0x000000a400a47312 */ /* 0x000ee20000301800 */
[--C-:B------:R-:W-:Y:S02]  /*19ae0*/  SHF.R.U64 R202, R203, 0xb, R206.reuse ;  /* 0x0000000bcbca7819 */ /* 0x100fe400000012ce */
[----:B------:R-:W-:Y:S02]  /*19af0*/  SHF.R.U32.HI R203, RZ, 0xb, R206 ;  /* 0x0000000bffcb7819 */ /* 0x000fe400000116ce */
[----:B------:R-:W-:-:S02]  /*19b00*/  SHF.R.U64 R206, R207, 0xb, R0 ;  /* 0x0000000bcfce7819 */ /* 0x000fc40000001200 */
[----:B------:R-:W-:Y:S01]  /*19b10*/  SHF.R.U32.HI R207, RZ, 0xb, R0 ;  /* 0x0000000bffcf7819 */ /* 0x000fe20000011600 */
[----:B------:R-:W3:Y:S08]  /*19b20*/  I2F.F64.U64 R168, R168 ;  /* 0x000000a800a87312 */ /* 0x000ef00000301800 */
        /* <DEDUP_REMOVED lines=18> */
[----:B------:R-:W3:Y:S01]  /*19c50*/  I2F.F64.U64 R186, R186 ;  /* 0x000000ba00ba7312 */ /* 0x000ee20000301800 */
[----:B----4-:R-:W-:-:S02]  /*19c60*/  SHF.R.U64 R210, R250, 0xb, R252 ;  /* 0x0000000bfad27819 */ /* 0x010fc400000012fc */
[----:B------:R-:W-:-:S05]  /*19c70*/  SHF.R.U32.HI R211, RZ, 0xb, R252 ;  /* 0x0000000bffd37819 */ /* 0x000fca00000116fc */
[----:B------:R-:W4:Y:S08]  /*19c80*/  I2F.F64.U64 R190, R190 ;  /* 0x000000be00be7312 */ /* 0x000f300000301800 */
[----:B------:R-:W4:Y:S08]  /*19c90*/  I2F.F64.U64 R194, R194 ;  /* 0x000000c200c27312 */ /* 0x000f300000301800 */
[----:B------:R-:W4:Y:S08]  /*19ca0*/  I2F.F64.U64 R198, R198 ;  /* 0x000000c600c67312 */ /* 0x000f300000301800 */
[----:B------:R-:W4:Y:S08]  /*19cb0*/  I2F.F64.U64 R202, R202 ;  /* 0x000000ca00ca7312 */ /* 0x000f300000301800 */
[----:B------:R-:W4:Y:S08]  /*19cc0*/  I2F.F64.U64 R206, R206 ;  /* 0x000000ce00ce7312 */ /* 0x000f300000301800 */
[----:B------:R-:W4:Y:S08]  /*19cd0*/  I2F.F64.U64 R210, R210 ;  /* 0x000000d200d27312 */ /* 0x000f300000301800 */
[----:B------:R-:W4:Y:S01]  /*19ce0*/  I2F.F64.U64 R214, R214 ;  /* 0x000000d600d67312 */ /* 0x000f220000301800 */
[----:B------:R-:W-:-:S02]  /*19cf0*/  DMUL R90, R90, 1.1102230246251565404e-16 ;  /* 0x3ca000005a5a7828 */ /* 0x000fc40000000000 */
[----:B------:R-:W-:Y:S02]  /*19d00*/  DMUL R94, R94, 1.1102230246251565404e-16 ;  /* 0x3ca000005e5e7828 */ /* 0x000fe40000000000 */
[----:B------:R-:W-:Y:S02]  /*19d10*/  DMUL R98, R98, 1.1102230246251565404e-16 ;  /* 0x3ca0000062627828 */ /* 0x000fe40000000000 */
[----:B------:R-:W-:Y:S02]  /*19d20*/  DMUL R102, R102, 1.1102230246251565404e-16 ;  /* 0x3ca0000066667828 */ /* 0x000fe40000000000 */
[----:B------:R-:W-:Y:S02]  /*19d30*/  DMUL R106, R106, 1.1102230246251565404e-16 ;  /* 0x3ca000006a6a7828 */ /* 0x000fe40000000000 */
[----:B0-----:R-:W-:Y:S02]  /*19d40*/  DMUL R110, R110, 1.1102230246251565404e-16 ;  /* 0x3ca000006e6e7828 */ /* 0x001fe40000000000 */
[----:B------:R-:W-:-:S02]  /*19d50*/  DMUL R114, R114, 1.1102230246251565404e-16 ;  /* 0x3ca0000072727828 */ /* 0x000fc40000000000 */
[----:B--2---:R-:W-:Y:S02]  /*19d60*/  DMUL R118, R118, 1.1102230246251565404e-16 ;  /* 0x3ca0000076767828 */ /* 0x004fe40000000000 */
[----:B-1----:R-:W-:Y:S02]  /*19d70*/  DMUL R122, R122, 1.1102230246251565404e-16 ;  /* 0x3ca000007a7a7828 */ /* 0x002fe40000000000 */
[----:B------:R-:W-:Y:S02]  /*19d80*/  DMUL R128, R128, 1.1102230246251565404e-16 ;  /* 0x3ca0000080807828 */ /* 0x000fe40000000000 */
[----:B------:R-:W-:Y:S02]  /*19d90*/  DMUL R132, R132, 1.1102230246251565404e-16 ;  /* 0x3ca0000084847828 */ /* 0x000fe40000000000 */
[----:B------:R-:W-:Y:S02]  /*19da0*/  DMUL R140, R140, 1.1102230246251565404e-16 ;  /* 0x3ca000008c8c7828 */ /* 0x000fe40000000000 */
[----:B------:R-:W-:-:S02]  /*19db0*/  DMUL R144, R144, 1.1102230246251565404e-16 ;  /* 0x3ca0000090907828 */ /* 0x000fc40000000000 */
[----:B------:R-:W-:Y:S02]  /*19dc0*/  DMUL R148, R148, 1.1102230246251565404e-16 ;  /* 0x3ca0000094947828 */ /* 0x000fe40000000000 */
[----:B------:R-:W-:Y:S02]  /*19dd0*/  DMUL R152, R152, 1.1102230246251565404e-16 ;  /* 0x3ca0000098987828 */ /* 0x000fe40000000000 */
[----:B------:R-:W-:Y:S02]  /*19de0*/  DMUL R156, R156, 1.1102230246251565404e-16 ;  /* 0x3ca000009c9c7828 */ /* 0x000fe40000000000 */
[----:B------:R-:W-:Y:S02]  /*19df0*/  DMUL R160, R160, 1.1102230246251565404e-16 ;  /* 0x3ca00000a0a07828 */ /* 0x000fe40000000000 */
[----:B---3--:R-:W-:Y:S02]  /*19e00*/  DMUL R164, R164, 1.1102230246251565404e-16 ;  /* 0x3ca00000a4a47828 */ /* 0x008fe40000000000 */
[----:B------:R-:W-:-:S02]  /*19e10*/  DMUL R168, R168, 1.1102230246251565404e-16 ;  /* 0x3ca00000a8a87828 */ /* 0x000fc40000000000 */
[----:B------:R-:W-:Y:S02]  /*19e20*/  DMUL R172, R172, 1.1102230246251565404e-16 ;  /* 0x3ca00000acac7828 */ /* 0x000fe40000000000 */
[----:B------:R-:W-:Y:S02]  /*19e30*/  DMUL R176, R176, 1.1102230246251565404e-16 ;  /* 0x3ca00000b0b07828 */ /* 0x000fe40000000000 */
        /* <DEDUP_REMOVED lines=25> */
[----:B----4-:R-:W-:Y:S02]  /*19fd0*/  DMUL R190, R190, 1.1102230246251565404e-16 ;  /* 0x3ca00000bebe7828 */ /* 0x010fe40000000000 */
[----:B------:R-:W-:Y:S02]  /*19fe0*/  DMUL R194, R194, 1.1102230246251565404e-16 ;  /* 0x3ca00000c2c27828 */ /* 0x000fe40000000000 */
[----:B------:R-:W-:-:S02]  /*19ff0*/  DMUL R198, R198, 1.1102230246251565404e-16 ;  /* 0x3ca00000c6c67828 */ /* 0x000fc40000000000 */
[----:B------:R-:W-:Y:S02]  /*1a000*/  DMUL R202, R202, 1.1102230246251565404e-16 ;  /* 0x3ca00000caca7828 */ /* 0x000fe40000000000 */
[----:B------:R-:W-:Y:S02]  /*1a010*/  DMUL R206, R206, 1.1102230246251565404e-16 ;  /* 0x3ca00000cece7828 */ /* 0x000fe40000000000 */
[----:B------:R-:W-:Y:S02]  /*1a020*/  DMUL R210, R210, 1.1102230246251565404e-16 ;  /* 0x3ca00000d2d27828 */ /* 0x000fe40000000000 */
[----:B------:R-:W-:Y:S02]  /*1a030*/  DMUL R214, R214, 1.1102230246251565404e-16 ;  /* 0x3ca00000d6d67828 */ /* 0x000fe40000000000 */
[----:B------:R-:W-:Y:S02]  /*1a040*/  DMUL R56, R56, 256 ;  /* 0x4070000038387828 */ /* 0x000fe40000000000 */
[----:B------:R-:W-:-:S02]  /*1a050*/  DMUL R60, R60, 256 ;  /* 0x407000003c3c7828 */ /* 0x000fc40000000000 */
[----:B------:R-:W-:Y:S02]  /*1a060*/  DMUL R64, R64, 256 ;  /* 0x4070000040407828 */ /* 0x000fe40000000000 */
[----:B------:R-:W-:Y:S02]  /*1a070*/  DMUL R68, R68, 256 ;  /* 0x4070000044447828 */ /* 0x000fe40000000000 */
[----:B------:R-:W-:Y:S02]  /*1a080*/  DMUL R72, R72, 256 ;  /* 0x4070000048487828 */ /* 0x000fe40000000000 */
[----:B------:R-:W-:Y:S02]  /*1a090*/  DMUL R76, R76, 256 ;  /* 0x407000004c4c7828 */ /* 0x000fe40000000000 */
        /* <DEDUP_REMOVED lines=74> */
[----:B------:R-:W-:Y:S01]  /*1a540*/  DMUL R214, R214, 256 ;  /* 0x40700000d6d67828 */ /* 0x000fe20000000000 */
[----:B------:R-:W-:Y:S01]  /*1a550*/  UMOV UR4, URZ ;  /* 0x000000ff00047c82 */ /* 0x000fe20008000000 */
[----:B------:R-:W-:-:S09]  /*1a560*/  UMOV UR5, URZ ;  /* 0x000000ff00057c82 */ /* 0x000fd20008000000 */
.L_x_187:
[----:B------:R-:W-:-:S09]  /*1a570*/  UISETP.GT.AND UP0, UPT, UR4, 0x2, UPT ;  /* 0x000000020400788c */ /* 0x000fd2000bf04270 */
[----:B-1234-:R-:W-:Y:S05]  /*1a580*/  BRA.U UP0, `(.L_x_1) ;  /* 0x000003f500e07547 */ /* 0x01efea000b800000 */
[----:B------:R-:W-:-:S04]  /*1a590*/  UISETP.LT.U32.AND UP0, UPT, UR4, 0x2, UPT ;  /* 0x000000020400788c */ /* 0x000fc8000bf01070 */
[----:B------:R-:W-:-:S04]  /*1a5a0*/  USEL UR6, UR4, 0x2, UP0 ;  /* 0x0000000204067887 */ /* 0x000fc80008000000 */
[----:B------:R-:W-:-:S12]  /*1a5b0*/  USHF.L.U32 UR6, UR6, 0x2, URZ ;  /* 0x0000000206067899 */ /* 0x000fd800080006ff */
[----:B------:R-:W0:Y:S02]  /*1a5c0*/  LDCU UR6, c[0x2][UR6] ;  /* 0x00800000060677ac */ /* 0x000e240008000800 */
[----:B0-----:R-:W-:-:S10]  /*1a5d0*/  USHF.R.S32.HI UR7, URZ, 0x1f, UR6 ;  /* 0x0000001fff077899 */ /* 0x001fd40008011406 */
.L_x_1914:
[----:B------:R-:W-:Y:S05]  /*1a5e0*/  BRXU UR6 -0x1a5f0                                                          (*"BRANCH_TARGETS .L_x_1915,.L_x_1916,.L_x_1917"*) ;  /* 0xfffffe5806847958 */ /* 0x000fea000b83ffff */
.L_x_1916:
[----:B------:R-:W2:Y:S01]  /*1a5f0*/  LDL.64 R244, [R1+0x65b8] ;  /* 0x0065b80001f47983 */ /* 0x000ea20000100a00 */
[----:B------:R-:W-:Y:S01]  /*1a600*/  UIMAD UR6, UR5, 0x140, UR39 ;  /* 0x00000140050678a4 */ /* 0x000fe2000f8e0227 */
[----:B------:R-:W-:Y:S02]  /*1a610*/  HFMA2 R0, -RZ, RZ, 0, 5.9604644775390625e-08 ;  /* 0x00000001ff007431 */ /* 0x000fe400000001ff */
[----:B------:R-:W-:Y:S02]  /*1a620*/  IMAD.MOV.U32 R216, RZ, RZ, 0x0 ;  /* 0x00000000ffd87424 */ /* 0x000fe400078e00ff */
[----:B------:R-:W-:Y:S02]  /*1a630*/  IMAD.MOV.U32 R217, RZ, RZ, 0x3ff00000 ;  /* 0x3ff00000ffd97424 */ /* 0x000fe400078e00ff */
[----:B------:R-:W-:Y:S02]  /*1a640*/  IMAD.MOV.U32 R218, RZ, RZ, 0x0 ;  /* 0x00000000ffda7424 */ /* 0x000fe400078e00ff */
[----:B------:R-:W-:Y:S01]  /*1a650*/  IMAD.MOV.U32 R219, RZ, RZ, 0x3ff00000 ;  /* 0x3ff00000ffdb7424 */ /* 0x000fe200078e00ff */
[----:B------:R0:W-:Y:S01]  /*1a660*/  STL.U8 [UR6+0x111], R0 ;  /* 0x00011100ff007987 */ /* 0x0001e20008100006 */
[----:B------:R-:W-:-:S03]  /*1a670*/  IMAD.MOV.U32 R248, RZ, RZ, RZ ;  /* 0x000000fffff87224 */ /* 0x000fc600078e00ff */
[----:B------:R1:W-:Y:S01]  /*1a680*/  STL.128 [UR6+0x230], R216 ;  /* 0x000230d8ff007987 */ /* 0x0003e20008100c06 */
[----:B0-----:R-:W-:-:S03]  /*1a690*/  IMAD.MOV.U32 R0, RZ, RZ, 0x5 ;  /* 0x00000005ff007424 */ /* 0x001fc600078e00ff */
[----:B------:R-:W-:Y:S04]  /*1a6a0*/  STL.128 [UR6+0x220], R108 ;  /* 0x0002206cff007987 */ /* 0x000fe80008100c06 */
[----:B------:R0:W-:Y:S01]  /*1a6b0*/  STL.U8 [UR6+0x115], R0 ;  /* 0x00011500ff007987 */ /* 0x0001e20008100006 */
[----:B-1----:R-:W-:Y:S02]  /*1a6c0*/  IMAD.MOV.U32 R216, RZ, RZ, 0x4 ;  /* 0x00000004ffd87424 */ /* 0x002fe400078e00ff */
[----:B------:R-:W-:Y:S02]  /*1a6d0*/  IMAD.MOV.U32 R217, RZ, RZ, 0x3 ;  /* 0x00000003ffd97424 */ /* 0x000fe400078e00ff */
[----:B0-----:R-:W-:Y:S01]  /*1a6e0*/  IMAD.MOV.U32 R0, RZ, RZ, 0xa ;  /* 0x0000000aff007424 */ /* 0x001fe200078e00ff */
[----:B------:R0:W-:Y:S01]  /*1a6f0*/  STL.U8 [UR6+0x114], R216 ;  /* 0x000114d8ff007987 */ /* 0x0001e20008100006 */
[----:B------:R-:W-:-:S02]  /*1a700*/  IMAD.MOV.U32 R218, RZ, RZ, 0x2 ;  /* 0x00000002ffda7424 */ /* 0x000fc400078e00ff */
[----:B------:R-:W-:Y:S01]  /*1a710*/  IMAD.MOV.U32 R219, RZ, RZ, 0x6 ;  /* 0x00000006ffdb7424 */ /* 0x000fe200078e00ff */
[----:B------:R1:W-:Y:S01]  /*1a720*/  STL.U8 [UR6+0x113], R217 ;  /* 0x000113d9ff007987 */ /* 0x0003e20008100006 */
[----:B0-----:R-:W-:-:S03]  /*1a730*/  IMAD.MOV.U32 R216, RZ, RZ, 0x9 ;  /* 0x00000009ffd87424 */ /* 0x001fc600078e00ff */
[----:B------:R0:W-:Y:S01]  /*1a740*/  STL.U8 [UR6+0x11a], R0 ;  /* 0x00011a00ff007987 */ /* 0x0001e20008100006 */
[----:B-1----:R-:W-:-:S03]  /*1a750*/  MOV R217, 0x8 ;  /* 0x0000000800d97802 */ /* 0x002fc60000000f00 */
[----:B------:R1:W-:Y:S01]  /*1a760*/  STL.U8 [UR6+0x112], R218 ;  /* 0x000112daff007987 */ /* 0x0003e20008100006 */
[----:B0-----:R-:W-:-:S03]  /*1a770*/  HFMA2 R0, -RZ, RZ, 0, 8.94069671630859375e-07 ;  /* 0x0000000fff007431 */ /* 0x001fc600000001ff */
[----:B------:R0:W-:Y:S01]  /*1a780*/  STL.U8 [UR6+0x116], R219 ;  /* 0x000116dbff007987 */ /* 0x0001e20008100006 */
[----:B-1----:R-:W-:-:S03]  /*1a790*/  IMAD.MOV.U32 R218, RZ, RZ, 0x7 ;  /* 0x00000007ffda7424 */ /* 0x002fc600078e00ff */
[----:B------:R1:W-:Y:S01]  /*1a7a0*/  STL.U8 [UR6+0x119], R216 ;  /* 0x000119d8ff007987 */ /* 0x0003e20008100006 */
[----:B0-----:R-:W-:-:S03]  /*1a7b0*/  IMAD.MOV.U32 R219, RZ, RZ, 0xb ;  /* 0x0000000bffdb7424 */ /* 0x001fc600078e00ff */
        /* <DEDUP_REMOVED lines=25> */
[----:B-1----:R-:W-:-:S03]  /*1a950*/  MOV R218, 0x16 ;  /* 0x0000001600da7802 */ /* 0x002fc60000000f00 */
[----:B------:R1:W-:Y:S01]  /*1a960*/  STL.U8 [UR6+0x129], R0 ;  /* 0x00012900ff007987 */ /* 0x0003e20008100006 */
[----:B0-----:R-:W-:-:S03]  /*1a970*/  IMAD.MOV.U32 R219, RZ, RZ, 0x1a ;  /* 0x0000001affdb7424 */ /* 0x001fc600078e00ff */
[----:B------:R0:W-:Y:S01]  /*1a980*/  STL.U8 [UR6+0x128], R216 ;  /* 0x000128d8ff007987 */ /* 0x0001e20008100006 */
[----:B-1----:R-:W-:-:S03]  /*1a990*/  IMAD.MOV.U32 R0, RZ, RZ, 0x1e ;  /* 0x0000001eff007424 */ /* 0x002fc600078e00ff */
[----:B------:R1:W-:Y:S01]  /*1a9a0*/  STL.U8 [UR6+0x127], R217 ;  /* 0x000127d9ff007987 */ /* 0x0003e20008100006 */
[----:B0-----:R-:W-:-:S03]  /*1a9b0*/  HFMA2 R216, -RZ, RZ, 0, 1.728534698486328125e-06 ;  /* 0x0000001dffd87431 */ /* 0x001fc600000001ff */
        /* <DEDUP_REMOVED lines=15> */
[----:B0-----:R-:W-:-:S03]  /*1aab0*/  MOV R219, 0x24 ;  /* 0x0000002400db7802 */ /* 0x001fc60000000f00 */
        /* <DEDUP_REMOVED lines=13> */
[----:B-1----:R-:W-:-:S03]  /*1ab90*/  HFMA2 R217, -RZ, RZ, 0, 2.562999725341796875e-06 ;  /* 0x0000002bffd97431 */ /* 0x002fc600000001ff */
        /* <DEDUP_REMOVED lines=33> */
[----:B0-----:R-:W-:-:S03]  /*1adb0*/  HFMA2 R218, -RZ, RZ, 0, 3.397464752197265625e-06 ;  /* 0x00000039ffda7431 */ /* 0x001fc600000001ff */
        /* <DEDUP_REMOVED lines=18> */
[----:B------:R1:W-:Y:S04]  /*1aee0*/  STL.U8 [UR6+0x156], R0 ;  /* 0x00015600ff007987 */ /* 0x0003e80008100006 */
[----:B------:R3:W-:Y:S01]  /*1aef0*/  STL.U8 [UR6+0x14e], R218 ;  /* 0x00014edaff007987 */ /* 0x0007e20008100006 */
[----:B0-----:R-:W-:Y:S02]  /*1af00*/  HFMA2 R219, -RZ, RZ, 0, 4.231929779052734375e-06 ;  /* 0x00000047ffdb7431 */ /* 0x001fe400000001ff */
[----:B-1----:R-:W-:Y:S01]  /*1af10*/  IMAD.MOV.U32 R0, RZ, RZ, 0x4b ;  /* 0x0000004bff007424 */ /* 0x002fe200078e00ff */
[----:B------:R0:W-:Y:S01]  /*1af20*/  STL.U8 [UR6+0x155], R216 ;  /* 0x000155d8ff007987 */ /* 0x0001e20008100006 */
[----:B---3--:R-:W-:-:S03]  /*1af30*/  IMAD.MOV.U32 R218, RZ, RZ, 0x43 ;  /* 0x00000043ffda7424 */ /* 0x008fc600078e00ff */
        /* <DEDUP_REMOVED lines=15> */
[----:B-1----:R-:W-:-:S03]  /*1b030*/  HFMA2 R0, -RZ, RZ, 0, 5.066394805908203125e-06 ;  /* 0x00000055ff007431 */ /* 0x002fc600000001ff */
        /* <DEDUP_REMOVED lines=35> */
[----:B-1----:R-:W-:-:S03]  /*1b270*/  HFMA2 R216, -RZ, RZ, 0, 5.900859832763671875e-06 ;  /* 0x00000063ffd87431 */ /* 0x002fc600000001ff */
        /* <DEDUP_REMOVED lines=29> */
[----:B0-----:R-:W-:-:S03]  /*1b450*/  HFMA2 R217, -RZ, RZ, 0, 6.735324859619140625e-06 ;  /* 0x00000071ffd97431 */ /* 0x001fc600000001ff */
        /* <DEDUP_REMOVED lines=33> */
[----:B-1----:R-:W-:-:S03]  /*1b670*/  HFMA2 R218, -RZ, RZ, 0, 7.569789886474609375e-06 ;  /* 0x0000007fffda7431 */ /* 0x002fc600000001ff */
        /* <DEDUP_REMOVED lines=8> */
[----:B------:R1:W-:Y:S04]  /*1b700*/  STL.U8 [UR6+0x197], R0 ;  /* 0x00019700ff007987 */ /* 0x0003e80008100006 */
[----:B------:R3:W-:Y:S01]  /*1b710*/  STL.U8 [UR6+0x18f], R218 ;  /* 0x00018fdaff007987 */ /* 0x0007e20008100006 */
[----:B0-----:R-:W-:Y:S02]  /*1b720*/  IMAD.MOV.U32 R219, RZ, RZ, 0x88 ;  /* 0x00000088ffdb7424 */ /* 0x001fe400078e00ff */
[----:B-1----:R-:W-:Y:S01]  /*1b730*/  IMAD.MOV.U32 R0, RZ, RZ, 0x8c ;  /* 0x0000008cff007424 */ /* 0x002fe200078e00ff */
[----:B------:R0:W-:Y:S01]  /*1b740*/  STL.U8 [UR6+0x196], R216 ;  /* 0x000196d8ff007987 */ /* 0x0001e20008100006 */
[----:B---3--:R-:W-:-:S03]  /*1b750*/  IMAD.MOV.U32 R218, RZ, RZ, 0x84 ;  /* 0x00000084ffda7424 */ /* 0x008fc600078e00ff */
[----:B------:R1:W-:Y:S01]  /*1b760*/  STL.U8 [UR6+0x195], R217 ;  /* 0x000195d9ff007987 */ /* 0x0003e20008100006 */
[----:B0-----:R-:W-:-:S03]  /*1b770*/  IMAD.MOV.U32 R216, RZ, RZ, 0x8b ;  /* 0x0000008bffd87424 */ /* 0x001fc600078e00ff */
[----:B------:R0:W-:Y:S01]  /*1b780*/  STL.U8 [UR6+0x198], R219 ;  /* 0x000198dbff007987 */ /* 0x0001e20008100006 */
[----:B-1----:R-:W-:-:S03]  /*1b790*/  IMAD.MOV.U32 R217, RZ, RZ, 0x8a ;  /* 0x0000008affd97424 */ /* 0x002fc600078e00ff */
[----:B------:R1:W-:Y:S04]  /*1b7a0*/  STL.U8 [UR6+0x19c], R0 ;  /* 0x00019c00ff007987 */ /* 0x0003e80008100006 */
[----:B------:R3:W-:Y:S01]  /*1b7b0*/  STL.U8 [UR6+0x194], R218 ;  /* 0x000194daff007987 */ /* 0x0007e20008100006 */
[----:B0-----:R-:W-:Y:S02]  /*1b7c0*/  HFMA2 R219, -RZ, RZ, 0, 8.404254913330078125e-06 ;  /* 0x0000008dffdb7431 */ /* 0x001fe400000001ff */
        /* <DEDUP_REMOVED lines=18> */
[----:B-1----:R-:W-:-:S03]  /*1b8f0*/  HFMA2 R0, -RZ, RZ, 0, 9.238719940185546875e-06 ;  /* 0x0000009bff007431 */ /* 0x002fc600000001ff */
        /* <DEDUP_REMOVED lines=35> */
[----:B-1----:R-:W-:-:S03]  /*1bb30*/  HFMA2 R216, -RZ, RZ, 0, 1.0073184967041015625e-05 ;  /* 0x000000a9ffd87431 */ /* 0x002fc600000001ff */
        /* <DEDUP_REMOVED lines=29> */
[----:B0-----:R-:W-:-:S03]  /*1bd10*/  HFMA2 R217, -RZ, RZ, 0, 1.0907649993896484375e-05 ;  /* 0x000000b7ffd97431 */ /* 0x001fc600000001ff */
        /* <DEDUP_REMOVED lines=27> */
[----:B0-----:R-:W-:-:S03]  /*1bed0*/  HFMA2 R0, -RZ, RZ, 0, 1.1742115020751953125e-05 ;  /* 0x000000c5ff007431 */ /* 0x001fc600000001ff */
[----:B------:R0:W-:Y:S01]  /*1bee0*/  STL.U8 [UR6+0x1d1], R217 ;  /* 0x0001d1d9ff007987 */ /* 0x0001e20008100006 */
[----:B-1----:R-:W-:-:S03]  /*1bef0*/  IMAD.MOV.U32 R216, RZ, RZ, 0xc6 ;  /* 0x000000c6ffd87424 */ /* 0x002fc600078e00ff */
[----:B------:R1:W-:Y:S01]  /*1bf00*/  STL.U8 [UR6+0x1d0], R218 ;  /* 0x0001d0daff007987 */ /* 0x0003e20008100006 */
[----:B0-----:R-:W-:-:S03]  /*1bf10*/  IMAD.MOV.U32 R217, RZ, RZ, 0xc7 ;  /* 0x000000c7ffd97424 */ /* 0x001fc600078e00ff */
[----:B------:R0:W-:Y:S01]  /*1bf20*/  STL.U8 [UR6+0x1d4], R219 ;  /* 0x0001d4dbff007987 */ /* 0x0001e20008100006 */
[----:B-1----:R-:W-:-:S03]  /*1bf30*/  IMAD.MOV.U32 R218, RZ, RZ, 0xc8 ;  /* 0x000000c8ffda7424 */ /* 0x002fc600078e00ff */
[----:B--2---:R-:W-:Y:S04]  /*1bf40*/  STL.64 [UR6+0x218], R244 ;  /* 0x000218f4ff007987 */ /* 0x004fe80008100a06 */
[----:B------:R-:W-:Y:S01]  /*1bf50*/  STL.U8 [UR6+0x110], RZ ;  /* 0x000110ffff007987 */ /* 0x000fe20008100006 */
[----:B0-----:R-:W-:-:S03]  /*1bf60*/  IMAD.MOV.U32 R219, RZ, RZ, 0xcd ;  /* 0x000000cdffdb7424 */ /* 0x001fc600078e00ff */
[----:B------:R0:W-:Y:S04]  /*1bf70*/  STL.U8 [UR6+0x1d5], R0 ;  /* 0x0001d500ff007987 */ /* 0x0001e80008100006 */
[----:B------:R1:W-:Y:S04]  /*1bf80*/  STL.U8 [UR6+0x1d6], R216 ;  /* 0x0001d6d8ff007987 */ /* 0x0003e80008100006 */
[----:B------:R2:W-:Y:S01]  /*1bf90*/  STL.U8 [UR6+0x1d7], R217 ;  /* 0x0001d7d9ff007987 */ /* 0x0005e20008100006 */
[----:B0-----:R-:W-:-:S03]  /*1bfa0*/  MOV R0, 0xcc ;  /* 0x000000cc00007802 */ /* 0x001fc60000000f00 */
[----:B------:R0:W-:Y:S01]  /*1bfb0*/  STL.U8 [UR6+0x1d8], R218 ;  /* 0x0001d8daff007987 */ /* 0x0001e20008100006 */
[----:B-1----:R-:W-:Y:S02]  /*1bfc0*/  IMAD.MOV.U32 R216, RZ, RZ, 0xcb ;  /* 0x000000cbffd87424 */ /* 0x002fe400078e00ff */
[----:B--2---:R-:W-:Y:S02]  /*1bfd0*/  IMAD.MOV.U32 R217, RZ, RZ, 0xca ;  /* 0x000000caffd97424 */ /* 0x004fe400078e00ff */
[----:B0-----:R-:W-:-:S05]  /*1bfe0*/  IMAD.MOV.U32 R218, RZ, RZ, 0xc9 ;  /* 0x000000c9ffda7424 */ /* 0x001fca00078e00ff */
[----:B------:R0:W-:Y:S04]  /*1bff0*/  STL.U8 [UR6+0x1d9], R218 ;  /* 0x0001d9daff007987 */ /* 0x0001e80008100006 */
[----:B------:R1:W-:Y:S01]  /*1c000*/  STL.U8 [UR6+0x1da], R217 ;  /* 0x0001dad9ff007987 */ /* 0x0003e20008100006 */
[----:B0-----:R-:W-:-:S03]  /*1c010*/  IMAD.MOV.U32 R218, RZ, RZ, 0xce ;  /* 0x000000ceffda7424 */ /* 0x001fc600078e00ff */
[----:B------:R0:W-:Y:S01]  /*1c020*/  STL.U8 [UR6+0x1db], R216 ;  /* 0x0001dbd8ff007987 */ /* 0x0001e20008100006 */
[----:B-1----:R-:W-:-:S03]  /*1c030*/  IMAD.MOV.U32 R217, RZ, RZ, 0xcf ;  /* 0x000000cfffd97424 */ /* 0x002fc600078e00ff */
[----:B------:R1:W-:Y:S04]  /*1c040*/  STL.U8 [UR6+0x1dc], R0 ;  /* 0x0001dc00ff007987 */ /* 0x0003e80008100006 */
[----:B------:R2:W-:Y:S01]  /*1c050*/  STL.U8 [UR6+0x1dd], R219 ;  /* 0x0001dddbff007987 */ /* 0x0005e20008100006 */
[----:B0-----:R-:W-:Y:S02]  /*1c060*/  IMAD.MOV.U32 R216, RZ, RZ, 0xd0 ;  /* 0x000000d0ffd87424 */ /* 0x001fe400078e00ff */
[----:B-1----:R-:W-:Y:S01]  /*1c070*/  IMAD.MOV.U32 R0, RZ, RZ, 0xd1 ;  /* 0x000000d1ff007424 */ /* 0x002fe200078e00ff */
[----:B------:R0:W-:Y:S01]  /*1c080*/  STL.U8 [UR6+0x1de], R218 ;  /* 0x0001dedaff007987 */ /* 0x0001e20008100006 */
[----:B--2---:R-:W-:-:S03]  /*1c090*/  IMAD.MOV.U32 R219, RZ, RZ, 0xd2 ;  /* 0x000000d2ffdb7424 */ /* 0x004fc600078e00ff */
[----:B------:R1:W-:Y:S01]  /*1c0a0*/  STL.U8 [UR6+0x1df], R217 ;  /* 0x0001dfd9ff007987 */ /* 0x0003e20008100006 */
[----:B0-----:R-:W-:-:S03]  /*1c0b0*/  HFMA2 R218, -RZ, RZ, 0, 1.2576580047607421875e-05 ;  /* 0x000000d3ffda7431 */ /* 0x001fc600000001ff */
        /* <DEDUP_REMOVED lines=18> */
[----:B------:R1:W-:Y:S04]  /*1c1e0*/  STL.U8 [UR6+0x1e9], R217 ;  /* 0x0001e9d9ff007987 */ /* 0x0003e80008100006 */
[----:B------:R2:W-:Y:S01]  /*1c1f0*/  STL.U8 [UR6+0x1ea], R216 ;  /* 0x0001ead8ff007987 */ /* 0x0005e20008100006 */
[----:B0-----:R-:W-:-:S03]  /*1c200*/  IMAD.MOV.U32 R218, RZ, RZ, 0xdd ;  /* 0x000000ddffda7424 */ /* 0x001fc600078e00ff */
[----:B------:R0:W-:Y:S01]  /*1c210*/  STL.U8 [UR6+0x1eb], R0 ;  /* 0x0001eb00ff007987 */ /* 0x0001e20008100006 */
[----:B-1----:R-:W-:-:S03]  /*1c220*/  IMAD.MOV.U32 R217, RZ, RZ, 0xde ;  /* 0x000000deffd97424 */ /* 0x002fc600078e00ff */
[----:B------:R1:W-:Y:S01]  /*1c230*/  STL.U8 [UR6+0x1ec], R219 ;  /* 0x0001ecdbff007987 */ /* 0x0003e20008100006 */
[----:B--2---:R-:W-:Y:S02]  /*1c240*/  IMAD.MOV.U32 R216, RZ, RZ, 0xdf ;  /* 0x000000dfffd87424 */ /* 0x004fe400078e00ff */
[----:B0-----:R-:W-:Y:S01]  /*1c250*/  IMAD.MOV.U32 R0, RZ, RZ, 0xe0 ;  /* 0x000000e0ff007424 */ /* 0x001fe200078e00ff */
[----:B------:R0:W-:Y:S01]  /*1c260*/  STL.U8 [UR6+0x1ed], R218 ;  /* 0x0001eddaff007987 */ /* 0x0001e20008100006 */
[----:B-1----:R-:W-:-:S03]  /*1c270*/  HFMA2 R219, -RZ, RZ, 0, 1.3411045074462890625e-05 ;  /* 0x000000e1ffdb7431 */ /* 0x002fc600000001ff */
        /* <DEDUP_REMOVED lines=24> */
[----:B-1----:R-:W-:Y:S02]  /*1c400*/  IMAD.MOV.U32 R217, RZ, RZ, 0xed ;  /* 0x000000edffd97424 */ /* 0x002fe400078e00ff */
[----:B--2---:R-:W-:Y:S01]  /*1c410*/  IMAD.MOV.U32 R216, RZ, RZ, 0xee ;  /* 0x000000eeffd87424 */ /* 0x004fe200078e00ff */
[----:B------:R1:W-:Y:S01]  /*1c420*/  STL.U8 [UR6+0x1fb], R219 ;  /* 0x0001fbdbff007987 */ /* 0x0003e20008100006 */
[----:B0-----:R-:W-:-:S03]  /*1c430*/  HFMA2 R0, -RZ, RZ, 0, 1.4245510101318359375e-05 ;  /* 0x000000efff007431 */ /* 0x001fc600000001ff */
        /* <DEDUP_REMOVED lines=20> */
[----:B------:R0:W-:Y:S04]  /*1c580*/  STL.U8 [UR6+0x206], R218 ;  /* 0x000206daff007987 */ /* 0x0001e80008100006 */
[----:B------:R2:W-:Y:S01]  /*1c590*/  STL.U8 [UR6+0x207], R217 ;  /* 0x000207d9ff007987 */ /* 0x0005e20008100006 */
[----:B-1----:R-:W-:-:S03]  /*1c5a0*/  IMAD.MOV.U32 R219, RZ, RZ, 0xfa ;  /* 0x000000faffdb7424 */ /* 0x002fc600078e00ff */
[----:B------:R1:W-:Y:S01]  /*1c5b0*/  STL.U8 [UR6+0x208], R216 ;  /* 0x000208d8ff007987 */ /* 0x0003e20008100006 */
[----:B0-----:R-:W-:Y:S02]  /*1c5c0*/  IMAD.MOV.U32 R218, RZ, RZ, 0xfb ;  /* 0x000000fbffda7424 */ /* 0x001fe400078e00ff */
[----:B--2---:R-:W-:Y:S01]  /*1c5d0*/  IMAD.MOV.U32 R217, RZ, RZ, 0xfc ;  /* 0x000000fcffd97424 */ /* 0x004fe200078e00ff */
[----:B------:R0:W-:Y:S01]  /*1c5e0*/  STL.U8 [UR6+0x209], R0 ;  /* 0x00020900ff007987 */ /* 0x0001e20008100006 */
[----:B-1----:R-:W-:-:S03]  /*1c5f0*/  HFMA2 R216, -RZ, RZ, 0, 1.5079975128173828125e-05 ;  /* 0x000000fdffd87431 */ /* 0x002fc600000001ff */
[----:B------:R1:W-:Y:S04]  /*1c600*/  STL.U8 [UR6+0x20a], R219 ;  /* 0x00020adbff007987 */ /* 0x0003e80008100006 */
[----:B------:R-:W-:Y:S01]  /*1c610*/  STL.U8 [UR6+0x20b], R218 ;  /* 0x00020bdaff007987 */ /* 0x000fe20008100006 */
[----:B0-----:R-:W-:-:S03]  /*1c620*/  IMAD.MOV.U32 R0, RZ, RZ, 0xfe ;  /* 0x000000feff007424 */ /* 0x001fc600078e00ff */
[----:B------:R0:W-:Y:S01]  /*1c630*/  STL.U8 [UR6+0x20c], R217 ;  /* 0x00020cd9ff007987 */ /* 0x0001e20008100006 */
[----:B-1----:R-:W-:-:S03]  /*1c640*/  IMAD.MOV.U32 R219, RZ, RZ, 0xff ;  /* 0x000000ffffdb7424 */ /* 0x002fc600078e00ff */
[----:B------:R1:W-:Y:S04]  /*1c650*/  STL.U8 [UR6+0x20d], R216 ;  /* 0x00020dd8ff007987 */ /* 0x0003e80008100006 */
[----:B0-----:R0:W5:Y:S04]  /*1c660*/  LDL R217, [R1+0x696c] ;  /* 0x00696c0001d97983 */ /* 0x0011680000100800 */
[----:B-1----:R0:W5:Y:S01]  /*1c670*/  LDL R216, [R1+0x6918] ;  /* 0x0069180001d87983 */ /* 0x0021620000100800 */
[----:B------:R-:W-:-:S03]  /*1c680*/  IMAD.MOV.U32 R218, RZ, RZ, R18 ;  /* 0x000000ffffda7224 */ /* 0x000fc600078e0012 */
[----:B------:R-:W-:Y:S04]  /*1c690*/  STL.U8 [UR6+0x20e], R0 ;  /* 0x00020e00ff007987 */ /* 0x000fe80008100006 */
[----:B------:R1:W-:Y:S02]  /*1c6a0*/  STL.U8 [UR6+0x20f], R219 ;  /* 0x00020fdbff007987 */ /* 0x0003e40008100006 */
[----:B01----:R-:W-:-:S07]  /*1c6b0*/  IMAD.MOV.U32 R219, RZ, RZ, R19 ;  /* 0x000000ffffdb7224 */ /* 0x003fce00078e0013 */
.L_x_5:
[CC--:B-----5:R-:W-:Y:S01]  /*1c6c0*/  IADD3 R244, P0, PT, R217.reuse, R218.reuse, RZ ;  /* 0x000000dad9f47210 */ /* 0x0e0fe20007f1e0ff */
[----:B------:R-:W-:Y:S01]  /*1c6d0*/  UMOV UR6, URZ ;  /* 0x000000ff00067c82 */ /* 0x000fe20008000000 */
[C---:B------:R-:W-:Y:S01]  /*1c6e0*/  LOP3.LUT R246, R217.reuse, R218, RZ, 0x3c, !PT ;  /* 0x000000dad9f67212 */ /* 0x040fe200078e3cff */
[----:B------:R-:W-:Y:S01]  /*1c6f0*/  BSSY.RECONVERGENT B0, `(.L_x_2) ;  /* 0x0000041000007945 */ /* 0x000fe20003800200 */
[----:B------:R-:W-:Y:S01]  /*1c700*/  SHF.L.W.U32.HI R245, R217, 0x11, R216 ;  /* 0x00000011d9f57819 */ /* 0x000fe20000010ed8 */
[----:B------:R-:W-:-:S05]  /*1c710*/  IMAD.X R0, R216, 0x1, R219, P0 ;  /* 0x00000001d8007824 */ /* 0x000fca00000e06db */
[----:B------:R-:W-:Y:S02]  /*1c720*/  SHF.L.W.U32.HI R244, R0, 0x11, R244 ;  /* 0x0000001100f47819 */ /* 0x000fe40000010ef4 */
[----:B------:R-:W-:-:S03]  /*1c730*/  SHF.L.U32 R0, R246, 0x15, RZ ;  /* 0x00000015f6007819 */ /* 0x000fc600000006ff */
[--C-:B------:R-:W-:Y:S01]  /*1c740*/  IMAD.IADD R244, R244, 0x1, R217.reuse ;  /* 0x00000001f4f47824 */ /* 0x100fe200078e02d9 */
[----:B------:R-:W-:Y:S02]  /*1c750*/  LOP3.LUT R245, R245, R0, RZ, 0x3c, !PT ;  /* 0x00000000f5f57212 */ /* 0x000fe400078e3cff */
[C---:B------:R-:W-:Y:S02]  /*1c760*/  SHF.L.W.U32.HI R0, R216.reuse, 0x11, R217 ;  /* 0x00000011d8007819 */ /* 0x040fe40000010ed9 */
[----:B------:R-:W-:Y:S02]  /*1c770*/  LOP3.LUT R217, R245, R217, R218, 0x96, !PT ;  /* 0x000000d9f5d97212 */ /* 0x000fe400078e96da */
[----:B------:R-:W-:-:S04]  /*1c780*/  LOP3.LUT R218, R216, R219, RZ, 0x3c, !PT ;  /* 0x000000dbd8da7212 */ /* 0x000fc800078e3cff */
[----:B------:R-:W-:-:S04]  /*1c790*/  SHF.L.U64.HI R245, R246, 0x15, R218 ;  /* 0x00000015f6f57819 */ /* 0x000fc800000102da */
[----:B------:R-:W-:-:S04]  /*1c7a0*/  LOP3.LUT R0, R0, R245, RZ, 0x3c, !PT ;  /* 0x000000f500007212 */ /* 0x000fc800078e3cff */
[----:B------:R-:W-:Y:S02]  /*1c7b0*/  LOP3.LUT R216, R0, R216, R219, 0x96, !PT ;  /* 0x000000d800d87212 */ /* 0x000fe400078e96db */
[----:B------:R-:W-:Y:S02]  /*1c7c0*/  IADD3 R0, PT, PT, -R248, 0x100, RZ ;  /* 0x00000100f8007810 */ /* 0x000fe40007ffe1ff */
[----:B------:R-:W-:Y:S02]  /*1c7d0*/  SHF.L.W.U32.HI R219, R246, 0x1c, R218 ;  /* 0x0000001cf6db7819 */ /* 0x000fe40000010eda */
[----:B------:R-:W-:Y:S01]  /*1c7e0*/  SHF.L.W.U32.HI R218, R218, 0x1c, R246 ;  /* 0x0000001cdada7819 */ /* 0x000fe20000010ef6 */
[----:B------:R-:W-:-:S04]  /*1c7f0*/  IMAD.WIDE.U32 R244, R244, R0, RZ ;  /* 0x00000000f4f47225 */ /* 0x000fc800078e00ff */
[----:B------:R-:W-:Y:S01]  /*1c800*/  VIADD R249, R245, UR6 ;  /* 0x00000006f5f97c36 */ /* 0x000fe20008000000 */
[----:B------:R-:W-:-:S13]  /*1c810*/  ISETP.GT.U32.AND P0, PT, R0, R244, PT ;  /* 0x000000f40000720c */ /* 0x000fda0003f04070 */
[----:B------:R-:W-:Y:S05]  /*1c820*/  @!P0 BRA `(.L_x_3) ;  /* 0x0000000000b48947 */ /* 0x000fea0003800000 */
[----:B------:R-:W0:Y:S01]  /*1c830*/  I2F.U32.RP R245, R0 ;  /* 0x0000000000f57306 */ /* 0x000e220000209000 */
[----:B------:R-:W-:Y:S01]  /*1c840*/  IMAD.MOV.U32 R246, RZ, RZ, RZ ;  /* 0x000000fffff67224 */ /* 0x000fe200078e00ff */
[----:B------:R-:W-:-:S06]  /*1c850*/  ISETP.NE.U32.AND P1, PT, R0, RZ, PT ;  /* 0x000000ff0000720c */ /* 0x000fcc0003f25070 */
[----:B0-----:R-:W0:Y:S02]  /*1c860*/  MUFU.RCP R245, R245 ;  /* 0x000000f500f57308 */ /* 0x001e240000001000 */
[----:B0-----:R-:W-:-:S06]  /*1c870*/  VIADD R245, R245, 0xffffffe ;  /* 0x0ffffffef5f57836 */ /* 0x001fcc0000000000 */
[----:B------:R0:W1:Y:S02]  /*1c880*/  F2I.FTZ.U32.TRUNC.NTZ R247, R245 ;  /* 0x000000f500f77305 */ /* 0x000064000021f000 */
[----:B0-----:R-:W-:-:S04]  /*1c890*/  IMAD.MOV R245, RZ, RZ, -R0 ;  /* 0x000000fffff57224 */ /* 0x001fc800078e0a00 */
[----:B-1----:R-:W-:-:S04]  /*1c8a0*/  IMAD R245, R245, R247, RZ ;  /* 0x000000f7f5f57224 */ /* 0x002fc800078e02ff */
[----:B------:R-:W-:-:S04]  /*1c8b0*/  IMAD.HI.U32 R246, R247, R245, R246 ;  /* 0x000000f5f7f67227 */ /* 0x000fc800078e00f6 */
[----:B------:R-:W-:-:S04]  /*1c8c0*/  VIADD R245, R248, 0xffffff00 ;  /* 0xffffff00f8f57836 */ /* 0x000fc80000000000 */
[----:B------:R-:W-:-:S05]  /*1c8d0*/  IMAD.HI.U32 R246, R246, R245, RZ ;  /* 0x000000f5f6f67227 */ /* 0x000fca00078e00ff */
[----:B------:R-:W-:-:S05]  /*1c8e0*/  IADD3 R246, PT, PT, -R246, RZ, RZ ;  /* 0x000000fff6f67210 */ /* 0x000fca0007ffe1ff */
[----:B------:R-:W-:-:S05]  /*1c8f0*/  IMAD R245, R0, R246, R245 ;  /* 0x000000f600f57224 */ /* 0x000fca00078e02f5 */
[----:B------:R-:W-:-:S13]  /*1c900*/  ISETP.GE.U32.AND P0, PT, R245, R0, PT ;  /* 0x00000000f500720c */ /* 0x000fda0003f06070 */
[----:B------:R-:W-:-:S05]  /*1c910*/  @P0 IMAD.IADD R245, R245, 0x1, -R0 ;  /* 0x00000001f5f50824 */ /* 0x000fca00078e0a00 */
[----:B------:R-:W-:-:S13]  /*1c920*/  ISETP.GE.U32.AND P0, PT, R245, R0, PT ;  /* 0x00000000f500720c */ /* 0x000fda0003f06070 */
[----:B------:R-:W-:Y:S01]  /*1c930*/  @P0 IMAD.IADD R245, R245, 0x1, -R0 ;  /* 0x00000001f5f50824 */ /* 0x000fe200078e0a00 */
[----:B------:R-:W-:-:S04]  /*1c940*/  @!P1 LOP3.LUT R245, RZ, R0, RZ, 0x33, !PT ;  /* 0x00000000fff59212 */ /* 0x000fc800078e33ff */
[----:B------:R-:W-:-:S13]  /*1c950*/  ISETP.GT.U32.AND P0, PT, R245, R244, PT ;  /* 0x000000f4f500720c */ /* 0x000fda0003f04070 */
[----:B------:R-:W-:Y:S05]  /*1c960*/  @!P0 BRA `(.L_x_3) ;  /* 0x0000000000648947 */ /* 0x000fea0003800000 */
[----:B------:R-:W-:Y:S01]  /*1c970*/  BSSY.RECONVERGENT B1, `(.L_x_3) ;  /* 0x0000018000017945 */ /* 0x000fe20003800200 */
[----:B------:R-:W-:-:S07]  /*1c980*/  IMAD.MOV.U32 R246, RZ, RZ, RZ ;  /* 0x000000fffff67224 */ /* 0x000fce00078e00ff */
.L_x_4:
[C---:B------:R-:W-:Y:S02]  /*1c990*/  IADD3 R249, P0, PT, R217.reuse, R218, RZ ;  /* 0x000000dad9f97210 */ /* 0x040fe40007f1e0ff */
[----:B------:R-:W-:-:S03]  /*1c9a0*/  SHF.L.W.U32.HI R247, R217, 0x11, R216 ;  /* 0x00000011d9f77819 */ /* 0x000fc60000010ed8 */
[----:B------:R-:W-:-:S05]  /*1c9b0*/  IMAD.X R244, R216, 0x1, R219, P0 ;  /* 0x00000001d8f47824 */ /* 0x000fca00000e06db */
[----:B------:R-:W-:Y:S02]  /*1c9c0*/  SHF.L.W.U32.HI R249, R244, 0x11, R249 ;  /* 0x00000011f4f97819 */ /* 0x000fe40000010ef9 */
[----:B------:R-:W-:-:S03]  /*1c9d0*/  LOP3.LUT R244, R217, R218, RZ, 0x3c, !PT ;  /* 0x000000dad9f47212 */ /* 0x000fc600078e3cff */
[----:B------:R-:W-:Y:S02]  /*1c9e0*/  IMAD.IADD R249, R249, 0x1, R217 ;  /* 0x00000001f9f97824 */ /* 0x000fe400078e02d9 */
[----:B------:R-:W-:-:S05]  /*1c9f0*/  IMAD.SHL.U32 R250, R244, 0x200000, RZ ;  /* 0x00200000f4fa7824 */ /* 0x000fca00078e00ff */
[----:B------:R-:W-:Y:S02]  /*1ca00*/  LOP3.LUT R247, R247, R250, RZ, 0x3c, !PT ;  /* 0x000000faf7f77212 */ /* 0x000fe400078e3cff */
[C---:B------:R-:W-:Y:S02]  /*1ca10*/  SHF.L.W.U32.HI R250, R216.reuse, 0x11, R217 ;  /* 0x00000011d8fa7819 */ /* 0x040fe40000010ed9 */
[----:B------:R-:W-:Y:S02]  /*1ca20*/  LOP3.LUT R217, R247, R217, R218, 0x96, !PT ;  /* 0x000000d9f7d97212 */ /* 0x000fe400078e96da */
[----:B------:R-:W-:-:S04]  /*1ca30*/  LOP3.LUT R247, R216, R219, RZ, 0x3c, !PT ;  /* 0x000000dbd8f77212 */ /* 0x000fc800078e3cff */
[----:B------:R-:W-:-:S04]  /*1ca40*/  SHF.L.U64.HI R218, R244, 0x15, R247 ;  /* 0x00000015f4da7819 */ /* 0x000fc800000102f7 */
[----:B------:R-:W-:-:S04]  /*1ca50*/  LOP3.LUT R218, R250, R218, RZ, 0x3c, !PT ;  /* 0x000000dafada7212 */ /* 0x000fc800078e3cff */
[----:B------:R-:W-:Y:S01]  /*1ca60*/  LOP3.LUT R216, R218, R216, R219, 0x96, !PT ;  /* 0x000000d8dad87212 */ /* 0x000fe200078e96db */
[----:B------:R-:W-:-:S03]  /*1ca70*/  IMAD.WIDE.U32 R218, R249, R0, RZ ;  /* 0x00000000f9da7225 */ /* 0x000fc600078e00ff */
[----:B------:R-:W-:Y:S02]  /*1ca80*/  ISETP.GT.U32.AND P0, PT, R245, R218, PT ;  /* 0x000000daf500720c */ /* 0x000fe40003f04070 */
[----:B------:R-:W-:Y:S02]  /*1ca90*/  SHF.L.W.U32.HI R218, R244, 0x1c, R247 ;  /* 0x0000001cf4da7819 */ /* 0x000fe40000010ef7 */
[----:B------:R-:W-:Y:S02]  /*1caa0*/  SHF.L.W.U32.HI R244, R247, 0x1c, R244 ;  /* 0x0000001cf7f47819 */ /* 0x000fe40000010ef4 */
[----:B------:R-:W-:Y:S01]  /*1cab0*/  IADD3 R249, PT, PT, R246, R219, RZ ;  /* 0x000000dbf6f97210 */ /* 0x000fe20007ffe0ff */
[----:B------:R-:W-:Y:S02]  /*1cac0*/  IMAD.MOV.U32 R219, RZ, RZ, R218 ;  /* 0x000000ffffdb7224 */ /* 0x000fe400078e00da */
[----:B------:R-:W-:-:S04]  /*1cad0*/  IMAD.MOV.U32 R218, RZ, RZ, R244 ;  /* 0x000000ffffda7224 */ /* 0x000fc800078e00f4 */
[----:B------:R-:W-:Y:S05]  /*1cae0*/  @P0 BRA `(.L_x_4) ;  /* 0xfffffffc00a80947 */ /* 0x000fea000383ffff */
[----:B------:R-:W-:Y:S05]  /*1caf0*/  BSYNC.RECONVERGENT B1 ;  /* 0x0000000000017941 */ /* 0x000fea0003800200 */
.L_x_3:
[----:B------:R-:W-:Y:S05]  /*1cb00*/  BSYNC.RECONVERGENT B0 ;  /* 0x0000000000007941 */ /* 0x000fea0003800200 */
.L_x_2:
[----:B------:R-:W-:-:S06]  /*1cb10*/  UIMAD UR6, UR5, 0x140, UR39 ;  /* 0x00000140050678a4 */ /* 0x000fcc000f8e0227 */
[----:B------:R-:W-:-:S03]  /*1cb20*/  IADD3 R249, PT, PT, R248, UR6, R249 ;  /* 0x00000006f8f97c10 */ /* 0x000fc6000fffe0f9 */
[----:B------:R-:W2:Y:S04]  /*1cb30*/  LDL.U8 R244, [R248+UR6+0x110] ;  /* 0x00011006f8f47983 */ /* 0x000ea80008100000 */
[----:B------:R-:W3:Y:S04]  /*1cb40*/  LDL.U8 R0, [R249+0x110] ;  /* 0x00011000f9007983 */ /* 0x000ee80000100000 */
[----:B---3--:R0:W-:Y:S04]  /*1cb50*/  STL.U8 [R248+UR6+0x110], R0 ;  /* 0x00011000f8007987 */ /* 0x0081e80008100006 */
[----:B--2---:R1:W-:Y:S01]  /*1cb60*/  STL.U8 [R249+0x110], R244 ;  /* 0x000110f4f9007387 */ /* 0x0043e20000100000 */
[----:B0-----:R-:W-:-:S05]  /*1cb70*/  VIADD R248, R248, 0x1 ;  /* 0x00000001f8f87836 */ /* 0x001fca0000000000 */
[----:B------:R-:W-:-:S13]  /*1cb80*/  ISETP.GE.U32.AND P0, PT, R248, 0x100, PT ;  /* 0x00000100f800780c */ /* 0x000fda0003f06070 */
[----:B-1----:R-:W-:Y:S05]  /*1cb90*/  @!P0 BRA `(.L_x_5) ;  /* 0xfffffff800c88947 */ /* 0x002fea000383ffff */
[----:B------:R-:W2:Y:S04]  /*1cba0*/  LDL.64 R244, [UR6+0x220] ;  /* 0x00022006fff47983 */ /* 0x000ea80008100a00 */
[----:B------:R-:W3:Y:S01]  /*1cbb0*/  LDL.U8 R0, [UR6+0x110] ;  /* 0x00011006ff007983 */ /* 0x000ee20008100000 */
[----:B------:R-:W-:Y:S01]  /*1cbc0*/  IMAD.MOV.U32 R216, RZ, RZ, 0x10410410 ;  /* 0x10410410ffd87424 */ /* 0x000fe200078e00ff */
[----:B------:R-:W-:Y:S01]  /*1cbd0*/  MOV R219, 0x3f700000 ;  /* 0x3f70000000db7802 */ /* 0x000fe20000000f00 */
[----:B------:R-:W-:Y:S01]  /*1cbe0*/  IMAD.MOV.U32 R217, RZ, RZ, 0x3fe04104 ;  /* 0x3fe04104ffd97424 */ /* 0x000fe200078e00ff */
[----:B------:R-:W4:Y:S01]  /*1cbf0*/  LDL.64 R246, [R1+0x65a8] ;  /* 0x0065a80001f67983 */ /* 0x000f220000100a00 */
[----:B------:R-:W-:-:S05]  /*1cc00*/  IMAD.MOV.U32 R218, RZ, RZ, 0x0 ;  /* 0x00000000ffda7424 */ /* 0x000fca00078e00ff */
[----:B------:R0:W-:Y:S02]  /*1cc10*/  STL.128 [UR6+0x230], R216 ;  /* 0x000230d8ff007987 */ /* 0x0001e40008100c06 */
[----:B0-----:R-:W-:Y:S02]  /*1cc20*/  IMAD.MOV.U32 R216, RZ, RZ, 0x0 ;  /* 0x00000000ffd87424 */ /* 0x001fe400078e00ff */
[----:B------:R-:W-:Y:S02]  /*1cc30*/  IMAD.MOV.U32 R217, RZ, RZ, 0x3ff00000 ;  /* 0x3ff00000ffd97424 */ /* 0x000fe400078e00ff */
[----:B------:R-:W-:-:S05]  /*1cc40*/  IMAD.MOV.U32 R219, RZ, RZ, 0x3ff00000 ;  /* 0x3ff00000ffdb7424 */ /* 0x000fca00078e00ff */
[----:B------:R2:W-:Y:S02]  /*1cc50*/  STL.128 [UR6+0x370], R216 ;  /* 0x000370d8ff007987 */ /* 0x0005e40008100c06 */
[----:B--2---:R-:W0:Y:S08]  /*1cc60*/  FRND.F64.FLOOR R216, R244 ;  /* 0x000000f400d87313 */ /* 0x004e300000305800 */
[----:B------:R1:W3:Y:S01]  /*1cc70*/  F2I.F64.FLOOR R218, R244 ;  /* 0x000000f400da7311 */ /* 0x0002e20000305100 */
[----:B0-----:R-:W-:Y:S01]  /*1cc80*/  DADD R216, R244, -R216 ;  /* 0x00000000f4d87229 */ /* 0x001fe200000008d8 */
[----:B-1----:R-:W-:-:S02]  /*1cc90*/  IMAD.MOV.U32 R244, RZ, RZ, 0x0 ;  /* 0x00000000fff47424 */ /* 0x002fc400078e00ff */
[----:B------:R-:W-:Y:S01]  /*1cca0*/  IMAD.MOV.U32 R245, RZ, RZ, 0x40180000 ;  /* 0x40180000fff57424 */ /* 0x000fe200078e00ff */
[----:B---3--:R-:W-:-:S04]  /*1ccb0*/  PRMT R0, R218, 0x7604, R0 ;  /* 0x00007604da007816 */ /* 0x008fc80000000000 */
[C---:B------:R-:W-:Y:S02]  /*1ccc0*/  DMUL R218, R216.reuse, R216 ;  /* 0x000000d8d8da7228 */ /* 0x040fe40000000000 */
[----:B------:R-:W-:-:S06]  /*1ccd0*/  DFMA R244, R216, R244, -15 ;  /* 0xc02e0000d8f4742b */ /* 0x000fcc00000000f4 */
[C---:B------:R-:W-:Y:S02]  /*1cce0*/  DMUL R218, R216.reuse, R218 ;  /* 0x000000dad8da7228 */ /* 0x040fe40000000000 */
[----:B------:R-:W-:Y:S01]  /*1ccf0*/  DFMA R244, R216, R244, 10 ;  /* 0x40240000d8f4742b */ /* 0x000fe200000000f4 */
[----:B------:R0:W-:Y:S07]  /*1cd00*/  STL.U16 [UR6+0x210], R0 ;  /* 0x00021000ff007987 */ /* 0x0001ee0008100406 */
[----:B------:R-:W-:Y:S01]  /*1cd10*/  DMUL R218, R218, R244 ;  /* 0x000000f4dada7228 */ /* 0x000fe20000000000 */
[----:B0-----:R-:W-:-:S06]  /*1cd20*/  MOV R0, 0x2 ;  /* 0x0000000200007802 */ /* 0x001fcc0000000f00 */
[----:B------:R0:W-:Y:S04]  /*1cd30*/  STL.128 [UR6+0x240], R216 ;  /* 0x000240d8ff007987 */ /* 0x0001e80008100c06 */
[----:B------:R1:W-:Y:S01]  /*1cd40*/  STL.U8 [UR6+0x252], R0 ;  /* 0x00025200ff007987 */ /* 0x0003e20008100006 */
[----:B0-----:R-:W-:Y:S02]  /*1cd50*/  IMAD.MOV.U32 R216, RZ, RZ, 0x1 ;  /* 0x00000001ffd87424 */ /* 0x001fe400078e00ff */
[----:B------:R-:W-:Y:S02]  /*1cd60*/  IMAD.MOV.U32 R217, RZ, RZ, 0x3 ;  /* 0x00000003ffd97424 */ /* 0x000fe400078e00ff */
[----:B-1----:R-:W-:Y:S01]  /*1cd70*/  IMAD.MOV.U32 R0, RZ, RZ, 0x7 ;  /* 0x00000007ff007424 */ /* 0x002fe200078e00ff */
[----:B------:R0:W-:Y:S01]  /*1cd80*/  STL.U8 [UR6+0x251], R216 ;  /* 0x000251d8ff007987 */ /* 0x0001e20008100006 */
[----:B------:R-:W-:-:S02]  /*1cd90*/  IMAD.MOV.U32 R218, RZ, RZ, 0x4 ;  /* 0x00000004ffda7424 */ /* 0x000fc400078e00ff */
[----:B------:R-:W-:Y:S01]  /*1cda0*/  IMAD.MOV.U32 R219, RZ, RZ, 0x8 ;  /* 0x00000008ffdb7424 */ /* 0x000fe200078e00ff */
        /* <DEDUP_REMOVED lines=9> */
[----:B0-----:R-:W-:-:S03]  /*1ce40*/  HFMA2 R218, -RZ, RZ, 0, 5.36441802978515625e-07 ;  /* 0x00000009ffda7431 */ /* 0x001fc600000001ff */
        /* <DEDUP_REMOVED lines=19> */
[----:B0-----:R-:W-:-:S03]  /*1cf80*/  HFMA2 R219, -RZ, RZ, 0, 1.370906829833984375e-06 ;  /* 0x00000017ffdb7431 */ /* 0x001fc600000001ff */
        /* <DEDUP_REMOVED lines=20> */
[----:B0-----:R-:W-:Y:S01]  /*1d0d0*/  IMAD.MOV.U32 R218, RZ, RZ, 0x1d ;  /* 0x0000001dffda7424 */ /* 0x001fe200078e00ff */
[----:B-1----:R-:W-:Y:S02]  /*1d0e0*/  MOV R217, 0x1e ;  /* 0x0000001e00d97802 */ /* 0x002fe40000000f00 */
[----:B------:R0:W-:Y:S01]  /*1d0f0*/  STL.U8 [UR6+0x270], R0 ;  /* 0x00027000ff007987 */ /* 0x0001e20008100006 */
[----:B--2---:R-:W-:-:S03]  /*1d100*/  IMAD.MOV.U32 R219, RZ, RZ, 0x21 ;  /* 0x00000021ffdb7424 */ /* 0x004fc600078e00ff */
[----:B------:R1:W-:Y:S01]  /*1d110*/  STL.U8 [UR6+0x26f], R216 ;  /* 0x00026fd8ff007987 */ /* 0x0003e20008100006 */
[----:B0-----:R-:W-:-:S03]  /*1d120*/  HFMA2 R0, -RZ, RZ, 0, 2.205371856689453125e-06 ;  /* 0x00000025ff007431 */ /* 0x001fc600000001ff */
        /* <DEDUP_REMOVED lines=24> */
[----:B0-----:R-:W-:Y:S01]  /*1d2b0*/  MOV R218, 0x2c ;  /* 0x0000002c00da7802 */ /* 0x001fe20000000f00 */
[----:B-1----:R-:W-:Y:S02]  /*1d2c0*/  IMAD.MOV.U32 R217, RZ, RZ, 0x2d ;  /* 0x0000002dffd97424 */ /* 0x002fe400078e00ff */
[----:B------:R0:W-:Y:S01]  /*1d2d0*/  STL.U8 [UR6+0x27e], R216 ;  /* 0x00027ed8ff007987 */ /* 0x0001e20008100006 */
[----:B--2---:R-:W-:-:S03]  /*1d2e0*/  IMAD.MOV.U32 R219, RZ, RZ, 0x30 ;  /* 0x00000030ffdb7424 */ /* 0x004fc600078e00ff */
[----:B------:R1:W-:Y:S01]  /*1d2f0*/  STL.U8 [UR6+0x27f], R0 ;  /* 0x00027f00ff007987 */ /* 0x0003e20008100006 */
[----:B0-----:R-:W-:-:S03]  /*1d300*/  HFMA2 R216, -RZ, RZ, 0, 3.039836883544921875e-06 ;  /* 0x00000033ffd87431 */ /* 0x001fc600000001ff */
        /* <DEDUP_REMOVED lines=17> */
[----:B--2---:R-:W-:-:S03]  /*1d420*/  MOV R219, 0x3a ;  /* 0x0000003a00db7802 */ /* 0x004fc60000000f00 */
        /* <DEDUP_REMOVED lines=17> */
[----:B-1----:R-:W-:Y:S01]  /*1d540*/  HFMA2 R217, -RZ, RZ, 0, 3.874301910400390625e-06 ;  /* 0x00000041ffd97431 */ /* 0x002fe200000001ff */
[----:B------:R0:W-:Y:S01]  /*1d550*/  STL.U8 [UR6+0x293], R0 ;  /* 0x00029300ff007987 */ /* 0x0001e20008100006 */
[----:B--2---:R-:W-:-:S03]  /*1d560*/  IMAD.MOV.U32 R219, RZ, RZ, 0x44 ;  /* 0x00000044ffdb7424 */ /* 0x004fc600078e00ff */
        /* <DEDUP_REMOVED lines=25> */
[----:B0-----:R-:W-:-:S03]  /*1d700*/  HFMA2 R218, -RZ, RZ, 0, 4.708766937255859375e-06 ;  /* 0x0000004fffda7431 */ /* 0x001fc600000001ff */
        /* <DEDUP_REMOVED lines=19> */
[----:B0-----:R-:W-:-:S03]  /*1d840*/  HFMA2 R219, -RZ, RZ, 0, 5.543231964111328125e-06 ;  /* 0x0000005dffdb7431 */ /* 0x001fc600000001ff */
        /* <DEDUP_REMOVED lines=25> */
[----:B0-----:R-:W-:-:S03]  /*1d9e0*/  HFMA2 R0, -RZ, RZ, 0, 6.377696990966796875e-06 ;  /* 0x0000006bff007431 */ /* 0x001fc600000001ff */
        /* <DEDUP_REMOVED lines=29> */
[----:B0-----:R-:W-:-:S03]  /*1dbc0*/  HFMA2 R216, -RZ, RZ, 0, 7.212162017822265625e-06 ;  /* 0x00000079ffd87431 */ /* 0x001fc600000001ff */
        /* <DEDUP_REMOVED lines=35> */
[----:B-1----:R-:W-:Y:S01]  /*1de00*/  HFMA2 R217, -RZ, RZ, 0, 8.046627044677734375e-06 ;  /* 0x00000087ffd97431 */ /* 0x002fe200000001ff */
        /* <DEDUP_REMOVED lines=27> */
[----:B0-----:R-:W-:-:S03]  /*1dfc0*/  HFMA2 R218, -RZ, RZ, 0, 8.881092071533203125e-06 ;  /* 0x00000095ffda7431 */ /* 0x001fc600000001ff */
        /* <DEDUP_REMOVED lines=19> */
[----:B0-----:R-:W-:-:S03]  /*1e100*/  HFMA2 R219, -RZ, RZ, 0, 9.715557098388671875e-06 ;  /* 0x000000a3ffdb7431 */ /* 0x001fc600000001ff */
        /* <DEDUP_REMOVED lines=25> */
[----:B0-----:R-:W-:-:S03]  /*1e2a0*/  HFMA2 R0, -RZ, RZ, 0, 1.0550022125244140625e-05 ;  /* 0x000000b1ff007431 */ /* 0x001fc600000001ff */
        /* <DEDUP_REMOVED lines=29> */
[----:B0-----:R-:W-:-:S03]  /*1e480*/  HFMA2 R216, -RZ, RZ, 0, 1.1384487152099609375e-05 ;  /* 0x000000bfffd87431 */ /* 0x001fc600000001ff */
        /* <DEDUP_REMOVED lines=14> */
[----:B0-----:R-:W-:-:S03]  /*1e570*/  IMAD.MOV.U32 R218, RZ, RZ, 0xc4 ;  /* 0x000000c4ffda7424 */ /* 0x001fc600078e00ff */
[----:B----4-:R-:W-:Y:S01]  /*1e580*/  STL.64 [UR6+0x358], R246 ;  /* 0x000358f6ff007987 */ /* 0x010fe20008100a06 */
[----:B-1----:R-:W-:-:S03]  /*1e590*/  IMAD.MOV.U32 R217, RZ, RZ, 0xc5 ;  /* 0x000000c5ffd97424 */ /* 0x002fc600078e00ff */
[----:B------:R-:W-:Y:S04]  /*1e5a0*/  STL.128 [UR6+0x360], R112 ;  /* 0x00036070ff007987 */ /* 0x000fe80008100c06 */
[----:B------:R-:W-:Y:S04]  /*1e5b0*/  STL.U8 [UR6+0x250], RZ ;  /* 0x000250ffff007987 */ /* 0x000fe80008100006 */
[----:B------:R0:W-:Y:S01]  /*1e5c0*/  STL.U8 [UR6+0x312], R0 ;  /* 0x00031200ff007987 */ /* 0x0001e20008100006 */
[----:B--2---:R-:W-:-:S03]  /*1e5d0*/  IMAD.MOV.U32 R219, RZ, RZ, 0xc8 ;  /* 0x000000c8ffdb7424 */ /* 0x004fc600078e00ff */
[----:B------:R1:W-:Y:S01]  /*1e5e0*/  STL.U8 [UR6+0x313], R216 ;  /* 0x000313d8ff007987 */ /* 0x0003e20008100006 */
[----:B0-----:R-:W-:-:S03]  /*1e5f0*/  IMAD.MOV.U32 R0, RZ, RZ, 0xc7 ;  /* 0x000000c7ff007424 */ /* 0x001fc600078e00ff */
[----:B------:R0:W-:Y:S01]  /*1e600*/  STL.U8 [UR6+0x314], R218 ;  /* 0x000314daff007987 */ /* 0x0001e20008100006 */
[----:B-1----:R-:W-:-:S03]  /*1e610*/  MOV R216, 0xc6 ;  /* 0x000000c600d87802 */ /* 0x002fc60000000f00 */
        /* <DEDUP_REMOVED lines=9> */
[----:B-1----:R-:W-:-:S03]  /*1e6b0*/  HFMA2 R219, -RZ, RZ, 0, 1.2218952178955078125e-05 ;  /* 0x000000cdffdb7431 */ /* 0x002fc600000001ff */
        /* <DEDUP_REMOVED lines=27> */
[----:B0-----:R-:W-:-:S03]  /*1e870*/  HFMA2 R0, -RZ, RZ, 0, 1.3053417205810546875e-05 ;  /* 0x000000dbff007431 */ /* 0x001fc600000001ff */
        /* <DEDUP_REMOVED lines=27> */
[----:B0-----:R-:W-:-:S03]  /*1ea30*/  HFMA2 R216, -RZ, RZ, 0, 1.3887882232666015625e-05 ;  /* 0x000000e9ffd87431 */ /* 0x001fc600000001ff */
        /* <DEDUP_REMOVED lines=27> */
[----:B-1----:R-:W-:-:S03]  /*1ebf0*/  HFMA2 R217, -RZ, RZ, 0, 1.4722347259521484375e-05 ;  /* 0x000000f7ffd97431 */ /* 0x002fc600000001ff */
        /* <DEDUP_REMOVED lines=10> */
[----:B------:R-:W-:Y:S01]  /*1eca0*/  STL.U8 [UR6+0x349], R0 ;  /* 0x00034900ff007987 */ /* 0x000fe20008100006 */
[----:B-1----:R-:W-:-:S03]  /*1ecb0*/  IMAD.MOV.U32 R216, RZ, RZ, 0xfd ;  /* 0x000000fdffd87424 */ /* 0x002fc600078e00ff */
[----:B------:R-:W-:Y:S04]  /*1ecc0*/  STL.U8 [UR6+0x34a], R219 ;  /* 0x00034adbff007987 */ /* 0x000fe80008100006 */
[----:B------:R-:W-:Y:S04]  /*1ecd0*/  STL.U8 [UR6+0x34b], R218 ;  /* 0x00034bdaff007987 */ /* 0x000fe80008100006 */
[----:B------:R0:W-:Y:S04]  /*1ece0*/  STL.U8 [UR6+0x34c], R217 ;  /* 0x00034cd9ff007987 */ /* 0x0001e80008100006 */
[----:B------:R1:W-:Y:S04]  /*1ecf0*/  STL.U8 [UR6+0x34d], R216 ;  /* 0x00034dd8ff007987 */ /* 0x0003e80008100006 */
[----:B0-----:R0:W5:Y:S04]  /*1ed00*/  LDL R217, [R1+0x6968] ;  /* 0x0069680001d97983 */ /* 0x0011680000100800 */
[----:B-1----:R0:W5:Y:S01]  /*1ed10*/  LDL R216, [R1+0x6914] ;  /* 0x0069140001d87983 */ /* 0x0021620000100800 */
[----:B------:R-:W-:Y:S01]  /*1ed20*/  MOV R0, 0xfe ;  /* 0x000000fe00007802 */ /* 0x000fe20000000f00 */
[----:B------:R-:W-:-:S02]  /*1ed30*/  IMAD.MOV.U32 R219, RZ, RZ, 0xff ;  /* 0x000000ffffdb7424 */ /* 0x000fc400078e00ff */
[----:B------:R-:W-:Y:S02]  /*1ed40*/  IMAD.MOV.U32 R248, RZ, RZ, RZ ;  /* 0x000000fffff87224 */ /* 0x000fe400078e00ff */
[----:B------:R-:W-:Y:S01]  /*1ed50*/  STL.U8 [UR6+0x34e], R0 ;  /* 0x00034e00ff007987 */ /* 0x000fe20008100006 */
[----:B------:R-:W-:-:S03]  /*1ed60*/  IMAD.MOV.U32 R218, RZ, RZ, R20 ;  /* 0x000000ffffda7224 */ /* 0x000fc600078e0014 */
[----:B------:R1:W-:Y:S02]  /*1ed70*/  STL.U8 [UR6+0x34f], R219 ;  /* 0x00034fdbff007987 */ /* 0x0003e40008100006 */
[----:B01----:R-:W-:-:S07]  /*1ed80*/  IMAD.MOV.U32 R219, RZ, RZ, R21 ;  /* 0x000000ffffdb7224 */ /* 0x003fce00078e0015 */
.L_x_9:
[CC--:B-----5:R-:W-:Y:S01]  /*1ed90*/  IADD3 R244, P0, PT, R217.reuse, R218.reuse, RZ ;  /* 0x000000dad9f47210 */ /* 0x0e0fe20007f1e0ff */
[----:B------:R-:W-:Y:S01]  /*1eda0*/  UMOV UR6, URZ ;  /* 0x000000ff00067c82 */ /* 0x000fe20008000000 */
[C---:B------:R-:W-:Y:S01]  /*1edb0*/  LOP3.LUT R246, R217.reuse, R218, RZ, 0x3c, !PT ;  /* 0x000000dad9f67212 */ /* 0x040fe200078e3cff */
[----:B------:R-:W-:Y:S01]  /*1edc0*/  BSSY.RECONVERGENT B0, `(.L_x_6) ;  /* 0x0000041000007945 */ /* 0x000fe20003800200 */
[----:B------:R-:W-:Y:S01]  /*1edd0*/  SHF.L.W.U32.HI R245, R217, 0x11, R216 ;  /* 0x00000011d9f57819 */ /* 0x000fe20000010ed8 */
[----:B------:R-:W-:-:S05]  /*1ede0*/  IMAD.X R0, R216, 0x1, R219, P0 ;  /* 0x00000001d8007824 */ /* 0x000fca00000e06db */
[----:B------:R-:W-:Y:S01]  /*1edf0*/  SHF.L.W.U32.HI R244, R0, 0x11, R244 ;  /* 0x0000001100f47819 */ /* 0x000fe20000010ef4 */
[----:B------:R-:W-:-:S03]  /*1ee00*/  IMAD.SHL.U32 R0, R246, 0x200000, RZ ;  /* 0x00200000f6007824 */ /* 0x000fc600078e00ff */
[-C--:B------:R-:W-:Y:S02]  /*1ee10*/  IADD3 R244, PT, PT, R244, R217.reuse, RZ ;  /* 0x000000d9f4f47210 */ /* 0x080fe40007ffe0ff */
        /* <DEDUP_REMOVED lines=24> */
[----:B------:R-:W-:-:S04]  /*1efa0*/  IMAD.HI.U32 R246, R246, R245, RZ ;  /* 0x000000f5f6f67227 */ /* 0x000fc800078e00ff */
[----:B------:R-:W-:-:S04]  /*1efb0*/  IMAD.MOV R246, RZ, RZ, -R246 ;  /* 0x000000fffff67224 */ /* 0x000fc800078e0af6 */
[----:B------:R-:W-:-:S05]  /*1efc0*/  IMAD R245, R0, R246, R245 ;  /* 0x000000f600f57224 */ /* 0x000fca00078e02f5 */
[----:B------:R-:W-:-:S13]  /*1efd0*/  ISETP.GE.U32.AND P0, PT, R245, R0, PT ;  /* 0x00000000f500720c */ /* 0x000fda0003f06070 */
[----:B------:R-:W-:-:S04]  /*1efe0*/  @P0 IADD3 R245, PT, PT, -R0, R245, RZ ;  /* 0x000000f500f50210 */ /* 0x000fc80007ffe1ff */
[----:B------:R-:W-:-:S13]  /*1eff0*/  ISETP.GE.U32.AND P0, PT, R245, R0, PT ;  /* 0x00000000f500720c */ /* 0x000fda0003f06070 */
[----:B------:R-:W-:Y:S01]  /*1f000*/  @P0 IMAD.IADD R245, R245, 0x1, -R0 ;  /* 0x00000001f5f50824 */ /* 0x000fe200078e0a00 */
[----:B------:R-:W-:-:S04]  /*1f010*/  @!P1 LOP3.LUT R245, RZ, R0, RZ, 0x33, !PT ;  /* 0x00000000fff59212 */ /* 0x000fc800078e33ff */
[----:B------:R-:W-:-:S13]  /*1f020*/  ISETP.GT.U32.AND P0, PT, R245, R244, PT ;  /* 0x000000f4f500720c */ /* 0x000fda0003f04070 */
[----:B------:R-:W-:Y:S05]  /*1f030*/  @!P0 BRA `(.L_x_7) ;  /* 0x0000000000648947 */ /* 0x000fea0003800000 */
[----:B------:R-:W-:Y:S01]  /*1f040*/  BSSY.RECONVERGENT B1, `(.L_x_7) ;  /* 0x0000018000017945 */ /* 0x000fe20003800200 */
[----:B------:R-:W-:-:S07]  /*1f050*/  IMAD.MOV.U32 R246, RZ, RZ, RZ ;  /* 0x000000fffff67224 */ /* 0x000fce00078e00ff */
.L_x_8:
        /* <DEDUP_REMOVED lines=14> */
[----:B------:R-:W-:-:S04]  /*1f140*/  IMAD.WIDE.U32 R218, R249, R0, RZ ;  /* 0x00000000f9da7225 */ /* 0x000fc800078e00ff */
[----:B------:R-:W-:Y:S01]  /*1f150*/  IMAD.IADD R249, R246, 0x1, R219 ;  /* 0x00000001f6f97824 */ /* 0x000fe200078e02db */
[----:B------:R-:W-:Y:S02]  /*1f160*/  ISETP.GT.U32.AND P0, PT, R245, R218, PT ;  /* 0x000000daf500720c */ /* 0x000fe40003f04070 */
[----:B------:R-:W-:Y:S02]  /*1f170*/  SHF.L.W.U32.HI R218, R244, 0x1c, R247 ;  /* 0x0000001cf4da7819 */ /* 0x000fe40000010ef7 */
[----:B------:R-:W-:Y:S02]  /*1f180*/  SHF.L.W.U32.HI R244, R247, 0x1c, R244 ;  /* 0x0000001cf7f47819 */ /* 0x000fe40000010ef4 */
[----:B------:R-:W-:-:S03]  /*1f190*/  MOV R219, R218 ;  /* 0x000000da00db7202 */ /* 0x000fc60000000f00 */
[----:B------:R-:W-:-:S04]  /*1f1a0*/  IMAD.MOV.U32 R218, RZ, RZ, R244 ;  /* 0x000000ffffda7224 */ /* 0x000fc800078e00f4 */
[----:B------:R-:W-:Y:S05]  /*1f1b0*/  @P0 BRA `(.L_x_8) ;  /* 0xfffffffc00a80947 */ /* 0x000fea000383ffff */
[----:B------:R-:W-:Y:S05]  /*1f1c0*/  BSYNC.RECONVERGENT B1 ;  /* 0x0000000000017941 */ /* 0x000fea0003800200 */
.L_x_7:
[----:B------:R-:W-:Y:S05]  /*1f1d0*/  BSYNC.RECONVERGENT B0 ;  /* 0x0000000000007941 */ /* 0x000fea0003800200 */
.L_x_6:
        /* <DEDUP_REMOVED lines=9> */
[----:B------:R-:W-:Y:S01]  /*1f270*/  UIMAD UR9, UR5, 0x140, UR8 ;  /* 0x00000140050978a4 */ /* 0x000fe2000f8e0208 */
[----:B------:R-:W2:Y:S08]  /*1f280*/  LDL.64 R246, [R1+0x64e0] ;  /* 0x0064e00001f67983 */ /* 0x000eb00000100a00 */
[----:B------:R-:W3:Y:S01]  /*1f290*/  LDL.64 R244, [UR9+0x780] ;  /* 0x00078009fff47983 */ /* 0x000ee20008100a00 */
[----:B------:R-:W-:-:S02]  /*1f2a0*/  IMAD.MOV.U32 R216, RZ, RZ, 0x10410410 ;  /* 0x10410410ffd87424 */ /* 0x000fc400078e00ff */
[----:B------:R-:W-:Y:S01]  /*1f2b0*/  IMAD.MOV.U32 R217, RZ, RZ, 0x3fd04104 ;  /* 0x3fd04104ffd97424 */ /* 0x000fe200078e00ff */
[----:B------:R-:W4:Y:S01]  /*1f2c0*/  LDL.U8 R0, [UR9+0x670] ;  /* 0x00067009ff007983 */ /* 0x000f220008100000 */
[----:B------:R-:W-:Y:S02]  /*1f2d0*/  IMAD.MOV.U32 R218, RZ, RZ, 0x0 ;  /* 0x00000000ffda7424 */ /* 0x000fe400078e00ff */
[----:B------:R-:W-:-:S05]  /*1f2e0*/  IMAD.MOV.U32 R219, RZ, RZ, 0x3f800000 ;  /* 0x3f800000ffdb7424 */ /* 0x000fca00078e00ff */
[----:B------:R3:W-:Y:S01]  /*1f2f0*/  STL.128 [UR9+0x790], R216 ;  /* 0x000790d8ff007987 */ /* 0x0007e20008100c09 */
[----:B------:R-:W-:-:S04]  /*1f300*/  UIADD3 UR6, UP0, UPT, UR38, 0x420, URZ ;  /* 0x0000042026067890 */ /* 0x000fc8000ff1e0ff */
[----:B------:R-:W-:-:S04]  /*1f310*/  UIADD3.X UR7, UPT, UPT, URZ, UR40, URZ, UP0, !UPT ;  /* 0x00000028ff077290 */ /* 0x000fc800087fe4ff */
[----:B------:R-:W-:-:S04]  /*1f320*/  UIMAD.WIDE.U32 UR6, UR5, 0x140, UR6 ;  /* 0x00000140050678a5 */ /* 0x000fc8000f8e0006 */
[----:B------:R-:W-:-:S04]  /*1f330*/  UIADD3 UR10, UP0, UPT, UR6, 0x110, URZ ;  /* 0x00000110060a7890 */ /* 0x000fc8000ff1e0ff */
[----:B------:R-:W-:Y:S02]  /*1f340*/  UIADD3.X UR6, UPT, UPT, URZ, UR7, URZ, UP0, !UPT ;  /* 0x00000007ff067290 */ /* 0x000fe400087fe4ff */
[----:B------:R-:W-:Y:S01]  /*1f350*/  UIMAD UR7, UR4, 0x28, UR39 ;  /* 0x00000028040778a4 */ /* 0x000fe2000f8e0227 */
[----:B---3--:R-:W0:Y:S08]  /*1f360*/  FRND.F64.FLOOR R216, R244 ;  /* 0x000000f400d87313 */ /* 0x008e300000305800 */
[----:B------:R1:W4:Y:S01]  /*1f370*/  F2I.F64.FLOOR R218, R244 ;  /* 0x000000f400da7311 */ /* 0x0003220000305100 */
[----:B0-----:R-:W-:Y:S01]  /*1f380*/  DADD R216, R244, -R216 ;  /* 0x00000000f4d87229 */ /* 0x001fe200000008d8 */
[----:B-1----:R-:W-:Y:S01]  /*1f390*/  MOV R244, 0x0 ;  /* 0x0000000000f47802 */ /* 0x002fe20000000f00 */
[----:B------:R-:W-:Y:S01]  /*1f3a0*/  IMAD.MOV.U32 R245, RZ, RZ, 0x40180000 ;  /* 0x40180000fff57424 */ /* 0x000fe200078e00ff */
[----:B----4-:R-:W-:-:S05]  /*1f3b0*/  PRMT R0, R218, 0x7604, R0 ;  /* 0x00007604da007816 */ /* 0x010fca0000000000 */
[C---:B------:R-:W-:Y:S02]  /*1f3c0*/  DMUL R218, R216.reuse, R216 ;  /* 0x000000d8d8da7228 */ /* 0x040fe40000000000 */
[----:B------:R-:W-:-:S06]  /*1f3d0*/  DFMA R244, R216, R244, -15 ;  /* 0xc02e0000d8f4742b */ /* 0x000fcc00000000f4 */
[C---:B------:R-:W-:Y:S02]  /*1f3e0*/  DMUL R218, R216.reuse, R218 ;  /* 0x000000dad8da7228 */ /* 0x040fe40000000000 */
[----:B------:R-:W-:-:S08]  /*1f3f0*/  DFMA R244, R216, R244, 10 ;  /* 0x40240000d8f4742b */ /* 0x000fd000000000f4 */
[----:B------:R-:W-:Y:S01]  /*1f400*/  DMUL R218, R218, R244 ;  /* 0x000000f4dada7228 */ /* 0x000fe20000000000 */
[----:B------:R0:W-:Y:S06]  /*1f410*/  STL.U16 [UR9+0x770], R0 ;  /* 0x00077000ff007987 */ /* 0x0001ec0008100409 */
[----:B------:R1:W-:Y:S01]  /*1f420*/  STL.128 [UR9+0x7a0], R216 ;  /* 0x0007a0d8ff007987 */ /* 0x0003e20008100c09 */
[----:B0-----:R-:W-:Y:S02]  /*1f430*/  IMAD.MOV.U32 R0, RZ, RZ, 0x2 ;  /* 0x00000002ff007424 */ /* 0x001fe400078e00ff */
[----:B-1----:R-:W-:-:S02]  /*1f440*/  IMAD.U32 R216, RZ, RZ, UR10 ;  /* 0x0000000affd87e24 */ /* 0x002fc4000f8e00ff */
[----:B------:R-:W-:Y:S01]  /*1f450*/  IMAD.U32 R217, RZ, RZ, UR6 ;  /* 0x00000006ffd97e24 */ /* 0x000fe2000f8e00ff */
[----:B------:R-:W-:Y:S01]  /*1f460*/  MOV R218, 0x0 ;  /* 0x0000000000da7802 */ /* 0x000fe20000000f00 */
[----:B------:R-:W-:-:S03]  /*1f470*/  IMAD.MOV.U32 R219, RZ, RZ, 0x3ff00000 ;  /* 0x3ff00000ffdb7424 */ /* 0x000fc600078e00ff */
[----:B------:R0:W-:Y:S04]  /*1f480*/  STL.64 [UR7+0x30], R216 ;  /* 0x000030d8ff007987 */ /* 0x0001e80008100a07 */
[----:B------:R1:W-:Y:S01]  /*1f490*/  STL [UR7+0x28], R0 ;  /* 0x00002800ff007987 */ /* 0x0003e20008100807 */
[----:B0-----:R-:W-:Y:S02]  /*1f4a0*/  IMAD.MOV.U32 R216, RZ, RZ, 0x0 ;  /* 0x00000000ffd87424 */ /* 0x001fe400078e00ff */
[----:B------:R-:W-:Y:S02]  /*1f4b0*/  IMAD.MOV.U32 R217, RZ, RZ, 0x3ff00000 ;  /* 0x3ff00000ffd97424 */ /* 0x000fe400078e00ff */
[----:B-1----:R-:W-:Y:S01]  /*1f4c0*/  IMAD.MOV.U32 R0, RZ, RZ, 0x1 ;  /* 0x00000001ff007424 */ /* 0x002fe200078e00ff */
[----:B--2---:R-:W-:Y:S04]  /*1f4d0*/  STL.64 [UR9+0x8b8], R246 ;  /* 0x0008b8f6ff007987 */ /* 0x004fe80008100a09 */
[----:B------:R0:W-:Y:S04]  /*1f4e0*/  STL.128 [UR9+0x8d0], R216 ;  /* 0x0008d0d8ff007987 */ /* 0x0001e80008100c09 */
[----:B------:R-:W-:Y:S04]  /*1f4f0*/  STL.128 [UR9+0x8c0], R200 ;  /* 0x0008c0c8ff007987 */ /* 0x000fe80008100c09 */
[----:B------:R1:W-:Y:S01]  /*1f500*/  STL.U8 [UR11+0x391], R0 ;  /* 0x00039100ff007987 */ /* 0x0003e2000810000b */
[----:B0-----:R-:W-:-:S02]  /*1f510*/  IMAD.MOV.U32 R218, RZ, RZ, 0x2 ;  /* 0x00000002ffda7424 */ /* 0x001fc400078e00ff */
[----:B------:R-:W-:Y:S02]  /*1f520*/  IMAD.MOV.U32 R217, RZ, RZ, 0x3 ;  /* 0x00000003ffd97424 */ /* 0x000fe400078e00ff */
[----:B------:R-:W-:Y:S02]  /*1f530*/  HFMA2 R219, -RZ, RZ, 0, 3.5762786865234375e-07 ;  /* 0x00000006ffdb7431 */ /* 0x000fe400000001ff */
[----:B------:R-:W-:Y:S02]  /*1f540*/  IMAD.MOV.U32 R216, RZ, RZ, 0x4 ;  /* 0x00000004ffd87424 */ /* 0x000fe400078e00ff */
[----:B-1----:R-:W-:Y:S01]  /*1f550*/  IMAD.MOV.U32 R0, RZ, RZ, 0x5 ;  /* 0x00000005ff007424 */ /* 0x002fe200078e00ff */
[----:B------:R0:W-:Y:S04]  /*1f560*/  STL.U8 [UR11+0x392], R218 ;  /* 0x000392daff007987 */ /* 0x0001e8000810000b */
        /* <DEDUP_REMOVED lines=27> */
[----:B-1----:R-:W-:-:S03]  /*1f720*/  HFMA2 R0, -RZ, RZ, 0, 1.1920928955078125e-06 ;  /* 0x00000014ff007431 */ /* 0x002fc600000001ff */
        /* <DEDUP_REMOVED lines=27> */
[----:B-1----:R-:W-:-:S03]  /*1f8e0*/  HFMA2 R216, -RZ, RZ, 0, 2.02655792236328125e-06 ;  /* 0x00000022ffd87431 */ /* 0x002fc600000001ff */
        /* <DEDUP_REMOVED lines=27> */
[----:B-1----:R-:W-:-:S03]  /*1faa0*/  HFMA2 R217, -RZ, RZ, 0, 2.86102294921875e-06 ;  /* 0x00000030ffd97431 */ /* 0x002fc600000001ff */
        /* <DEDUP_REMOVED lines=27> */
[----:B0-----:R-:W-:-:S03]  /*1fc60*/  HFMA2 R218, -RZ, RZ, 0, 3.69548797607421875e-06 ;  /* 0x0000003effda7431 */ /* 0x001fc600000001ff */
        /* <DEDUP_REMOVED lines=27> */
[----:B--2---:R-:W-:-:S03]  /*1fe20*/  HFMA2 R219, -RZ, RZ, 0, 4.5299530029296875e-06 ;  /* 0x0000004cffdb7431 */ /* 0x004fc600000001ff */
        /* <DEDUP_REMOVED lines=27> */
[----:B-1----:R-:W-:-:S03]  /*1ffe0*/  HFMA2 R0, -RZ, RZ, 0, 5.36441802978515625e-06 ;  /* 0x0000005aff007431 */ /* 0x002fc600000001ff */
        /* <DEDUP_REMOVED lines=27> */
[----:B-1----:R-:W-:-:S03]  /*201a0*/  HFMA2 R216, -RZ, RZ, 0, 6.198883056640625e-06 ;  /* 0x00000068ffd87431 */ /* 0x002fc600000001ff */
        /* <DEDUP_REMOVED lines=27> */
[----:B-1----:R-:W-:-:S03]  /*20360*/  HFMA2 R217, -RZ, RZ, 0, 7.03334808349609375e-06 ;  /* 0x00000076ffd97431 */ /* 0x002fc600000001ff */
        /* <DEDUP_REMOVED lines=27> */
[----:B0-----:R-:W-:-:S03]  /*20520*/  HFMA2 R218, -RZ, RZ, 0, 7.8678131103515625e-06 ;  /* 0x00000084ffda7431 */ /* 0x001fc600000001ff */
        /* <DEDUP_REMOVED lines=27> */
[----:B--2---:R-:W-:-:S03]  /*206e0*/  HFMA2 R219, -RZ, RZ, 0, 8.70227813720703125e-06 ;  /* 0x00000092ffdb7431 */ /* 0x004fc600000001ff */
        /* <DEDUP_REMOVED lines=27> */
[----:B-1----:R-:W-:-:S03]  /*208a0*/  HFMA2 R0, -RZ, RZ, 0, 9.5367431640625e-06 ;  /* 0x000000a0ff007431 */ /* 0x002fc600000001ff */
        /* <DEDUP_REMOVED lines=27> */
[----:B-1----:R-:W-:-:S03]  /*20a60*/  HFMA2 R216, -RZ, RZ, 0, 1.037120819091796875e-05 ;  /* 0x000000aeffd87431 */ /* 0x002fc600000001ff */
        /* <DEDUP_REMOVED lines=27> */
[----:B-1----:R-:W-:-:S03]  /*20c20*/  HFMA2 R217, -RZ, RZ, 0, 1.12056732177734375e-05 ;  /* 0x000000bcffd97431 */ /* 0x002fc600000001ff */
[----:B------:R1:W-:Y:S01]  /*20c30*/  STL.U8 [UR11+0x449], R0 ;  /* 0x00044900ff007987 */ /* 0x0003e2000810000b */
[----:B0-----:R-:W-:-:S03]  /*20c40*/  IMAD.MOV.U32 R216, RZ, RZ, 0xbd ;  /* 0x000000bdffd87424 */ /* 0x001fc600078e00ff */
[----:B------:R0:W-:Y:S01]  /*20c50*/  STL.U8 [UR11+0x44a], R219 ;  /* 0x00044adbff007987 */ /* 0x0001e2000810000b */
[----:B-1----:R-:W-:-:S03]  /*20c60*/  IMAD.MOV.U32 R0, RZ, RZ, 0xbe ;  /* 0x000000beff007424 */ /* 0x002fc600078e00ff */
[----:B------:R-:W-:Y:S04]  /*20c70*/  STL.U8 [UR11+0x44b], R218 ;  /* 0x00044bdaff007987 */ /* 0x000fe8000810000b */
[----:B------:R1:W-:Y:S01]  /*20c80*/  STL.U8 [UR11+0x44c], R217 ;  /* 0x00044cd9ff007987 */ /* 0x0003e2000810000b */
[----:B0-----:R-:W-:-:S03]  /*20c90*/  IMAD.MOV.U32 R219, RZ, RZ, 0xbf ;  /* 0x000000bfffdb7424 */ /* 0x001fc600078e00ff */
[----:B------:R0:W-:Y:S04]  /*20ca0*/  STL.U8 [UR11+0x44d], R216 ;  /* 0x00044dd8ff007987 */ /* 0x0001e8000810000b */
[----:B------:R2:W-:Y:S01]  /*20cb0*/  STL.U8 [UR11+0x44e], R0 ;  /* 0x00044e00ff007987 */ /* 0x0005e2000810000b */
[----:B-1----:R-:W-:Y:S01]  /*20cc0*/  IMAD.MOV.U32 R217, RZ, RZ, 0xc2 ;  /* 0x000000c2ffd97424 */ /* 0x002fe200078e00ff */
[----:B------:R-:W-:Y:S01]  /*20cd0*/  MOV R218, 0xc3 ;  /* 0x000000c300da7802 */ /* 0x000fe20000000f00 */
[----:B0-----:R-:W-:Y:S01]  /*20ce0*/  IMAD.MOV.U32 R216, RZ, RZ, 0xc1 ;  /* 0x000000c1ffd87424 */ /* 0x001fe200078e00ff */
[----:B------:R-:W-:Y:S01]  /*20cf0*/  STL.U8 [UR11+0x44f], R219 ;  /* 0x00044fdbff007987 */ /* 0x000fe2000810000b */
[----:B--2---:R-:W-:-:S03]  /*20d00*/  IMAD.MOV.U32 R0, RZ, RZ, 0xc0 ;  /* 0x000000c0ff007424 */ /* 0x004fc600078e00ff */
[----:B------:R-:W-:Y:S04]  /*20d10*/  STL.U8 [UR11+0x390], RZ ;  /* 0x000390ffff007987 */ /* 0x000fe8000810000b */
[----:B------:R-:W-:Y:S04]  /*20d20*/  STL.U8 [UR11+0x450], R0 ;  /* 0x00045000ff007987 */ /* 0x000fe8000810000b */
[----:B------:R0:W-:Y:S04]  /*20d30*/  STL.U8 [UR11+0x451], R216 ;  /* 0x000451d8ff007987 */ /* 0x0001e8000810000b */
[----:B------:R1:W-:Y:S04]  /*20d40*/  STL.U8 [UR11+0x452], R217 ;  /* 0x000452d9ff007987 */ /* 0x0003e8000810000b */
[----:B------:R2:W-:Y:S01]  /*20d50*/  STL.U8 [UR11+0x453], R218 ;  /* 0x000453daff007987 */ /* 0x0005e2000810000b */
[----:B0-----:R-:W-:-:S02]  /*20d60*/  IMAD.MOV.U32 R216, RZ, RZ, 0xc6 ;  /* 0x000000c6ffd87424 */ /* 0x001fc400078e00ff */
[----:B-1----:R-:W-:Y:S02]  /*20d70*/  IMAD.MOV.U32 R217, RZ, RZ, 0xc5 ;  /* 0x000000c5ffd97424 */ /* 0x002fe400078e00ff */
[----:B--2---:R-:W-:Y:S02]  /*20d80*/  IMAD.MOV.U32 R218, RZ, RZ, 0xc4 ;  /* 0x000000c4ffda7424 */ /* 0x004fe400078e00ff */
[----:B------:R-:W-:Y:S02]  /*20d90*/  IMAD.MOV.U32 R0, RZ, RZ, 0xc7 ;  /* 0x000000c7ff007424 */ /* 0x000fe400078e00ff */
[----:B------:R-:W-:Y:S01]  /*20da0*/  IMAD.MOV.U32 R219, RZ, RZ, 0xc8 ;  /* 0x000000c8ffdb7424 */ /* 0x000fe200078e00ff */
[----:B------:R0:W-:Y:S04]  /*20db0*/  STL.U8 [UR11+0x454], R218 ;  /* 0x000454daff007987 */ /* 0x0001e8000810000b */
[----:B------:R1:W-:Y:S01]  /*20dc0*/  STL.U8 [UR11+0x455], R217 ;  /* 0x000455d9ff007987 */ /* 0x0003e2000810000b */
[----:B0-----:R-:W-:-:S03]  /*20dd0*/  IMAD.MOV.U32 R218, RZ, RZ, 0xc9 ;  /* 0x000000c9ffda7424 */ /* 0x001fc600078e00ff */
[----:B------:R0:W-:Y:S01]  /*20de0*/  STL.U8 [UR11+0x456], R216 ;  /* 0x000456d8ff007987 */ /* 0x0001e2000810000b */
[----:B-1----:R-:W-:-:S03]  /*20df0*/  HFMA2 R217, -RZ, RZ, 0, 1.204013824462890625e-05 ;  /* 0x000000caffd97431 */ /* 0x002fc600000001ff */
        /* <DEDUP_REMOVED lines=27> */
[----:B0-----:R-:W-:-:S03]  /*20fb0*/  HFMA2 R218, -RZ, RZ, 0, 1.2874603271484375e-05 ;  /* 0x000000d8ffda7431 */ /* 0x001fc600000001ff */
        /* <DEDUP_REMOVED lines=27> */
[----:B-1----:R-:W-:-:S03]  /*21170*/  HFMA2 R219, -RZ, RZ, 0, 1.370906829833984375e-05 ;  /* 0x000000e6ffdb7431 */ /* 0x002fc600000001ff */
        /* <DEDUP_REMOVED lines=27> */
[----:B0-----:R-:W-:-:S03]  /*21330*/  HFMA2 R0, -RZ, RZ, 0, 1.45435333251953125e-05 ;  /* 0x000000f4ff007431 */ /* 0x001fc600000001ff */
        /* <DEDUP_REMOVED lines=24> */
[----:B------:R-:W-:-:S02]  /*214c0*/  IMAD.MOV.U32 R0, RZ, RZ, 0xfe ;  /* 0x000000feff007424 */ /* 0x000fc400078e00ff */
[----:B------:R-:W-:-:S03]  /*214d0*/  IMAD.MOV.U32 R219, RZ, RZ, 0xff ;  /* 0x000000ffffdb7424 */ /* 0x000fc600078e00ff */
[----:B------:R-:W-:Y:S01]  /*214e0*/  STL.U8 [UR11+0x48e], R0 ;  /* 0x00048e00ff007987 */ /* 0x000fe2000810000b */
[----:B------:R-:W-:Y:S02]  /*214f0*/  IMAD.MOV.U32 R248, RZ, RZ, RZ ;  /* 0x000000fffff87224 */ /* 0x000fe400078e00ff */
[----:B------:R-:W-:Y:S01]  /*21500*/  IMAD.MOV.U32 R218, RZ, RZ, R22 ;  /* 0x000000ffffda7224 */ /* 0x000fe200078e0016 */
[----:B------:R1:W-:Y:S02]  /*21510*/  STL.U8 [UR11+0x48f], R219 ;  /* 0x00048fdbff007987 */ /* 0x0003e4000810000b */
[----:B01----:R-:W-:-:S07]  /*21520*/  MOV R219, R23 ;  /* 0x0000001700db7202 */ /* 0x003fce0000000f00 */
.L_x_13:
[CC--:B-----5:R-:W-:Y:S01]  /*21530*/  IADD3 R244, P0, PT, R217.reuse, R218.reuse, RZ ;  /* 0x000000dad9f47210 */ /* 0x0e0fe20007f1e0ff */
[----:B------:R-:W-:Y:S01]  /*21540*/  UMOV UR6, URZ ;  /* 0x000000ff00067c82 */ /* 0x000fe20008000000 */
[C---:B------:R-:W-:Y:S01]  /*21550*/  LOP3.LUT R246, R217.reuse, R218, RZ, 0x3c, !PT ;  /* 0x000000dad9f67212 */ /* 0x040fe200078e3cff */
[----:B------:R-:W-:Y:S01]  /*21560*/  BSSY.RECONVERGENT B0, `(.L_x_10) ;  /* 0x0000041000007945 */ /* 0x000fe20003800200 */
[----:B------:R-:W-:Y:S01]  /*21570*/  SHF.L.W.U32.HI R245, R217, 0x11, R216 ;  /* 0x00000011d9f57819 */ /* 0x000fe20000010ed8 */
[----:B------:R-:W-:-:S05]  /*21580*/  IMAD.X R0, R216, 0x1, R219, P0 ;  /* 0x00000001d8007824 */ /* 0x000fca00000e06db */
[----:B------:R-:W-:Y:S01]  /*21590*/  SHF.L.W.U32.HI R244, R0, 0x11, R244 ;  /* 0x0000001100f47819 */ /* 0x000fe20000010ef4 */
[----:B------:R-:W-:-:S04]  /*215a0*/  IMAD.SHL.U32 R0, R246, 0x200000, RZ ;  /* 0x00200000f6007824 */ /* 0x000fc800078e00ff */
        /* <DEDUP_REMOVED lines=16> */
[----:B------:R-:W-:Y:S01]  /*216b0*/  HFMA2 R246, -RZ, RZ, 0, 0 ;  /* 0x00000000fff67431 */ /* 0x000fe200000001ff */
        /* <DEDUP_REMOVED lines=20> */
.L_x_12:
[C---:B------:R-:W-:Y:S02]  /*21800*/  IADD3 R249, P0, PT, R217.reuse, R218, RZ ;  /* 0x000000dad9f97210 */ /* 0x040fe40007f1e0ff */
[----:B------:R-:W-:-:S03]  /*21810*/  SHF.L.W.U32.HI R247, R217, 0x11, R216 ;  /* 0x00000011d9f77819 */ /* 0x000fc60000010ed8 */
[----:B------:R-:W-:-:S05]  /*21820*/  IMAD.X R244, R216, 0x1, R219, P0 ;  /* 0x00000001d8f47824 */ /* 0x000fca00000e06db */
[----:B------:R-:W-:Y:S02]  /*21830*/  SHF.L.W.U32.HI R249, R244, 0x11, R249 ;  /* 0x00000011f4f97819 */ /* 0x000fe40000010ef9 */
[----:B------:R-:W-:-:S03]  /*21840*/  LOP3.LUT R244, R217, R218, RZ, 0x3c, !PT ;  /* 0x000000dad9f47212 */ /* 0x000fc600078e3cff */
[----:B------:R-:W-:Y:S01]  /*21850*/  IMAD.IADD R249, R249, 0x1, R217 ;  /* 0x00000001f9f97824 */ /* 0x000fe200078e02d9 */
[----:B------:R-:W-:-:S04]  /*21860*/  SHF.L.U32 R250, R244, 0x15, RZ ;  /* 0x00000015f4fa7819 */ /* 0x000fc800000006ff */
        /* <DEDUP_REMOVED lines=11> */
[----:B------:R-:W-:-:S03]  /*21920*/  SHF.L.W.U32.HI R244, R247, 0x1c, R244 ;  /* 0x0000001cf7f47819 */ /* 0x000fc60000010ef4 */
[----:B------:R-:W-:Y:S02]  /*21930*/  IMAD.MOV.U32 R219, RZ, RZ, R218 ;  /* 0x000000ffffdb7224 */ /* 0x000fe400078e00da */
[----:B------:R-:W-:-:S04]  /*21940*/  IMAD.MOV.U32 R218, RZ, RZ, R244 ;  /* 0x000000ffffda7224 */ /* 0x000fc800078e00f4 */
[----:B------:R-:W-:Y:S05]  /*21950*/  @P0 BRA `(.L_x_12) ;  /* 0xfffffffc00a80947 */ /* 0x000fea000383ffff */
[----:B------:R-:W-:Y:S05]  /*21960*/  BSYNC.RECONVERGENT B1 ;  /* 0x0000000000017941 */ /* 0x000fea0003800200 */
.L_x_11:
[----:B------:R-:W-:Y:S05]  /*21970*/  BSYNC.RECONVERGENT B0 ;  /* 0x0000000000007941 */ /* 0x000fea0003800200 */
.L_x_10:
        /* <DEDUP_REMOVED lines=24> */
[----:B-1----:R-:W-:Y:S01]  /*21b00*/  IMAD.MOV.U32 R244, RZ, RZ, 0x0 ;  /* 0x00000000fff47424 */ /* 0x002fe200078e00ff */
[----:B------:R-:W-:-:S02]  /*21b10*/  MOV R245, 0x40180000 ;  /* 0x4018000000f57802 */ /* 0x000fc40000000f00 */
[----:B---3--:R-:W-:-:S04]  /*21b20*/  PRMT R0, R218, 0x7604, R0 ;  /* 0x00007604da007816 */ /* 0x008fc80000000000 */
[C---:B------:R-:W-:Y:S02]  /*21b30*/  DMUL R218, R216.reuse, R216 ;  /* 0x000000d8d8da7228 */ /* 0x040fe40000000000 */
[----:B------:R-:W-:-:S06]  /*21b40*/  DFMA R244, R216, R244, -15 ;  /* 0xc02e0000d8f4742b */ /* 0x000fcc00000000f4 */
[C---:B------:R-:W-:Y:S02]  /*21b50*/  DMUL R218, R216.reuse, R218 ;  /* 0x000000dad8da7228 */ /* 0x040fe40000000000 */
[----:B------:R-:W-:Y:S01]  /*21b60*/  DFMA R244, R216, R244, 10 ;  /* 0x40240000d8f4742b */ /* 0x000fe200000000f4 */
[----:B------:R0:W-:Y:S07]  /*21b70*/  STL.U16 [UR6+0x490], R0 ;  /* 0x00049000ff007987 */ /* 0x0001ee0008100406 */
[----:B------:R-:W-:Y:S01]  /*21b80*/  DMUL R218, R218, R244 ;  /* 0x000000f4dada7228 */ /* 0x000fe20000000000 */
[----:B0-----:R-:W-:-:S06]  /*21b90*/  IMAD.MOV.U32 R0, RZ, RZ, 0x2 ;  /* 0x00000002ff007424 */ /* 0x001fcc00078e00ff */
[----:B------:R0:W-:Y:S04]  /*21ba0*/  STL.128 [UR6+0x4c0], R216 ;  /* 0x0004c0d8ff007987 */ /* 0x0001e80008100c06 */
[----:B------:R1:W-:Y:S01]  /*21bb0*/  STL.U8 [UR6+0x4d2], R0 ;  /* 0x0004d200ff007987 */ /* 0x0003e20008100006 */
[----:B0-----:R-:W-:Y:S02]  /*21bc0*/  IMAD.MOV.U32 R216, RZ, RZ, 0x1 ;  /* 0x00000001ffd87424 */ /* 0x001fe400078e00ff */
[----:B------:R-:W-:Y:S01]  /*21bd0*/  IMAD.MOV.U32 R217, RZ, RZ, 0x3 ;  /* 0x00000003ffd97424 */ /* 0x000fe200078e00ff */
[----:B-1----:R-:W-:Y:S02]  /*21be0*/  MOV R0, 0x7 ;  /* 0x0000000700007802 */ /* 0x002fe40000000f00 */
        /* <DEDUP_REMOVED lines=23> */
[----:B0-----:R-:W-:Y:S02]  /*21d60*/  HFMA2 R218, -RZ, RZ, 0, 8.3446502685546875e-07 ;  /* 0x0000000effda7431 */ /* 0x001fe400000001ff */
[----:B-1----:R-:W-:Y:S01]  /*21d70*/  IMAD.MOV.U32 R217, RZ, RZ, 0xf ;  /* 0x0000000fffd97424 */ /* 0x002fe200078e00ff */
[----:B------:R0:W-:Y:S01]  /*21d80*/  STL.U8 [UR6+0x4e1], R0 ;  /* 0x0004e100ff007987 */ /* 0x0001e20008100006 */
[----:B--2---:R-:W-:-:S03]  /*21d90*/  IMAD.MOV.U32 R219, RZ, RZ, 0x12 ;  /* 0x00000012ffdb7424 */ /* 0x004fc600078e00ff */
        /* <DEDUP_REMOVED lines=17> */
[----:B0-----:R-:W-:-:S03]  /*21eb0*/  HFMA2 R219, -RZ, RZ, 0, 1.6689300537109375e-06 ;  /* 0x0000001cffdb7431 */ /* 0x001fc600000001ff */
        /* <DEDUP_REMOVED lines=23> */
[----:B0-----:R-:W-:-:S03]  /*22030*/  HFMA2 R0, -RZ, RZ, 0, 2.50339508056640625e-06 ;  /* 0x0000002aff007431 */ /* 0x001fc600000001ff */
        /* <DEDUP_REMOVED lines=29> */
[----:B-1----:R-:W-:-:S03]  /*22210*/  HFMA2 R216, -RZ, RZ, 0, 3.337860107421875e-06 ;  /* 0x00000038ffd87431 */ /* 0x002fc600000001ff */
        /* <DEDUP_REMOVED lines=31> */
[----:B-1----:R-:W-:Y:S01]  /*22410*/  HFMA2 R217, -RZ, RZ, 0, 4.17232513427734375e-06 ;  /* 0x00000046ffd97431 */ /* 0x002fe200000001ff */
[----:B------:R0:W-:Y:S01]  /*22420*/  STL.U8 [UR6+0x510], R218 ;  /* 0x000510daff007987 */ /* 0x0001e20008100006 */
[----:B--2---:R-:W-:-:S03]  /*22430*/  IMAD.MOV.U32 R216, RZ, RZ, 0x47 ;  /* 0x00000047ffd87424 */ /* 0x004fc600078e00ff */
        /* <DEDUP_REMOVED lines=23> */
[----:B--2---:R-:W-:-:S03]  /*225b0*/  HFMA2 R219, -RZ, RZ, 0, 4.947185516357421875e-06 ;  /* 0x00000053ffdb7431 */ /* 0x004fc600000001ff */
        /* <DEDUP_REMOVED lines=27> */
[----:B-1----:R-:W-:-:S03]  /*22770*/  HFMA2 R217, -RZ, RZ, 0, 5.662441253662109375e-06 ;  /* 0x0000005fffd97431 */ /* 0x002fc600000001ff */
        /* <DEDUP_REMOVED lines=13> */
[----:B0-----:R-:W-:-:S03]  /*22850*/  HFMA2 R0, -RZ, RZ, 0, 6.377696990966796875e-06 ;  /* 0x0000006bff007431 */ /* 0x001fc600000001ff */
        /* <DEDUP_REMOVED lines=33> */
[----:B-1----:R-:W-:-:S03]  /*22a70*/  HFMA2 R218, -RZ, RZ, 0, 7.092952728271484375e-06 ;  /* 0x00000077ffda7431 */ /* 0x002fc600000001ff */
        /* <DEDUP_REMOVED lines=15> */
[----:B0-----:R-:W-:-:S03]  /*22b70*/  HFMA2 R216, -RZ, RZ, 0, 7.808208465576171875e-06 ;  /* 0x00000083ffd87431 */ /* 0x001fc600000001ff */
        /* <DEDUP_REMOVED lines=27> */
[----:B--2---:R-:W-:-:S03]  /*22d30*/  HFMA2 R219, -RZ, RZ, 0, 8.523464202880859375e-06 ;  /* 0x0000008fffdb7431 */ /* 0x004fc600000001ff */
        /* <DEDUP_REMOVED lines=27> */
[----:B-1----:R-:W-:-:S03]  /*22ef0*/  HFMA2 R217, -RZ, RZ, 0, 9.238719940185546875e-06 ;  /* 0x0000009bffd97431 */ /* 0x002fc600000001ff */
        /* <DEDUP_REMOVED lines=13> */
[----:B0-----:R-:W-:-:S03]  /*22fd0*/  HFMA2 R0, -RZ, RZ, 0, 9.953975677490234375e-06 ;  /* 0x000000a7ff007431 */ /* 0x001fc600000001ff */
        /* <DEDUP_REMOVED lines=33> */
[----:B-1----:R-:W-:-:S03]  /*231f0*/  HFMA2 R218, -RZ, RZ, 0, 1.0669231414794921875e-05 ;  /* 0x000000b3ffda7431 */ /* 0x002fc600000001ff */
        /* <DEDUP_REMOVED lines=32> */
[----:B-1----:R-:W-:-:S03]  /*23400*/  MOV R217, 0xc5 ;  /* 0x000000c500d97802 */ /* 0x002fc60000000f00 */
[----:B------:R-:W-:Y:S04]  /*23410*/  STL.128 [UR6+0x5e0], R204 ;  /* 0x0005e0ccff007987 */ /* 0x000fe80008100c06 */
[----:B------:R-:W-:Y:S04]  /*23420*/  STL.U8 [UR6+0x4d0], RZ ;  /* 0x0004d0ffff007987 */ /* 0x000fe80008100006 */
[----:B------:R0:W-:Y:S04]  /*23430*/  STL.U8 [UR6+0x592], R0 ;  /* 0x00059200ff007987 */ /* 0x0001e80008100006 */
[----:B------:R1:W-:Y:S01]  /*23440*/  STL.U8 [UR6+0x593], R216 ;  /* 0x000593d8ff007987 */ /* 0x0003e20008100006 */
[----:B--2---:R-:W-:-:S02]  /*23450*/  IMAD.MOV.U32 R219, RZ, RZ, 0xc8 ;  /* 0x000000c8ffdb7424 */ /* 0x004fc400078e00ff */
[----:B0-----:R-:W-:Y:S01]  /*23460*/  IMAD.MOV.U32 R0, RZ, RZ, 0xc7 ;  /* 0x000000c7ff007424 */ /* 0x001fe200078e00ff */
[----:B------:R0:W-:Y:S01]  /*23470*/  STL.U8 [UR6+0x594], R218 ;  /* 0x000594daff007987 */ /* 0x0001e20008100006 */
[----:B-1----:R-:W-:-:S03]  /*23480*/  IMAD.MOV.U32 R216, RZ, RZ, 0xc6 ;  /* 0x000000c6ffd87424 */ /* 0x002fc600078e00ff */
[----:B------:R1:W-:Y:S04]  /*23490*/  STL.U8 [UR6+0x595], R217 ;  /* 0x000595d9ff007987 */ /* 0x0003e80008100006 */
[----:B------:R2:W-:Y:S01]  /*234a0*/  STL.U8 [UR6+0x596], R216 ;  /* 0x000596d8ff007987 */ /* 0x0005e20008100006 */
[----:B0-----:R-:W-:Y:S02]  /*234b0*/  IMAD.MOV.U32 R218, RZ, RZ, 0xc9 ;  /* 0x000000c9ffda7424 */ /* 0x001fe400078e00ff */
[----:B-1----:R-:W-:Y:S01]  /*234c0*/  IMAD.MOV.U32 R217, RZ, RZ, 0xca ;  /* 0x000000caffd97424 */ /* 0x002fe200078e00ff */
[----:B------:R0:W-:Y:S01]  /*234d0*/  STL.U8 [UR6+0x597], R0 ;  /* 0x00059700ff007987 */ /* 0x0001e20008100006 */
[----:B--2---:R-:W-:-:S03]  /*234e0*/  HFMA2 R216, -RZ, RZ, 0, 1.2099742889404296875e-05 ;  /* 0x000000cbffd87431 */ /* 0x004fc600000001ff */
        /* <DEDUP_REMOVED lines=23> */
[----:B0-----:R-:W-:-:S03]  /*23660*/  HFMA2 R219, -RZ, RZ, 0, 1.2814998626708984375e-05 ;  /* 0x000000d7ffdb7431 */ /* 0x001fc600000001ff */
        /* <DEDUP_REMOVED lines=23> */
[----:B0-----:R-:W-:-:S03]  /*237e0*/  HFMA2 R217, -RZ, RZ, 0, 1.3530254364013671875e-05 ;  /* 0x000000e3ffd97431 */ /* 0x001fc600000001ff */
        /* <DEDUP_REMOVED lines=23> */
[----:B-1----:R-:W-:-:S03]  /*23960*/  HFMA2 R0, -RZ, RZ, 0, 1.4245510101318359375e-05 ;  /* 0x000000efff007431 */ /* 0x002fc600000001ff */
        /* <DEDUP_REMOVED lines=23> */
[----:B0-----:R-:W-:-:S03]  /*23ae0*/  HFMA2 R218, -RZ, RZ, 0, 1.4960765838623046875e-05 ;  /* 0x000000fbffda7431 */ /* 0x001fc600000001ff */
[----:B------:R0:W-:Y:S01]  /*23af0*/  STL.U8 [UR6+0x5c8], R216 ;  /* 0x0005c8d8ff007987 */ /* 0x0001e20008100006 */
[----:B-1----:R-:W-:-:S03]  /*23b00*/  IMAD.MOV.U32 R217, RZ, RZ, 0xfc ;  /* 0x000000fcffd97424 */ /* 0x002fc600078e00ff */
[----:B------:R-:W-:Y:S01]  /*23b10*/  STL.U8 [UR6+0x5c9], R0 ;  /* 0x0005c900ff007987 */ /* 0x000fe20008100006 */
[----:B0-----:R-:W-:-:S03]  /*23b20*/  IMAD.MOV.U32 R216, RZ, RZ, 0xfd ;  /* 0x000000fdffd87424 */ /* 0x001fc600078e00ff */
[----:B------:R-:W-:Y:S04]  /*23b30*/  STL.U8 [UR6+0x5ca], R219 ;  /* 0x0005cadbff007987 */ /* 0x000fe80008100006 */
[----:B------:R-:W-:Y:S04]  /*23b40*/  STL.U8 [UR6+0x5cb], R218 ;  /* 0x0005cbdaff007987 */ /* 0x000fe80008100006 */
[----:B------:R0:W-:Y:S04]  /*23b50*/  STL.U8 [UR6+0x5cc], R217 ;  /* 0x0005ccd9ff007987 */ /* 0x0001e80008100006 */
[----:B------:R1:W-:Y:S04]  /*23b60*/  STL.U8 [UR6+0x5cd], R216 ;  /* 0x0005cdd8ff007987 */ /* 0x0003e80008100006 */
[----:B0-----:R0:W5:Y:S04]  /*23b70*/  LDL R217, [R1+0x68bc] ;  /* 0x0068bc0001d97983 */ /* 0x0011680000100800 */
[----:B-1----:R0:W5:Y:S01]  /*23b80*/  LDL R216, [R1+0x685c] ;  /* 0x00685c0001d87983 */ /* 0x0021620000100800 */
[----:B------:R-:W-:-:S02]  /*23b90*/  IMAD.MOV.U32 R0, RZ, RZ, 0xfe ;  /* 0x000000feff007424 */ /* 0x000fc400078e00ff */
[----:B------:R-:W-:Y:S01]  /*23ba0*/  IMAD.MOV.U32 R219, RZ, RZ, 0xff ;  /* 0x000000ffffdb7424 */ /* 0x000fe200078e00ff */
[----:B------:R-:W-:Y:S02]  /*23bb0*/  MOV R218, R24 ;  /* 0x0000001800da7202 */ /* 0x000fe40000000f00 */
[----:B------:R-:W-:Y:S01]  /*23bc0*/  STL.U8 [UR6+0x5ce], R0 ;  /* 0x0005ce00ff007987 */ /* 0x000fe20008100006 */
[----:B------:R-:W-:-:S03]  /*23bd0*/  IMAD.MOV.U32 R248, RZ, RZ, RZ ;  /* 0x000000fffff87224 */ /* 0x000fc600078e00ff */
[----:B------:R1:W-:Y:S02]  /*23be0*/  STL.U8 [UR6+0x5cf], R219 ;  /* 0x0005cfdbff007987 */ /* 0x0003e40008100006 */
[----:B01----:R-:W-:-:S07]  /*23bf0*/  IMAD.MOV.U32 R219, RZ, RZ, R25 ;  /* 0x000000ffffdb7224 */ /* 0x003fce00078e0019 */
.L_x_17:
        /* <DEDUP_REMOVED lines=27> */
[----:B0-----:R-:W-:-:S06]  /*23db0*/  IADD3 R245, PT, PT, R245, 0xffffffe, RZ ;  /* 0x0ffffffef5f57810 */ /* 0x001fcc0007ffe0ff */
        /* <DEDUP_REMOVED lines=11> */
[----:B------:R-:W-:Y:S02]  /*23e70*/  @P0 IADD3 R245, PT, PT, -R0, R245, RZ ;  /* 0x000000f500f50210 */ /* 0x000fe40007ffe1ff */
[----:B------:R-:W-:-:S04]  /*23e80*/  @!P1 LOP3.LUT R245, RZ, R0, RZ, 0x33, !PT ;  /* 0x00000000fff59212 */ /* 0x000fc800078e33ff */
[----:B------:R-:W-:-:S13]  /*23e90*/  ISETP.GT.U32.AND P0, PT, R245, R244, PT ;  /* 0x000000f4f500720c */ /* 0x000fda0003f04070 */
[----:B------:R-:W-:Y:S05]  /*23ea0*/  @!P0 BRA `(.L_x_15) ;  /* 0x0000000000648947 */ /* 0x000fea0003800000 */
[----:B------:R-:W-:Y:S01]  /*23eb0*/  BSSY.RECONVERGENT B1, `(.L_x_15) ;  /* 0x0000018000017945 */ /* 0x000fe20003800200 */
[----:B------:R-:W-:-:S07]  /*23ec0*/  IMAD.MOV.U32 R246, RZ, RZ, RZ ;  /* 0x000000fffff67224 */ /* 0x000fce00078e00ff */
.L_x_16:
        /* <DEDUP_REMOVED lines=23> */
.L_x_15:
[----:B------:R-:W-:Y:S05]  /*24040*/  BSYNC.RECONVERGENT B0 ;  /* 0x0000000000007941 */ /* 0x000fea0003800200 */
.L_x_14:
        /* <DEDUP_REMOVED lines=9> */
[----:B------:R-:W-:-:S09]  /*240e0*/  UIMAD UR6, UR5, 0x140, UR8 ;  /* 0x00000140050678a4 */ /* 0x000fd2000f8e0208 */
[----:B------:R-:W2:Y:S04]  /*240f0*/  LDL.64 R216, [UR6+0xa00] ;  /* 0x000a0006ffd87983 */ /* 0x000ea80008100a00 */
[----:B------:R-:W3:Y:S01]  /*24100*/  LDL.U8 R0, [UR6+0x8f0] ;  /* 0x0008f006ff007983 */ /* 0x000ee20008100000 */
[----:B------:R-:W-:Y:S01]  /*24110*/  IMAD.MOV.U32 R245, RZ, RZ, 0x40180000 ;  /* 0x40180000fff57424 */ /* 0x000fe200078e00ff */
[----:B--2---:R-:W0:Y:S08]  /*24120*/  FRND.F64.FLOOR R218, R216 ;  /* 0x000000d800da7313 */ /* 0x004e300000305800 */
[----:B------:R0:W3:Y:S02]  /*24130*/  F2I.F64.FLOOR R244, R216 ;  /* 0x000000d800f47311 */ /* 0x0000e40000305100 */
[----:B0-----:R-:W-:Y:S01]  /*24140*/  DADD R216, R216, -R218 ;  /* 0x00000000d8d87229 */ /* 0x001fe200000008da */
[----:B---3--:R-:W-:Y:S01]  /*24150*/  PRMT R0, R244, 0x7604, R0 ;  /* 0x00007604f4007816 */ /* 0x008fe20000000000 */
[----:B------:R-:W-:-:S06]  /*24160*/  IMAD.MOV.U32 R244, RZ, RZ, 0x0 ;  /* 0x00000000fff47424 */ /* 0x000fcc00078e00ff */
[C---:B------:R-:W-:Y:S01]  /*24170*/  DMUL R218, R216.reuse, R216 ;  /* 0x000000d8d8da7228 */ /* 0x040fe20000000000 */
[----:B------:R0:W-:Y:S01]  /*24180*/  STL.U16 [UR6+0x9f0], R0 ;  /* 0x0009f000ff007987 */ /* 0x0001e20008100406 */
[----:B------:R-:W-:-:S06]  /*24190*/  DFMA R244, R216, R244, -15 ;  /* 0xc02e0000d8f4742b */ /* 0x000fcc00000000f4 */
[C---:B------:R-:W-:Y:S01]  /*241a0*/  DMUL R218, R216.reuse, R218 ;  /* 0x000000dad8da7228 */ /* 0x040fe20000000000 */
[----:B0-----:R-:W-:Y:S01]  /*241b0*/  IMAD.MOV.U32 R0, RZ, RZ, 0x2 ;  /* 0x00000002ff007424 */ /* 0x001fe200078e00ff */
[----:B------:R-:W-:-:S08]  /*241c0*/  DFMA R244, R216, R244, 10 ;  /* 0x40240000d8f4742b */ /* 0x000fd000000000f4 */
[----:B------:R-:W-:-:S07]  /*241d0*/  DMUL R218, R218, R244 ;  /* 0x000000f4dada7228 */ /* 0x000fce0000000000 */
[----:B------:R0:W-:Y:S02]  /*241e0*/  STL.128 [UR6+0xa20], R216 ;  /* 0x000a20d8ff007987 */ /* 0x0001e40008100c06 */
[----:B0-----:R-:W-:Y:S01]  /*241f0*/  IMAD.MOV.U32 R216, RZ, RZ, 0x10410410 ;  /* 0x10410410ffd87424 */ /* 0x001fe200078e00ff */
[----:B------:R-:W-:Y:S01]  /*24200*/  MOV R217, 0x3fd04104 ;  /* 0x3fd0410400d97802 */ /* 0x000fe20000000f00 */
        /* <DEDUP_REMOVED lines=9> */
[----:B0-----:R-:W-:-:S03]  /*242a0*/  IMAD.U32 R216, RZ, RZ, UR9 ;  /* 0x00000009ffd87e24 */ /* 0x001fc6000f8e00ff */
[----:B------:R-:W-:Y:S01]  /*242b0*/  IMAD.U32 R217, RZ, RZ, UR6 ;  /* 0x00000006ffd97e24 */ /* 0x000fe2000f8e00ff */
[----:B------:R-:W-:-:S04]  /*242c0*/  UMOV UR6, 0x4 ;  /* 0x0000000400067882 */ /* 0x000fc80000000000 */
[----:B------:R0:W-:Y:S04]  /*242d0*/  STL.64 [UR7+0x40], R216 ;  /* 0x000040d8ff007987 */ /* 0x0001e80008100a07 */
[----:B------:R1:W-:Y:S01]  /*242e0*/  STL [UR7+0x38], R0 ;  /* 0x00003800ff007987 */ /* 0x0003e20008100807 */
[----:B0-----:R-:W-:Y:S02]  /*242f0*/  HFMA2 R217, -RZ, RZ, 1.9853515625, -7.109375 ;  /* 0x3ff1c71cffd97431 */ /* 0x001fe400000001ff */
[----:B------:R-:W-:-:S05]  /*24300*/  IMAD.MOV.U32 R216, RZ, RZ, 0x71c71c72 ;  /* 0x71c71c72ffd87424 */ /* 0x000fca00078e00ff */
[----:B------:R1:W-:Y:S01]  /*24310*/  STL.64 [UR7+0x20], R216 ;  /* 0x000020d8ff007987 */ /* 0x0003e20008100a07 */
[----:B------:R-:W-:Y:S05]  /*24320*/  BRA `(.L_x_18) ;  /* 0x00000480009c7947 */ /* 0x000fea0003800000 */
.L_x_1915:
        /* <DEDUP_REMOVED lines=15> */
[----:B------:R-:W-:Y:S01]  /*24420*/  IMAD.MOV.U32 R218, RZ, RZ, 0x2 ;  /* 0x00000002ffda7424 */ /* 0x000fe200078e00ff */
[----:B------:R1:W-:Y:S01]  /*24430*/  STL.U8 [UR6+0x113], R217 ;  /* 0x000113d9ff007987 */ /* 0x0003e20008100006 */
[----:B------:R-:W-:-:S02]  /*24440*/  IMAD.MOV.U32 R219, RZ, RZ, 0x6 ;  /* 0x00000006ffdb7424 */ /* 0x000fc400078e00ff */
[----:B0-----:R-:W-:Y:S01]  /*24450*/  IMAD.MOV.U32 R0, RZ, RZ, 0xa ;  /* 0x0000000aff007424 */ /* 0x001fe200078e00ff */
        /* <DEDUP_REMOVED lines=8> */
[----:B------:R0:W-:Y:S04]  /*244e0*/  STL.U8 [UR6+0x11a], R0 ;  /* 0x00011a00ff007987 */ /* 0x0001e80008100006 */
[----:B------:R3:W-:Y:S01]  /*244f0*/  STL.U8 [UR6+0x119], R216 ;  /* 0x000119d8ff007987 */ /* 0x0007e20008100006 */
[----:B-1----:R-:W-:Y:S02]  /*24500*/  HFMA2 R217, -RZ, RZ, 0, 7.74860382080078125e-07 ;  /* 0x0000000dffd97431 */ /* 0x002fe400000001ff */
[----:B0-----:R-:W-:Y:S01]  /*24510*/  IMAD.MOV.U32 R0, RZ, RZ, 0xf ;  /* 0x0000000fff007424 */ /* 0x001fe200078e00ff */
        /* <DEDUP_REMOVED lines=17> */
[----:B-1----:R-:W-:-:S03]  /*24630*/  HFMA2 R0, -RZ, RZ, 0, 1.490116119384765625e-06 ;  /* 0x00000019ff007431 */ /* 0x002fc600000001ff */
        /* <DEDUP_REMOVED lines=13> */
[----:B---3--:R-:W-:Y:S01]  /*24710*/  IMAD.MOV.U32 R0, RZ, RZ, 0x1e ;  /* 0x0000001eff007424 */ /* 0x008fe200078e00ff */
        /* <DEDUP_REMOVED lines=8> */
[----:B-1----:R-:W-:Y:S02]  /*247a0*/  IMAD.MOV.U32 R217, RZ, RZ, 0x21 ;  /* 0x00000021ffd97424 */ /* 0x002fe400078e00ff */
[----:B0-----:R-:W-:Y:S01]  /*247b0*/  IMAD.MOV.U32 R0, RZ, RZ, 0x23 ;  /* 0x00000023ff007424 */ /* 0x001fe200078e00ff */
        /* <DEDUP_REMOVED lines=11> */
[----:B---3--:R-:W-:-:S03]  /*24870*/  HFMA2 R218, -RZ, RZ, 0, 2.205371856689453125e-06 ;  /* 0x00000025ffda7431 */ /* 0x008fc600000001ff */
        /* <DEDUP_REMOVED lines=14> */
[----:B0-----:R-:W-:Y:S02]  /*24960*/  HFMA2 R216, -RZ, RZ, 0, 2.920627593994140625e-06 ;  /* 0x00000031ffd87431 */ /* 0x001fe400000001ff */
        /* <DEDUP_REMOVED lines=24> */
[----:B0-----:R-:W-:-:S03]  /*24af0*/  HFMA2 R219, -RZ, RZ, 0, 3.635883331298828125e-06 ;  /* 0x0000003dffdb7431 */ /* 0x001fc600000001ff */
        /* <DEDUP_REMOVED lines=19> */
[----:B0-----:R-:W-:-:S03]  /*24c30*/  MOV R218, 0x43 ;  /* 0x0000004300da7802 */ /* 0x001fc60000000f00 */
[----:B------:R0:W-:Y:S01]  /*24c40*/  STL.U8 [UR6+0x154], R217 ;  /* 0x000154d9ff007987 */ /* 0x0001e20008100006 */
[----:B-1----:R-:W-:-:S03]  /*24c50*/  IMAD.MOV.U32 R219, RZ, RZ, 0x47 ;  /* 0x00000047ffdb7424 */ /* 0x002fc600078e00ff */
[----:B------:R1:W-:Y:S04]  /*24c60*/  STL.U8 [UR6+0x156], R0 ;  /* 0x00015600ff007987 */ /* 0x0003e80008100006 */
[----:B------:R3:W-:Y:S01]  /*24c70*/  STL.U8 [UR6+0x155], R216 ;  /* 0x000155d8ff007987 */ /* 0x0007e20008100006 */
[----:B0-----:R-:W-:Y:S02]  /*24c80*/  HFMA2 R217, -RZ, RZ, 0, 4.351139068603515625e-06 ;  /* 0x00000049ffd97431 */ /* 0x001fe400000001ff */
        /* <DEDUP_REMOVED lines=54> */
[----:B---3--:R-:W-:-:S03]  /*24ff0*/  HFMA2 R218, -RZ, RZ, 0, 5.781650543212890625e-06 ;  /* 0x00000061ffda7431 */ /* 0x008fc600000001ff */
        /* <DEDUP_REMOVED lines=14> */
[----:B0-----:R-:W-:Y:S02]  /*250e0*/  HFMA2 R216, -RZ, RZ, 0, 6.496906280517578125e-06 ;  /* 0x0000006dffd87431 */ /* 0x001fe400000001ff */
        /* <DEDUP_REMOVED lines=49> */
[----:B0-----:R-:W-:Y:S02]  /*25400*/  HFMA2 R217, -RZ, RZ, 0, 7.927417755126953125e-06 ;  /* 0x00000085ffd97431 */ /* 0x001fe400000001ff */
        /* <DEDUP_REMOVED lines=18> */
[----:B-1----:R-:W-:-:S03]  /*25530*/  HFMA2 R0, -RZ, RZ, 0, 8.642673492431640625e-06 ;  /* 0x00000091ff007431 */ /* 0x002fc600000001ff */
        /* <DEDUP_REMOVED lines=35> */
[----:B---3--:R-:W-:-:S03]  /*25770*/  HFMA2 R218, -RZ, RZ, 0, 9.357929229736328125e-06 ;  /* 0x0000009dffda7431 */ /* 0x008fc600000001ff */
        /* <DEDUP_REMOVED lines=14> */
[----:B0-----:R-:W-:Y:S02]  /*25860*/  HFMA2 R216, -RZ, RZ, 0, 1.0073184967041015625e-05 ;  /* 0x000000a9ffd87431 */ /* 0x001fe400000001ff */
        /* <DEDUP_REMOVED lines=24> */
[----:B0-----:R-:W-:-:S03]  /*259f0*/  HFMA2 R219, -RZ, RZ, 0, 1.0788440704345703125e-05 ;  /* 0x000000b5ffdb7431 */ /* 0x001fc600000001ff */
        /* <DEDUP_REMOVED lines=24> */
[----:B0-----:R-:W-:Y:S02]  /*25b80*/  HFMA2 R217, -RZ, RZ, 0, 1.1503696441650390625e-05 ;  /* 0x000000c1ffd97431 */ /* 0x001fe400000001ff */
        /* <DEDUP_REMOVED lines=15> */
[----:B--2---:R-:W-:Y:S04]  /*25c80*/  STL.64 [UR6+0x218], R244 ;  /* 0x000218f4ff007987 */ /* 0x004fe80008100a06 */
[----:B------:R-:W-:Y:S01]  /*25c90*/  STL.U8 [UR6+0x110], RZ ;  /* 0x000110ffff007987 */ /* 0x000fe20008100006 */
[----:B0-----:R-:W-:-:S03]  /*25ca0*/  HFMA2 R219, -RZ, RZ, 0, 1.2218952178955078125e-05 ;  /* 0x000000cdffdb7431 */ /* 0x001fc600000001ff */
[----:B------:R0:W-:Y:S04]  /*25cb0*/  STL.U8 [UR6+0x1d5], R0 ;  /* 0x0001d500ff007987 */ /* 0x0001e80008100006 */
[----:B------:R1:W-:Y:S04]  /*25cc0*/  STL.U8 [UR6+0x1d6], R216 ;  /* 0x0001d6d8ff007987 */ /* 0x0003e80008100006 */
[----:B------:R2:W-:Y:S01]  /*25cd0*/  STL.U8 [UR6+0x1d7], R217 ;  /* 0x0001d7d9ff007987 */ /* 0x0005e20008100006 */
[----:B0-----:R-:W-:-:S03]  /*25ce0*/  IMAD.MOV.U32 R0, RZ, RZ, 0xcc ;  /* 0x000000ccff007424 */ /* 0x001fc600078e00ff */
        /* <DEDUP_REMOVED lines=28> */
[----:B-1----:R-:W-:-:S03]  /*25eb0*/  HFMA2 R217, -RZ, RZ, 0, 1.2934207916259765625e-05 ;  /* 0x000000d9ffd97431 */ /* 0x002fc600000001ff */
        /* <DEDUP_REMOVED lines=23> */
[----:B0-----:R-:W-:-:S03]  /*26030*/  HFMA2 R0, -RZ, RZ, 0, 1.3649463653564453125e-05 ;  /* 0x000000e5ff007431 */ /* 0x001fc600000001ff */
        /* <DEDUP_REMOVED lines=23> */
[----:B-1----:R-:W-:-:S03]  /*261b0*/  HFMA2 R218, -RZ, RZ, 0, 1.4364719390869140625e-05 ;  /* 0x000000f1ffda7431 */ /* 0x002fc600000001ff */
        /* <DEDUP_REMOVED lines=23> */
[----:B0-----:R-:W-:-:S03]  /*26330*/  HFMA2 R216, -RZ, RZ, 0, 1.5079975128173828125e-05 ;  /* 0x000000fdffd87431 */ /* 0x001fc600000001ff */
[----:B------:R0:W-:Y:S04]  /*26340*/  STL.U8 [UR6+0x20a], R219 ;  /* 0x00020adbff007987 */ /* 0x0001e80008100006 */
[----:B------:R-:W-:Y:S01]  /*26350*/  STL.U8 [UR6+0x20b], R218 ;  /* 0x00020bdaff007987 */ /* 0x000fe20008100006 */
[----:B-1----:R-:W-:-:S03]  /*26360*/  IMAD.MOV.U32 R0, RZ, RZ, 0xfe ;  /* 0x000000feff007424 */ /* 0x002fc600078e00ff */
[----:B------:R1:W-:Y:S01]  /*26370*/  STL.U8 [UR6+0x20c], R217 ;  /* 0x00020cd9ff007987 */ /* 0x0003e20008100006 */
[----:B0-----:R-:W-:-:S03]  /*26380*/  IMAD.MOV.U32 R219, RZ, RZ, 0xff ;  /* 0x000000ffffdb7424 */ /* 0x001fc600078e00ff */
[----:B------:R0:W-:Y:S04]  /*26390*/  STL.U8 [UR6+0x20d], R216 ;  /* 0x00020dd8ff007987 */ /* 0x0001e80008100006 */
[----:B-1----:R1:W5:Y:S04]  /*263a0*/  LDL R217, [R1+0x689c] ;  /* 0x00689c0001d97983 */ /* 0x0023680000100800 */
[----:B0-----:R1:W5:Y:S01]  /*263b0*/  LDL R216, [R1+0x6890] ;  /* 0x0068900001d87983 */ /* 0x0013620000100800 */
[----:B------:R-:W-:-:S03]  /*263c0*/  IMAD.MOV.U32 R218, RZ, RZ, R26 ;  /* 0x000000ffffda7224 */ /* 0x000fc600078e001a */
[----:B------:R-:W-:Y:S04]  /*263d0*/  STL.U8 [UR6+0x20e], R0 ;  /* 0x00020e00ff007987 */ /* 0x000fe80008100006 */
[----:B------:R0:W-:Y:S02]  /*263e0*/  STL.U8 [UR6+0x20f], R219 ;  /* 0x00020fdbff007987 */ /* 0x0001e40008100006 */
[----:B01----:R-:W-:-:S07]  /*263f0*/  IMAD.MOV.U32 R219, RZ, RZ, R27 ;  /* 0x000000ffffdb7224 */ /* 0x003fce00078e001b */
.L_x_22:
[CC--:B-----5:R-:W-:Y:S01]  /*26400*/  IADD3 R244, P0, PT, R217.reuse, R218.reuse, RZ ;  /* 0x000000dad9f47210 */ /* 0x0e0fe20007f1e0ff */
[----:B------:R-:W-:Y:S01]  /*26410*/  UMOV UR6, URZ ;  /* 0x000000ff00067c82 */ /* 0x000fe20008000000 */
[C---:B------:R-:W-:Y:S01]  /*26420*/  LOP3.LUT R246, R217.reuse, R218, RZ, 0x3c, !PT ;  /* 0x000000dad9f67212 */ /* 0x040fe200078e3cff */
[----:B------:R-:W-:Y:S01]  /*26430*/  BSSY.RECONVERGENT B0, `(.L_x_19) ;  /* 0x0000041000007945 */ /* 0x000fe20003800200 */
[----:B------:R-:W-:Y:S02]  /*26440*/  IADD3.X R0, PT, PT, R216, R219, RZ, P0, !PT ;  /* 0x000000dbd8007210 */ /* 0x000fe400007fe4ff */
[----:B------:R-:W-:Y:S02]  /*26450*/  SHF.L.W.U32.HI R245, R217, 0x11, R216 ;  /* 0x00000011d9f57819 */ /* 0x000fe40000010ed8 */
        /* <DEDUP_REMOVED lines=18> */
[----:B------:R-:W-:Y:S02]  /*26580*/  MOV R246, RZ ;  /* 0x000000ff00f67202 */ /* 0x000fe40000000f00 */
[----:B------:R-:W-:-:S05]  /*26590*/  ISETP.NE.U32.AND P1, PT, R0, RZ, PT ;  /* 0x000000ff0000720c */ /* 0x000fca0003f25070 */
        /* <DEDUP_REMOVED lines=19> */
.L_x_21:
[C---:B------:R-:W-:Y:S02]  /*266d0*/  IADD3 R249, P0, PT, R217.reuse, R218, RZ ;  /* 0x000000dad9f97210 */ /* 0x040fe40007f1e0ff */
[----:B------:R-:W-:Y:S02]  /*266e0*/  SHF.L.W.U32.HI R247, R217, 0x11, R216 ;  /* 0x00000011d9f77819 */ /* 0x000fe40000010ed8 */
[----:B------:R-:W-:-:S04]  /*266f0*/  IADD3.X R244, PT, PT, R216, R219, RZ, P0, !PT ;  /* 0x000000dbd8f47210 */ /* 0x000fc800007fe4ff */
        /* <DEDUP_REMOVED lines=20> */
.L_x_20:
[----:B------:R-:W-:Y:S05]  /*26840*/  BSYNC.RECONVERGENT B0 ;  /* 0x0000000000007941 */ /* 0x000fea0003800200 */
.L_x_19:
[----:B------:R-:W-:-:S06]  /*26850*/  UIMAD UR6, UR5, 0x140, UR39 ;  /* 0x00000140050678a4 */ /* 0x000fcc000f8e0227 */
[----:B------:R-:W-:-:S03]  /*26860*/  IADD3 R249, PT, PT, R248, UR6, R249 ;  /* 0x00000006f8f97c10 */ /* 0x000fc6000fffe0f9 */
[----:B------:R-:W2:Y:S04]  /*26870*/  LDL.U8 R244, [R248+UR6+0x110] ;  /* 0x00011006f8f47983 */ /* 0x000ea80008100000 */
[----:B------:R-:W3:Y:S04]  /*26880*/  LDL.U8 R0, [R249+0x110] ;  /* 0x00011000f9007983 */ /* 0x000ee80000100000 */
[----:B---3--:R0:W-:Y:S04]  /*26890*/  STL.U8 [R248+UR6+0x110], R0 ;  /* 0x00011000f8007987 */ /* 0x0081e80008100006 */
[----:B--2---:R1:W-:Y:S01]  /*268a0*/  STL.U8 [R249+0x110], R244 ;  /* 0x000110f4f9007387 */ /* 0x0043e20000100000 */
[----:B0-----:R-:W-:-:S04]  /*268b0*/  IADD3 R248, PT, PT, R248, 0x1, RZ ;  /* 0x00000001f8f87810 */ /* 0x001fc80007ffe0ff */
[----:B------:R-:W-:-:S13]  /*268c0*/  ISETP.GE.U32.AND P0, PT, R248, 0x100, PT ;  /* 0x00000100f800780c */ /* 0x000fda0003f06070 */
[----:B-1----:R-:W-:Y:S05]  /*268d0*/  @!P0 BRA `(.L_x_22) ;  /* 0xfffffff800c88947 */ /* 0x002fea000383ffff */
[----:B------:R-:W2:Y:S04]  /*268e0*/  LDL.64 R244, [UR6+0x220] ;  /* 0x00022006fff47983 */ /* 0x000ea80008100a00 */
[----:B------:R-:W3:Y:S01]  /*268f0*/  LDL.U8 R0, [UR6+0x110] ;  /* 0x00011006ff007983 */ /* 0x000ee20008100000 */
[----:B------:R-:W-:Y:S02]  /*26900*/  IMAD.MOV.U32 R216, RZ, RZ, 0x18618618 ;  /* 0x18618618ffd87424 */ /* 0x000fe400078e00ff */
[----:B------:R-:W-:Y:S01]  /*26910*/  IMAD.MOV.U32 R217, RZ, RZ, 0x3fe86186 ;  /* 0x3fe86186ffd97424 */ /* 0x000fe200078e00ff */
[----:B------:R-:W4:Y:S01]  /*26920*/  LDL.64 R246, [R1+0x6598] ;  /* 0x0065980001f67983 */ /* 0x000f220000100a00 */
[----:B------:R-:W-:Y:S02]  /*26930*/  IMAD.MOV.U32 R218, RZ, RZ, 0x0 ;  /* 0x00000000ffda7424 */ /* 0x000fe400078e00ff */
[----:B------:R-:W-:-:S05]  /*26940*/  IMAD.MOV.U32 R219, RZ, RZ, 0x3f500000 ;  /* 0x3f500000ffdb7424 */ /* 0x000fca00078e00ff */
[----:B------:R0:W-:Y:S02]  /*26950*/  STL.128 [UR6+0x230], R216 ;  /* 0x000230d8ff007987 */ /* 0x0001e40008100c06 */
[----:B0-----:R-:W-:Y:S02]  /*26960*/  HFMA2 R217, -RZ, RZ, 1.984375, 0 ;  /* 0x3ff00000ffd97431 */ /* 0x001fe400000001ff */
        /* <DEDUP_REMOVED lines=18> */
[----:B0-----:R-:W-:Y:S01]  /*26a90*/  IMAD.MOV.U32 R216, RZ, RZ, 0x1 ;  /* 0x00000001ffd87424 */ /* 0x001fe200078e00ff */
[----:B------:R-:W-:Y:S01]  /*26aa0*/  MOV R217, 0x3 ;  /* 0x0000000300d97802 */ /* 0x000fe20000000f00 */
[----:B-1----:R-:W-:Y:S02]  /*26ab0*/  IMAD.MOV.U32 R0, RZ, RZ, 0x7 ;  /* 0x00000007ff007424 */ /* 0x002fe400078e00ff */
[----:B------:R-:W-:Y:S01]  /*26ac0*/  IMAD.MOV.U32 R218, RZ, RZ, 0x4 ;  /* 0x00000004ffda7424 */ /* 0x000fe200078e00ff */
[----:B------:R0:W-:Y:S01]  /*26ad0*/  STL.U8 [UR6+0x251], R216 ;  /* 0x000251d8ff007987 */ /* 0x0001e20008100006 */
[----:B------:R-:W-:-:S03]  /*26ae0*/  IMAD.MOV.U32 R219, RZ, RZ, 0x8 ;  /* 0x00000008ffdb7424 */ /* 0x000fc600078e00ff */
[----:B------:R1:W-:Y:S01]  /*26af0*/  STL.U8 [UR6+0x253], R217 ;  /* 0x000253d9ff007987 */ /* 0x0003e20008100006 */
[----:B0-----:R-:W-:-:S03]  /*26b00*/  IMAD.MOV.U32 R216, RZ, RZ, 0x6 ;  /* 0x00000006ffd87424 */ /* 0x001fc600078e00ff */
[----:B------:R0:W-:Y:S01]  /*26b10*/  STL.U8 [UR6+0x257], R0 ;  /* 0x00025700ff007987 */ /* 0x0001e20008100006 */
[----:B-1----:R-:W-:-:S03]  /*26b20*/  IMAD.MOV.U32 R217, RZ, RZ, 0x5 ;  /* 0x00000005ffd97424 */ /* 0x002fc600078e00ff */
[----:B------:R1:W-:Y:S04]  /*26b30*/  STL.U8 [UR6+0x254], R218 ;  /* 0x000254daff007987 */ /* 0x0003e80008100006 */
[----:B------:R2:W-:Y:S01]  /*26b40*/  STL.U8 [UR6+0x256], R216 ;  /* 0x000256d8ff007987 */ /* 0x0005e20008100006 */
[----:B0-----:R-:W-:Y:S02]  /*26b50*/  IMAD.MOV.U32 R0, RZ, RZ, 0xc ;  /* 0x0000000cff007424 */ /* 0x001fe400078e00ff */
[----:B-1----:R-:W-:Y:S01]  /*26b60*/  HFMA2 R218, -RZ, RZ, 0, 5.36441802978515625e-07 ;  /* 0x00000009ffda7431 */ /* 0x002fe200000001ff */
[----:B------:R0:W-:Y:S01]  /*26b70*/  STL.U8 [UR6+0x255], R217 ;  /* 0x000255d9ff007987 */ /* 0x0001e20008100006 */
[----:B--2---:R-:W-:-:S03]  /*26b80*/  IMAD.MOV.U32 R216, RZ, RZ, 0xb ;  /* 0x0000000bffd87424 */ /* 0x004fc600078e00ff */
        /* <DEDUP_REMOVED lines=17> */
[----:B-1----:R-:W-:-:S03]  /*26ca0*/  HFMA2 R216, -RZ, RZ, 0, 1.251697540283203125e-06 ;  /* 0x00000015ffd87431 */ /* 0x002fc600000001ff */
        /* <DEDUP_REMOVED lines=25> */
[----:B--2---:R-:W-:-:S03]  /*26e40*/  HFMA2 R219, -RZ, RZ, 0, 1.966953277587890625e-06 ;  /* 0x00000021ffdb7431 */ /* 0x004fc600000001ff */
        /* <DEDUP_REMOVED lines=25> */
[----:B-1----:R-:W-:Y:S01]  /*26fe0*/  HFMA2 R217, -RZ, RZ, 0, 2.682209014892578125e-06 ;  /* 0x0000002dffd97431 */ /* 0x002fe200000001ff */
        /* <DEDUP_REMOVED lines=47> */
[----:B-1----:R-:W-:Y:S01]  /*272e0*/  HFMA2 R218, -RZ, RZ, 0, 4.112720489501953125e-06 ;  /* 0x00000045ffda7431 */ /* 0x002fe200000001ff */
        /* <DEDUP_REMOVED lines=19> */
[----:B-1----:R-:W-:-:S03]  /*27420*/  HFMA2 R216, -RZ, RZ, 0, 4.827976226806640625e-06 ;  /* 0x00000051ffd87431 */ /* 0x002fc600000001ff */
        /* <DEDUP_REMOVED lines=25> */
[----:B--2---:R-:W-:-:S03]  /*275c0*/  HFMA2 R219, -RZ, RZ, 0, 5.543231964111328125e-06 ;  /* 0x0000005dffdb7431 */ /* 0x004fc600000001ff */
        /* <DEDUP_REMOVED lines=25> */
[----:B-1----:R-:W-:Y:S01]  /*27760*/  HFMA2 R217, -RZ, RZ, 0, 6.258487701416015625e-06 ;  /* 0x00000069ffd97431 */ /* 0x002fe200000001ff */
        /* <DEDUP_REMOVED lines=15> */
[----:B0-----:R-:W-:-:S03]  /*27860*/  HFMA2 R0, -RZ, RZ, 0, 6.973743438720703125e-06 ;  /* 0x00000075ff007431 */ /* 0x001fc600000001ff */
        /* <DEDUP_REMOVED lines=31> */
[----:B-1----:R-:W-:Y:S01]  /*27a60*/  HFMA2 R218, -RZ, RZ, 0, 7.688999176025390625e-06 ;  /* 0x00000081ffda7431 */ /* 0x002fe200000001ff */
        /* <DEDUP_REMOVED lines=19> */
[----:B-1----:R-:W-:-:S03]  /*27ba0*/  HFMA2 R216, -RZ, RZ, 0, 8.404254913330078125e-06 ;  /* 0x0000008dffd87431 */ /* 0x002fc600000001ff */
        /* <DEDUP_REMOVED lines=25> */
[----:B--2---:R-:W-:-:S03]  /*27d40*/  HFMA2 R219, -RZ, RZ, 0, 9.119510650634765625e-06 ;  /* 0x00000099ffdb7431 */ /* 0x004fc600000001ff */
        /* <DEDUP_REMOVED lines=25> */
[----:B-1----:R-:W-:Y:S01]  /*27ee0*/  HFMA2 R217, -RZ, RZ, 0, 9.834766387939453125e-06 ;  /* 0x000000a5ffd97431 */ /* 0x002fe200000001ff */
        /* <DEDUP_REMOVED lines=15> */
[----:B0-----:R-:W-:-:S03]  /*27fe0*/  HFMA2 R0, -RZ, RZ, 0, 1.0550022125244140625e-05 ;  /* 0x000000b1ff007431 */ /* 0x001fc600000001ff */
        /* <DEDUP_REMOVED lines=31> */
[----:B-1----:R-:W-:Y:S01]  /*281e0*/  HFMA2 R218, -RZ, RZ, 0, 1.1265277862548828125e-05 ;  /* 0x000000bdffda7431 */ /* 0x002fe200000001ff */
        /* <DEDUP_REMOVED lines=12> */
[----:B0-----:R-:W-:-:S03]  /*282b0*/  IMAD.MOV.U32 R218, RZ, RZ, 0xc4 ;  /* 0x000000c4ffda7424 */ /* 0x001fc600078e00ff */
[----:B----4-:R-:W-:Y:S01]  /*282c0*/  STL.64 [UR6+0x358], R246 ;  /* 0x000358f6ff007987 */ /* 0x010fe20008100a06 */
[----:B-1----:R-:W-:-:S03]  /*282d0*/  IMAD.MOV.U32 R217, RZ, RZ, 0xc5 ;  /* 0x000000c5ffd97424 */ /* 0x002fc600078e00ff */
[----:B------:R-:W-:Y:S04]  /*282e0*/  STL.128 [UR6+0x360], R120 ;  /* 0x00036078ff007987 */ /* 0x000fe80008100c06 */
[----:B------:R-:W-:Y:S04]  /*282f0*/  STL.U8 [UR6+0x250], RZ ;  /* 0x000250ffff007987 */ /* 0x000fe80008100006 */
[----:B------:R0:W-:Y:S04]  /*28300*/  STL.U8 [UR6+0x312], R0 ;  /* 0x00031200ff007987 */ /* 0x0001e80008100006 */
[----:B------:R1:W-:Y:S01]  /*28310*/  STL.U8 [UR6+0x313], R216 ;  /* 0x000313d8ff007987 */ /* 0x0003e20008100006 */
[----:B--2---:R-:W-:-:S03]  /*28320*/  IMAD.MOV.U32 R219, RZ, RZ, 0xc8 ;  /* 0x000000c8ffdb7424 */ /* 0x004fc600078e00ff */
[----:B------:R2:W-:Y:S01]  /*28330*/  STL.U8 [UR6+0x314], R218 ;  /* 0x000314daff007987 */ /* 0x0005e20008100006 */
[----:B0-----:R-:W-:Y:S02]  /*28340*/  IMAD.MOV.U32 R0, RZ, RZ, 0xc7 ;  /* 0x000000c7ff007424 */ /* 0x001fe400078e00ff */
[----:B-1----:R-:W-:Y:S01]  /*28350*/  IMAD.MOV.U32 R216, RZ, RZ, 0xc6 ;  /* 0x000000c6ffd87424 */ /* 0x002fe200078e00ff */
[----:B------:R0:W-:Y:S01]  /*28360*/  STL.U8 [UR6+0x315], R217 ;  /* 0x000315d9ff007987 */ /* 0x0001e20008100006 */
[----:B--2---:R-:W-:-:S03]  /*28370*/  HFMA2 R218, -RZ, RZ, 0, 1.1980533599853515625e-05 ;  /* 0x000000c9ffda7431 */ /* 0x004fc600000001ff */
        /* <DEDUP_REMOVED lines=23> */
[----:B-1----:R-:W-:-:S03]  /*284f0*/  HFMA2 R216, -RZ, RZ, 0, 1.2695789337158203125e-05 ;  /* 0x000000d5ffd87431 */ /* 0x002fc600000001ff */
        /* <DEDUP_REMOVED lines=23> */
[----:B0-----:R-:W-:-:S03]  /*28670*/  HFMA2 R219, -RZ, RZ, 0, 1.3411045074462890625e-05 ;  /* 0x000000e1ffdb7431 */ /* 0x001fc600000001ff */
        /* <DEDUP_REMOVED lines=23> */
[----:B0-----:R-:W-:-:S03]  /*287f0*/  HFMA2 R217, -RZ, RZ, 0, 1.4126300811767578125e-05 ;  /* 0x000000edffd97431 */ /* 0x001fc600000001ff */
        /* <DEDUP_REMOVED lines=23> */
[----:B-1----:R-:W-:-:S03]  /*28970*/  HFMA2 R0, -RZ, RZ, 0, 1.4841556549072265625e-05 ;  /* 0x000000f9ff007431 */ /* 0x002fc600000001ff */
        /* <DEDUP_REMOVED lines=14> */
[----:B------:R-:W-:Y:S01]  /*28a60*/  IMAD.MOV.U32 R0, RZ, RZ, 0xfe ;  /* 0x000000feff007424 */ /* 0x000fe200078e00ff */
[----:B------:R-:W-:Y:S01]  /*28a70*/  MOV R219, 0xff ;  /* 0x000000ff00db7802 */ /* 0x000fe20000000f00 */
[----:B------:R-:W-:-:S03]  /*28a80*/  IMAD.MOV.U32 R248, RZ, RZ, RZ ;  /* 0x000000fffff87224 */ /* 0x000fc600078e00ff */
[----:B------:R-:W-:Y:S01]  /*28a90*/  STL.U8 [UR6+0x34e], R0 ;  /* 0x00034e00ff007987 */ /* 0x000fe20008100006 */
[----:B------:R-:W-:-:S03]  /*28aa0*/  IMAD.MOV.U32 R218, RZ, RZ, R28 ;  /* 0x000000ffffda7224 */ /* 0x000fc600078e001c */
[----:B------:R1:W-:Y:S02]  /*28ab0*/  STL.U8 [UR6+0x34f], R219 ;  /* 0x00034fdbff007987 */ /* 0x0003e40008100006 */
[----:B01----:R-:W-:-:S07]  /*28ac0*/  IMAD.MOV.U32 R219, RZ, RZ, R29 ;  /* 0x000000ffffdb7224 */ /* 0x003fce00078e001d */
.L_x_26:
        /* <DEDUP_REMOVED lines=45> */
.L_x_25:
[C---:B------:R-:W-:Y:S02]  /*28da0*/  IADD3 R249, P0, PT, R217.reuse, R218, RZ ;  /* 0x000000dad9f97210 */ /* 0x040fe40007f1e0ff */
[----:B------:R-:W-:-:S03]  /*28db0*/  SHF.L.W.U32.HI R247, R217, 0x11, R216 ;  /* 0x00000011d9f77819 */ /* 0x000fc60000010ed8 */
[----:B------:R-:W-:-:S05]  /*28dc0*/  IMAD.X R244, R216, 0x1, R219, P0 ;  /* 0x00000001d8f47824 */ /* 0x000fca00000e06db */
[----:B------:R-:W-:Y:S02]  /*28dd0*/  SHF.L.W.U32.HI R249, R244, 0x11, R249 ;  /* 0x00000011f4f97819 */ /* 0x000fe40000010ef9 */
[----:B------:R-:W-:Y:S02]  /*28de0*/  LOP3.LUT R244, R217, R218, RZ, 0x3c, !PT ;  /* 0x000000dad9f47212 */ /* 0x000fe400078e3cff */
[----:B------:R-:W-:-:S03]  /*28df0*/  IADD3 R249, PT, PT, R249, R217, RZ ;  /* 0x000000d9f9f97210 */ /* 0x000fc60007ffe0ff */
        /* <DEDUP_REMOVED lines=17> */
.L_x_24:
[----:B------:R-:W-:Y:S05]  /*28f10*/  BSYNC.RECONVERGENT B0 ;  /* 0x0000000000007941 */ /* 0x000fea0003800200 */
.L_x_23:
        /* <DEDUP_REMOVED lines=12> */
[----:B------:R-:W-:-:S02]  /*28fe0*/  HFMA2 R217, -RZ, RZ, 1.9375, 2.5078125 ;  /* 0x3fc04104ffd97431 */ /* 0x000fc400000001ff */
        /* <DEDUP_REMOVED lines=14> */
[----:B-1----:R-:W-:-:S02]  /*290d0*/  IMAD.MOV.U32 R244, RZ, RZ, 0x0 ;  /* 0x00000000fff47424 */ /* 0x002fc400078e00ff */
[----:B------:R-:W-:Y:S01]  /*290e0*/  IMAD.MOV.U32 R245, RZ, RZ, 0x40180000 ;  /* 0x40180000fff57424 */ /* 0x000fe200078e00ff */
[----:B----4-:R-:W-:-:S04]  /*290f0*/  PRMT R0, R218, 0x7604, R0 ;  /* 0x00007604da007816 */ /* 0x010fc80000000000 */
        /* <DEDUP_REMOVED lines=8> */
[----:B-1----:R-:W-:Y:S01]  /*29180*/  IMAD.U32 R216, RZ, RZ, UR11 ;  /* 0x0000000bffd87e24 */ /* 0x002fe2000f8e00ff */
[----:B------:R-:W-:Y:S01]  /*29190*/  MOV R217, UR6 ;  /* 0x0000000600d97c02 */ /* 0x000fe20008000f00 */
[----:B------:R-:W-:-:S02]  /*291a0*/  IMAD.MOV.U32 R218, RZ, RZ, 0x0 ;  /* 0x00000000ffda7424 */ /* 0x000fc400078e00ff */
[----:B------:R-:W-:Y:S02]  /*291b0*/  IMAD.MOV.U32 R219, RZ, RZ, 0x3ff00000 ;  /* 0x3ff00000ffdb7424 */ /* 0x000fe400078e00ff */
[----:B------:R0:W-:Y:S04]  /*291c0*/  STL.64 [UR7+0x30], R216 ;  /* 0x000030d8ff007987 */ /* 0x0001e80008100a07 */
[----:B------:R1:W-:Y:S01]  /*291d0*/  STL [UR7+0x28], R0 ;  /* 0x00002800ff007987 */ /* 0x0003e20008100807 */
[----:B0-----:R-:W-:Y:S02]  /*291e0*/  IMAD.MOV.U32 R216, RZ, RZ, 0x0 ;  /* 0x00000000ffd87424 */ /* 0x001fe400078e00ff */
[----:B------:R-:W-:Y:S01]  /*291f0*/  IMAD.MOV.U32 R217, RZ, RZ, 0x3ff00000 ;  /* 0x3ff00000ffd97424 */ /* 0x000fe200078e00ff */
[----:B-1----:R-:W-:-:S04]  /*29200*/  MOV R0, 0x1 ;  /* 0x0000000100007802 */ /* 0x002fc80000000f00 */
[----:B------:R0:W-:Y:S04]  /*29210*/  STL.128 [UR10+0x8d0], R216 ;  /* 0x0008d0d8ff007987 */ /* 0x0001e80008100c0a */
[----:B--2---:R-:W-:Y:S04]  /*29220*/  STL.64 [UR10+0x8b8], R246 ;  /* 0x0008b8f6ff007987 */ /* 0x004fe80008100a0a */
[----:B------:R-:W-:Y:S01]  /*29230*/  STL.128 [UR10+0x8c0], R208 ;  /* 0x0008c0d0ff007987 */ /* 0x000fe20008100c0a */
[----:B0-----:R-:W-:-:S03]  /*29240*/  IMAD.MOV.U32 R218, RZ, RZ, 0x2 ;  /* 0x00000002ffda7424 */ /* 0x001fc600078e00ff */
[----:B------:R0:W-:Y:S01]  /*29250*/  STL.U8 [UR9+0x391], R0 ;  /* 0x00039100ff007987 */ /* 0x0001e20008100009 */
[----:B------:R-:W-:Y:S02]  /*29260*/  IMAD.MOV.U32 R217, RZ, RZ, 0x3 ;  /* 0x00000003ffd97424 */ /* 0x000fe400078e00ff */
[----:B------:R-:W-:Y:S01]  /*29270*/  IMAD.MOV.U32 R216, RZ, RZ, 0x4 ;  /* 0x00000004ffd87424 */ /* 0x000fe200078e00ff */
[----:B------:R1:W-:Y:S01]  /*29280*/  STL.U8 [UR9+0x392], R218 ;  /* 0x000392daff007987 */ /* 0x0003e20008100009 */
[----:B------:R-:W-:Y:S02]  /*29290*/  IMAD.MOV.U32 R219, RZ, RZ, 0x6 ;  /* 0x00000006ffdb7424 */ /* 0x000fe400078e00ff */
[----:B0-----:R-:W-:Y:S01]  /*292a0*/  IMAD.MOV.U32 R0, RZ, RZ, 0x5 ;  /* 0x00000005ff007424 */ /* 0x001fe200078e00ff */
[----:B------:R0:W-:Y:S01]  /*292b0*/  STL.U8 [UR9+0x393], R217 ;  /* 0x000393d9ff007987 */ /* 0x0001e20008100009 */
[----:B-1----:R-:W-:-:S03]  /*292c0*/  HFMA2 R218, -RZ, RZ, 0, 4.17232513427734375e-07 ;  /* 0x00000007ffda7431 */ /* 0x002fc600000001ff */
        /* <DEDUP_REMOVED lines=24> */
[----:B0-----:R-:W-:Y:S02]  /*29450*/  HFMA2 R216, -RZ, RZ, 0, 1.132488250732421875e-06 ;  /* 0x00000013ffd87431 */ /* 0x001fe400000001ff */
        /* <DEDUP_REMOVED lines=20> */
[----:B-1----:R-:W-:Y:S01]  /*295a0*/  HFMA2 R219, -RZ, RZ, 0, 1.847743988037109375e-06 ;  /* 0x0000001fffdb7431 */ /* 0x002fe200000001ff */
        /* <DEDUP_REMOVED lines=47> */
[----:B-1----:R-:W-:Y:S01]  /*298a0*/  HFMA2 R0, -RZ, RZ, 0, 3.278255462646484375e-06 ;  /* 0x00000037ff007431 */ /* 0x002fe200000001ff */
        /* <DEDUP_REMOVED lines=25> */
[----:B0-----:R-:W-:-:S03]  /*29a40*/  HFMA2 R218, -RZ, RZ, 0, 3.993511199951171875e-06 ;  /* 0x00000043ffda7431 */ /* 0x001fc600000001ff */
        /* <DEDUP_REMOVED lines=24> */
[----:B0-----:R-:W-:Y:S02]  /*29bd0*/  HFMA2 R216, -RZ, RZ, 0, 4.708766937255859375e-06 ;  /* 0x0000004fffd87431 */ /* 0x001fe400000001ff */
        /* <DEDUP_REMOVED lines=20> */
[----:B-1----:R-:W-:Y:S01]  /*29d20*/  HFMA2 R219, -RZ, RZ, 0, 5.424022674560546875e-06 ;  /* 0x0000005bffdb7431 */ /* 0x002fe200000001ff */
        /* <DEDUP_REMOVED lines=25> */
[----:B-1----:R-:W-:-:S03]  /*29ec0*/  HFMA2 R217, -RZ, RZ, 0, 6.139278411865234375e-06 ;  /* 0x00000067ffd97431 */ /* 0x002fc600000001ff */
        /* <DEDUP_REMOVED lines=21> */
[----:B-1----:R-:W-:Y:S01]  /*2a020*/  HFMA2 R0, -RZ, RZ, 0, 6.854534149169921875e-06 ;  /* 0x00000073ff007431 */ /* 0x002fe200000001ff */
        /* <DEDUP_REMOVED lines=25> */
[----:B0-----:R-:W-:-:S03]  /*2a1c0*/  HFMA2 R218, -RZ, RZ, 0, 7.569789886474609375e-06 ;  /* 0x0000007fffda7431 */ /* 0x001fc600000001ff */
        /* <DEDUP_REMOVED lines=24> */
[----:B0-----:R-:W-:Y:S02]  /*2a350*/  HFMA2 R216, -RZ, RZ, 0, 8.285045623779296875e-06 ;  /* 0x0000008bffd87431 */ /* 0x001fe400000001ff */
        /* <DEDUP_REMOVED lines=20> */
[----:B-1----:R-:W-:Y:S01]  /*2a4a0*/  HFMA2 R219, -RZ, RZ, 0, 9.000301361083984375e-06 ;  /* 0x00000097ffdb7431 */ /* 0x002fe200000001ff */
        /* <DEDUP_REMOVED lines=25> */
[----:B-1----:R-:W-:-:S03]  /*2a640*/  HFMA2 R217, -RZ, RZ, 0, 9.715557098388671875e-06 ;  /* 0x000000a3ffd97431 */ /* 0x002fc600000001ff */
        /* <DEDUP_REMOVED lines=21> */
[----:B-1----:R-:W-:Y:S01]  /*2a7a0*/  HFMA2 R0, -RZ, RZ, 0, 1.0430812835693359375e-05 ;  /* 0x000000afff007431 */ /* 0x002fe200000001ff */
        /* <DEDUP_REMOVED lines=25> */
[----:B0-----:R-:W-:-:S03]  /*2a940*/  HFMA2 R218, -RZ, RZ, 0, 1.1146068572998046875e-05 ;  /* 0x000000bbffda7431 */ /* 0x001fc600000001ff */
[----:B------:R0:W-:Y:S01]  /*2a950*/  STL.U8 [UR9+0x448], R216 ;  /* 0x000448d8ff007987 */ /* 0x0001e20008100009 */
[----:B-1----:R-:W-:-:S03]  /*2a960*/  IMAD.MOV.U32 R217, RZ, RZ, 0xbc ;  /* 0x000000bcffd97424 */ /* 0x002fc600078e00ff */
        /* <DEDUP_REMOVED lines=10> */
[----:B0-----:R-:W-:Y:S02]  /*2aa10*/  MOV R216, 0xc1 ;  /* 0x000000c100d87802 */ /* 0x001fe40000000f00 */
[----:B------:R-:W-:Y:S01]  /*2aa20*/  STL.U8 [UR9+0x44f], R219 ;  /* 0x00044fdbff007987 */ /* 0x000fe20008100009 */
[----:B--2---:R-:W-:-:S03]  /*2aa30*/  IMAD.MOV.U32 R0, RZ, RZ, 0xc0 ;  /* 0x000000c0ff007424 */ /* 0x004fc600078e00ff */
[----:B------:R-:W-:Y:S01]  /*2aa40*/  STL.U8 [UR9+0x390], RZ ;  /* 0x000390ffff007987 */ /* 0x000fe20008100009 */
[----:B------:R-:W-:-:S03]  /*2aa50*/  IMAD.MOV.U32 R218, RZ, RZ, 0xc3 ;  /* 0x000000c3ffda7424 */ /* 0x000fc600078e00ff */
[----:B------:R0:W-:Y:S04]  /*2aa60*/  STL.U8 [UR9+0x450], R0 ;  /* 0x00045000ff007987 */ /* 0x0001e80008100009 */
[----:B------:R1:W-:Y:S04]  /*2aa70*/  STL.U8 [UR9+0x451], R216 ;  /* 0x000451d8ff007987 */ /* 0x0003e80008100009 */
[----:B------:R2:W-:Y:S01]  /*2aa80*/  STL.U8 [UR9+0x452], R217 ;  /* 0x000452d9ff007987 */ /* 0x0005e20008100009 */
[----:B0-----:R-:W-:-:S03]  /*2aa90*/  HFMA2 R0, -RZ, RZ, 0, 1.1861324310302734375e-05 ;  /* 0x000000c7ff007431 */ /* 0x001fc600000001ff */
[----:B------:R0:W-:Y:S01]  /*2aaa0*/  STL.U8 [UR9+0x453], R218 ;  /* 0x000453daff007987 */ /* 0x0001e20008100009 */
[----:B-1----:R-:W-:Y:S02]  /*2aab0*/  IMAD.MOV.U32 R216, RZ, RZ, 0xc6 ;  /* 0x000000c6ffd87424 */ /* 0x002fe400078e00ff */
[----:B--2---:R-:W-:Y:S02]  /*2aac0*/  IMAD.MOV.U32 R217, RZ, RZ, 0xc5 ;  /* 0x000000c5ffd97424 */ /* 0x004fe400078e00ff */
[----:B0-----:R-:W-:Y:S02]  /*2aad0*/  IMAD.MOV.U32 R218, RZ, RZ, 0xc4 ;  /* 0x000000c4ffda7424 */ /* 0x001fe400078e00ff */
[----:B------:R-:W-:-:S03]  /*2aae0*/  IMAD.MOV.U32 R219, RZ, RZ, 0xc8 ;  /* 0x000000c8ffdb7424 */ /* 0x000fc600078e00ff */
        /* <DEDUP_REMOVED lines=22> */
[----:B-1----:R-:W-:-:S03]  /*2ac50*/  HFMA2 R218, -RZ, RZ, 0, 1.2576580047607421875e-05 ;  /* 0x000000d3ffda7431 */ /* 0x002fc600000001ff */
        /* <DEDUP_REMOVED lines=23> */
[----:B-1----:R-:W-:-:S03]  /*2add0*/  HFMA2 R216, -RZ, RZ, 0, 1.3291835784912109375e-05 ;  /* 0x000000dfffd87431 */ /* 0x002fc600000001ff */
        /* <DEDUP_REMOVED lines=23> */
[----:B0-----:R-:W-:-:S03]  /*2af50*/  HFMA2 R219, -RZ, RZ, 0, 1.4007091522216796875e-05 ;  /* 0x000000ebffdb7431 */ /* 0x001fc600000001ff */
        /* <DEDUP_REMOVED lines=35> */
[----:B-1----:R-:W-:-:S03]  /*2b190*/  MOV R216, 0xfd ;  /* 0x000000fd00d87802 */ /* 0x002fc60000000f00 */
        /* <DEDUP_REMOVED lines=12> */
[----:B01----:R-:W-:-:S07]  /*2b260*/  IMAD.MOV.U32 R219, RZ, RZ, R31 ;  /* 0x000000ffffdb7224 */ /* 0x003fce00078e001f */
.L_x_30:
        /* <DEDUP_REMOVED lines=45> */
.L_x_29:
        /* <DEDUP_REMOVED lines=23> */
.L_x_28:
[----:B------:R-:W-:Y:S05]  /*2b6b0*/  BSYNC.RECONVERGENT B0 ;  /* 0x0000000000007941 */ /* 0x000fea0003800200 */
.L_x_27:
        /* <DEDUP_REMOVED lines=17> */
[----:B0-----:R-:W-:Y:S01]  /*2b7d0*/  IMAD.MOV.U32 R216, RZ, RZ, 0x0 ;  /* 0x00000000ffd87424 */ /* 0x001fe200078e00ff */
[----:B------:R-:W-:Y:S01]  /*2b7e0*/  MOV R217, 0x3ff00000 ;  /* 0x3ff0000000d97802 */ /* 0x000fe20000000f00 */
        /* <DEDUP_REMOVED lines=533> */
.L_x_34:
        /* <DEDUP_REMOVED lines=45> */
.L_x_33:
        /* <DEDUP_REMOVED lines=23> */
.L_x_32:
[----:B------:R-:W-:Y:S05]  /*2dd80*/  BSYNC.RECONVERGENT B0 ;  /* 0x0000000000007941 */ /* 0x000fea0003800200 */
.L_x_31:
        /* <DEDUP_REMOVED lines=12> */
[----:B------:R-:W-:Y:S01]  /*2de50*/  MOV R245, 0x40180000 ;  /* 0x4018000000f57802 */ /* 0x000fe20000000f00 */
        /* <DEDUP_REMOVED lines=13> */
[----:B0-----:R-:W-:Y:S02]  /*2df30*/  IMAD.MOV.U32 R216, RZ, RZ, 0x10410410 ;  /* 0x10410410ffd87424 */ /* 0x001fe400078e00ff */
[----:B------:R-:W-:Y:S02]  /*2df40*/  IMAD.MOV.U32 R217, RZ, RZ, 0x3fc04104 ;  /* 0x3fc04104ffd97424 */ /* 0x000fe400078e00ff */
        /* <DEDUP_REMOVED lines=10> */
[----:B------:R-:W-:Y:S01]  /*2dff0*/  MOV R217, UR6 ;  /* 0x0000000600d97c02 */ /* 0x000fe20008000f00 */
[----:B------:R-:W-:-:S04]  /*2e000*/  UMOV UR6, 0x4 ;  /* 0x0000000400067882 */ /* 0x000fc80000000000 */
[----:B------:R0:W-:Y:S04]  /*2e010*/  STL.64 [UR7+0x40], R216 ;  /* 0x000040d8ff007987 */ /* 0x0001e80008100a07 */
[----:B------:R1:W-:Y:S01]  /*2e020*/  STL [UR7+0x38], R0 ;  /* 0x00003800ff007987 */ /* 0x0003e20008100807 */
[----:B0-----:R-:W-:Y:S02]  /*2e030*/  IMAD.MOV.U32 R216, RZ, RZ, 0x0 ;  /* 0x00000000ffd87424 */ /* 0x001fe400078e00ff */
[----:B------:R-:W-:-:S05]  /*2e040*/  IMAD.MOV.U32 R217, RZ, RZ, 0x3ff40000 ;  /* 0x3ff40000ffd97424 */ /* 0x000fca00078e00ff */
[----:B------:R1:W-:Y:S01]  /*2e050*/  STL.64 [UR7+0x20], R216 ;  /* 0x000020d8ff007987 */ /* 0x0003e20008100a07 */
[----:B------:R-:W-:Y:S05]  /*2e060*/  BRA `(.L_x_18) ;  /* 0x000003e4004c7947 */ /* 0x000fea0003800000 */
.L_x_1917:
[----:B------:R-:W2:Y:S01]  /*2e070*/  LDL.64 R244, [R1+0x6710] ;  /* 0x0067100001f47983 */ /* 0x000ea20000100a00 */
[----:B------:R-:W-:Y:S01]  /*2e080*/  UIMAD UR6, UR5, 0x140, UR39 ;  /* 0x00000140050678a4 */ /* 0x000fe2000f8e0227 */
[----:B------:R-:W-:Y:S02]  /*2e090*/  HFMA2 R218, -RZ, RZ, 0, 0 ;  /* 0x00000000ffda7431 */ /* 0x000fe400000001ff */
[----:B------:R-:W-:Y:S02]  /*2e0a0*/  IMAD.MOV.U32 R0, RZ, RZ, 0x1 ;  /* 0x00000001ff007424 */ /* 0x000fe400078e00ff */
[----:B------:R-:W-:Y:S02]  /*2e0b0*/  IMAD.MOV.U32 R216, RZ, RZ, 0x0 ;  /* 0x00000000ffd87424 */ /* 0x000fe400078e00ff */
[----:B------:R-:W-:Y:S02]  /*2e0c0*/  IMAD.MOV.U32 R217, RZ, RZ, 0x3ff00000 ;  /* 0x3ff00000ffd97424 */ /* 0x000fe400078e00ff */
[----:B------:R-:W-:Y:S01]  /*2e0d0*/  IMAD.MOV.U32 R219, RZ, RZ, 0x3ff00000 ;  /* 0x3ff00000ffdb7424 */ /* 0x000fe200078e00ff */
[----:B------:R0:W-:Y:S01]  /*2e0e0*/  STL.U8 [UR6+0x111], R0 ;  /* 0x00011100ff007987 */ /* 0x0001e20008100006 */
[----:B------:R-:W-:-:S03]  /*2e0f0*/  IMAD.MOV.U32 R248, RZ, RZ, RZ ;  /* 0x000000fffff87224 */ /* 0x000fc600078e00ff */
[----:B------:R1:W-:Y:S01]  /*2e100*/  STL.128 [UR6+0x230], R216 ;  /* 0x000230d8ff007987 */ /* 0x0003e20008100c06 */
[----:B0-----:R-:W-:-:S03]  /*2e110*/  MOV R0, 0x5 ;  /* 0x0000000500007802 */ /* 0x001fc60000000f00 */
        /* <DEDUP_REMOVED lines=8> */
[----:B------:R0:W-:Y:S04]  /*2e1a0*/  STL.U8 [UR6+0x113], R217 ;  /* 0x000113d9ff007987 */ /* 0x0001e80008100006 */
[----:B------:R3:W-:Y:S01]  /*2e1b0*/  STL.U8 [UR6+0x116], R219 ;  /* 0x000116dbff007987 */ /* 0x0007e20008100006 */
[----:B-1----:R-:W-:-:S03]  /*2e1c0*/  IMAD.MOV.U32 R216, RZ, RZ, 0x9 ;  /* 0x00000009ffd87424 */ /* 0x002fc600078e00ff */
[----:B------:R1:W-:Y:S01]  /*2e1d0*/  STL.U8 [UR6+0x112], R218 ;  /* 0x000112daff007987 */ /* 0x0003e20008100006 */
[----:B0-----:R-:W-:Y:S02]  /*2e1e0*/  IMAD.MOV.U32 R217, RZ, RZ, 0x8 ;  /* 0x00000008ffd97424 */ /* 0x001fe400078e00ff */
[----:B---3--:R-:W-:Y:S01]  /*2e1f0*/  HFMA2 R219, -RZ, RZ, 0, 6.55651092529296875e-07 ;  /* 0x0000000bffdb7431 */ /* 0x008fe200000001ff */
        /* <DEDUP_REMOVED lines=43> */
[----:B0-----:R-:W-:-:S03]  /*2e4b0*/  HFMA2 R0, -RZ, RZ, 0, 2.086162567138671875e-06 ;  /* 0x00000023ff007431 */ /* 0x001fc600000001ff */
        /* <DEDUP_REMOVED lines=17> */
[----:B---3--:R-:W-:-:S03]  /*2e5d0*/  MOV R219, 0x29 ;  /* 0x0000002900db7802 */ /* 0x008fc60000000f00 */
        /* <DEDUP_REMOVED lines=16> */
[----:B0-----:R-:W-:Y:S02]  /*2e6e0*/  HFMA2 R218, -RZ, RZ, 0, 2.801418304443359375e-06 ;  /* 0x0000002fffda7431 */ /* 0x001fe400000001ff */
        /* <DEDUP_REMOVED lines=12> */
[----:B---3--:R-:W-:-:S03]  /*2e7b0*/  IMAD.MOV.U32 R218, RZ, RZ, 0x34 ;  /* 0x00000034ffda7424 */ /* 0x008fc600078e00ff */
[----:B------:R1:W-:Y:S01]  /*2e7c0*/  STL.U8 [UR6+0x147], R0 ;  /* 0x00014700ff007987 */ /* 0x0003e20008100006 */
[----:B0-----:R-:W-:-:S03]  /*2e7d0*/  HFMA2 R216, -RZ, RZ, 0, 3.516674041748046875e-06 ;  /* 0x0000003bffd87431 */ /* 0x001fc600000001ff */
        /* <DEDUP_REMOVED lines=25> */
[----:B-1----:R-:W-:Y:S01]  /*2e970*/  HFMA2 R219, -RZ, RZ, 0, 4.231929779052734375e-06 ;  /* 0x00000047ffdb7431 */ /* 0x002fe200000001ff */
        /* <DEDUP_REMOVED lines=27> */
[----:B0-----:R-:W-:-:S03]  /*2eb30*/  HFMA2 R217, -RZ, RZ, 0, 4.947185516357421875e-06 ;  /* 0x00000053ffd97431 */ /* 0x001fc600000001ff */
        /* <DEDUP_REMOVED lines=15> */
[----:B0-----:R-:W-:-:S03]  /*2ec30*/  HFMA2 R0, -RZ, RZ, 0, 5.662441253662109375e-06 ;  /* 0x0000005fff007431 */ /* 0x001fc600000001ff */
        /* <DEDUP_REMOVED lines=34> */
[----:B0-----:R-:W-:Y:S02]  /*2ee60*/  HFMA2 R218, -RZ, RZ, 0, 6.377696990966796875e-06 ;  /* 0x0000006bffda7431 */ /* 0x001fe400000001ff */
        /* <DEDUP_REMOVED lines=14> */
[----:B0-----:R-:W-:-:S03]  /*2ef50*/  HFMA2 R216, -RZ, RZ, 0, 7.092952728271484375e-06 ;  /* 0x00000077ffd87431 */ /* 0x001fc600000001ff */
        /* <DEDUP_REMOVED lines=25> */
[----:B-1----:R-:W-:Y:S01]  /*2f0f0*/  HFMA2 R219, -RZ, RZ, 0, 7.808208465576171875e-06 ;  /* 0x00000083ffdb7431 */ /* 0x002fe200000001ff */
        /* <DEDUP_REMOVED lines=27> */
[----:B0-----:R-:W-:-:S03]  /*2f2b0*/  HFMA2 R217, -RZ, RZ, 0, 8.523464202880859375e-06 ;  /* 0x0000008fffd97431 */ /* 0x001fc600000001ff */
        /* <DEDUP_REMOVED lines=15> */
[----:B0-----:R-:W-:-:S03]  /*2f3b0*/  HFMA2 R0, -RZ, RZ, 0, 9.238719940185546875e-06 ;  /* 0x0000009bff007431 */ /* 0x001fc600000001ff */
        /* <DEDUP_REMOVED lines=34> */
[----:B0-----:R-:W-:Y:S02]  /*2f5e0*/  HFMA2 R218, -RZ, RZ, 0, 9.953975677490234375e-06 ;  /* 0x000000a7ffda7431 */ /* 0x001fe400000001ff */
        /* <DEDUP_REMOVED lines=14> */
[----:B0-----:R-:W-:-:S03]  /*2f6d0*/  HFMA2 R216, -RZ, RZ, 0, 1.0669231414794921875e-05 ;  /* 0x000000b3ffd87431 */ /* 0x001fc600000001ff */
        /* <DEDUP_REMOVED lines=25> */
[----:B-1----:R-:W-:Y:S01]  /*2f870*/  HFMA2 R219, -RZ, RZ, 0, 1.1384487152099609375e-05 ;  /* 0x000000bfffdb7431 */ /* 0x002fe200000001ff */
        /* <DEDUP_REMOVED lines=20> */
[----:B--2---:R-:W-:Y:S01]  /*2f9c0*/  STL.64 [UR6+0x218], R244 ;  /* 0x000218f4ff007987 */ /* 0x004fe20008100a06 */
[----:B-1----:R-:W-:-:S03]  /*2f9d0*/  IMAD.MOV.U32 R219, RZ, RZ, 0xcd ;  /* 0x000000cdffdb7424 */ /* 0x002fc600078e00ff */
[----:B------:R-:W-:Y:S04]  /*2f9e0*/  STL.U8 [UR6+0x110], RZ ;  /* 0x000110ffff007987 */ /* 0x000fe80008100006 */
[----:B------:R0:W-:Y:S04]  /*2f9f0*/  STL.U8 [UR6+0x1d5], R0 ;  /* 0x0001d500ff007987 */ /* 0x0001e80008100006 */
[----:B------:R1:W-:Y:S04]  /*2fa00*/  STL.U8 [UR6+0x1d6], R216 ;  /* 0x0001d6d8ff007987 */ /* 0x0003e80008100006 */
[----:B------:R2:W-:Y:S01]  /*2fa10*/  STL.U8 [UR6+0x1d7], R217 ;  /* 0x0001d7d9ff007987 */ /* 0x0005e20008100006 */
[----:B0-----:R-:W-:-:S03]  /*2fa20*/  IMAD.MOV.U32 R0, RZ, RZ, 0xcc ;  /* 0x000000ccff007424 */ /* 0x001fc600078e00ff */
[----:B------:R0:W-:Y:S01]  /*2fa30*/  STL.U8 [UR6+0x1d8], R218 ;  /* 0x0001d8daff007987 */ /* 0x0001e20008100006 */
[----:B-1----:R-:W-:Y:S02]  /*2fa40*/  HFMA2 R216, -RZ, RZ, 0, 1.2099742889404296875e-05 ;  /* 0x000000cbffd87431 */ /* 0x002fe400000001ff */
        /* <DEDUP_REMOVED lines=97> */
[----:B------:R1:W-:Y:S01]  /*30060*/  STL.U8 [UR6+0x209], R0 ;  /* 0x00020900ff007987 */ /* 0x0003e20008100006 */
[----:B0-----:R-:W-:-:S03]  /*30070*/  IMAD.MOV.U32 R216, RZ, RZ, 0xfd ;  /* 0x000000fdffd87424 */ /* 0x001fc600078e00ff */
        /* <DEDUP_REMOVED lines=8> */
[----:B------:R-:W-:-:S03]  /*30100*/  MOV R218, R240 ;  /* 0x000000f000da7202 */ /* 0x000fc60000000f00 */
[----:B------:R-:W-:Y:S04]  /*30110*/  STL.U8 [UR6+0x20e], R0 ;  /* 0x00020e00ff007987 */ /* 0x000fe80008100006 */
[----:B------:R0:W-:Y:S02]  /*30120*/  STL.U8 [UR6+0x20f], R219 ;  /* 0x00020fdbff007987 */ /* 0x0001e40008100006 */
[----:B01----:R-:W-:-:S07]  /*30130*/  IMAD.MOV.U32 R219, RZ, RZ, R241 ;  /* 0x000000ffffdb7224 */ /* 0x003fce00078e00f1 */
.L_x_38:
        /* <DEDUP_REMOVED lines=45> */
.L_x_37:
        /* <DEDUP_REMOVED lines=23> */
.L_x_36:
[----:B------:R-:W-:Y:S05]  /*30580*/  BSYNC.RECONVERGENT B0 ;  /* 0x0000000000007941 */ /* 0x000fea0003800200 */
.L_x_35:
        /* <DEDUP_REMOVED lines=11> */
[----:B------:R-:W-:Y:S02]  /*30640*/  HFMA2 R219, -RZ, RZ, 1.84375, 0 ;  /* 0x3f600000ffdb7431 */ /* 0x000fe400000001ff */
[----:B------:R-:W-:Y:S01]  /*30650*/  IMAD.MOV.U32 R216, RZ, RZ, 0x2010080 ;  /* 0x02010080ffd87424 */ /* 0x000fe200078e00ff */
[----:B------:R-:W4:Y:S01]  /*30660*/  LDL.64 R246, [R1+0x6708] ;  /* 0x0067080001f67983 */ /* 0x000f220000100a00 */
[----:B------:R-:W-:Y:S02]  /*30670*/  IMAD.MOV.U32 R217, RZ, RZ, 0x3fe00804 ;  /* 0x3fe00804ffd97424 */ /* 0x000fe400078e00ff */
        /* <DEDUP_REMOVED lines=21> */
[----:B0-----:R-:W-:Y:S01]  /*307d0*/  MOV R216, 0x1 ;  /* 0x0000000100d87802 */ /* 0x001fe20000000f00 */
[----:B------:R-:W-:Y:S02]  /*307e0*/  IMAD.MOV.U32 R217, RZ, RZ, 0x3 ;  /* 0x00000003ffd97424 */ /* 0x000fe400078e00ff */
[----:B-1----:R-:W-:Y:S02]  /*307f0*/  HFMA2 R0, -RZ, RZ, 0, 4.17232513427734375e-07 ;  /* 0x00000007ff007431 */ /* 0x002fe400000001ff */
        /* <DEDUP_REMOVED lines=50> */
[----:B0-----:R-:W-:-:S03]  /*30b20*/  HFMA2 R216, -RZ, RZ, 0, 1.847743988037109375e-06 ;  /* 0x0000001fffd87431 */ /* 0x001fc600000001ff */
        /* <DEDUP_REMOVED lines=23> */
[----:B--2---:R-:W-:-:S03]  /*30ca0*/  HFMA2 R219, -RZ, RZ, 0, 2.562999725341796875e-06 ;  /* 0x0000002bffdb7431 */ /* 0x004fc600000001ff */
        /* <DEDUP_REMOVED lines=25> */
[----:B0-----:R-:W-:-:S03]  /*30e40*/  HFMA2 R217, -RZ, RZ, 0, 3.278255462646484375e-06 ;  /* 0x00000037ffd97431 */ /* 0x001fc600000001ff */
        /* <DEDUP_REMOVED lines=69> */
[----:B0-----:R-:W-:-:S03]  /*312a0*/  HFMA2 R216, -RZ, RZ, 0, 5.424022674560546875e-06 ;  /* 0x0000005bffd87431 */ /* 0x001fc600000001ff */
        /* <DEDUP_REMOVED lines=23> */
[----:B--2---:R-:W-:-:S03]  /*31420*/  HFMA2 R219, -RZ, RZ, 0, 6.139278411865234375e-06 ;  /* 0x00000067ffdb7431 */ /* 0x004fc600000001ff */
        /* <DEDUP_REMOVED lines=25> */
[----:B0-----:R-:W-:-:S03]  /*315c0*/  HFMA2 R217, -RZ, RZ, 0, 6.854534149169921875e-06 ;  /* 0x00000073ffd97431 */ /* 0x001fc600000001ff */
        /* <DEDUP_REMOVED lines=69> */
[----:B0-----:R-:W-:-:S03]  /*31a20*/  HFMA2 R216, -RZ, RZ, 0, 9.000301361083984375e-06 ;  /* 0x00000097ffd87431 */ /* 0x001fc600000001ff */
        /* <DEDUP_REMOVED lines=23> */
[----:B--2---:R-:W-:-:S03]  /*31ba0*/  HFMA2 R219, -RZ, RZ, 0, 9.715557098388671875e-06 ;  /* 0x000000a3ffdb7431 */ /* 0x004fc600000001ff */
        /* <DEDUP_REMOVED lines=25> */
[----:B0-----:R-:W-:-:S03]  /*31d40*/  HFMA2 R217, -RZ, RZ, 0, 1.0430812835693359375e-05 ;  /* 0x000000afffd97431 */ /* 0x001fc600000001ff */
        /* <DEDUP_REMOVED lines=50> */
[----:B0-----:R-:W-:-:S03]  /*32070*/  HFMA2 R0, -RZ, RZ, 0, 1.1861324310302734375e-05 ;  /* 0x000000c7ff007431 */ /* 0x001fc600000001ff */
        /* <DEDUP_REMOVED lines=121> */
.L_x_42:
        /* <DEDUP_REMOVED lines=45> */
.L_x_41:
        /* <DEDUP_REMOVED lines=23> */
.L_x_40:
[----:B------:R-:W-:Y:S05]  /*32c50*/  BSYNC.RECONVERGENT B0 ;  /* 0x0000000000007941 */ /* 0x000fea0003800200 */
.L_x_39:
        /* <DEDUP_REMOVED lines=552> */
.L_x_46:
        /* <DEDUP_REMOVED lines=45> */
.L_x_45:
        /* <DEDUP_REMOVED lines=23> */
.L_x_44:
[----:B------:R-:W-:Y:S05]  /*35320*/  BSYNC.RECONVERGENT B0 ;  /* 0x0000000000007941 */ /* 0x000fea0003800200 */
.L_x_43:
        /* <DEDUP_REMOVED lines=11> */
[----:B------:R-:W-:Y:S02]  /*353e0*/  HFMA2 R217, -RZ, RZ, 1.953125, 0.000122547149658203125 ;  /* 0x3fd00804ffd97431 */ /* 0x000fe400000001ff */
[----:B------:R-:W-:Y:S02]  /*353f0*/  IMAD.MOV.U32 R216, RZ, RZ, 0x2010080 ;  /* 0x02010080ffd87424 */ /* 0x000fe400078e00ff */
        /* <DEDUP_REMOVED lines=11> */
[----:B-1----:R-:W-:Y:S01]  /*354b0*/  MOV R244, 0x0 ;  /* 0x0000000000f47802 */ /* 0x002fe20000000f00 */
[----:B------:R-:W-:Y:S01]  /*354c0*/  IMAD.MOV.U32 R245, RZ, RZ, 0x40180000 ;  /* 0x40180000fff57424 */ /* 0x000fe200078e00ff */
[----:B---3--:R-:W-:-:S05]  /*354d0*/  PRMT R0, R218, 0x7604, R0 ;  /* 0x00007604da007816 */ /* 0x008fca0000000000 */
[C---:B------:R-:W-:Y:S02]  /*354e0*/  DMUL R218, R216.reuse, R216 ;  /* 0x000000d8d8da7228 */ /* 0x040fe40000000000 */
[----:B------:R-:W-:-:S06]  /*354f0*/  DFMA R244, R216, R244, -15 ;  /* 0xc02e0000d8f4742b */ /* 0x000fcc00000000f4 */
[C---:B------:R-:W-:Y:S02]  /*35500*/  DMUL R218, R216.reuse, R218 ;  /* 0x000000dad8da7228 */ /* 0x040fe40000000000 */
[----:B------:R-:W-:-:S08]  /*35510*/  DFMA R244, R216, R244, 10 ;  /* 0x40240000d8f4742b */ /* 0x000fd000000000f4 */
[----:B------:R-:W-:Y:S01]  /*35520*/  DMUL R218, R218, R244 ;  /* 0x000000f4dada7228 */ /* 0x000fe20000000000 */
[----:B------:R0:W-:Y:S06]  /*35530*/  STL.U16 [UR6+0x490], R0 ;  /* 0x00049000ff007987 */ /* 0x0001ec0008100406 */
[----:B------:R1:W-:Y:S01]  /*35540*/  STL.128 [UR6+0x4c0], R216 ;  /* 0x0004c0d8ff007987 */ /* 0x0003e20008100c06 */
[----:B0-----:R-:W-:-:S05]  /*35550*/  IMAD.MOV.U32 R0, RZ, RZ, 0x2 ;  /* 0x00000002ff007424 */ /* 0x001fca00078e00ff */
[----:B------:R0:W-:Y:S01]  /*35560*/  STL.U8 [UR6+0x4d2], R0 ;  /* 0x0004d200ff007987 */ /* 0x0001e20008100006 */
[----:B-1----:R-:W-:Y:S02]  /*35570*/  IMAD.MOV.U32 R216, RZ, RZ, 0x1 ;  /* 0x00000001ffd87424 */ /* 0x002fe400078e00ff */
[----:B------:R-:W-:-:S03]  /*35580*/  IMAD.MOV.U32 R217, RZ, RZ, 0x3 ;  /* 0x00000003ffd97424 */ /* 0x000fc600078e00ff */
[----:B------:R1:W-:Y:S01]  /*35590*/  STL.U8 [UR6+0x4d1], R216 ;  /* 0x0004d1d8ff007987 */ /* 0x0003e20008100006 */
[----:B0-----:R-:W-:Y:S02]  /*355a0*/  IMAD.MOV.U32 R0, RZ, RZ, 0x7 ;  /* 0x00000007ff007424 */ /* 0x001fe400078e00ff */
[----:B------:R-:W-:Y:S01]  /*355b0*/  IMAD.MOV.U32 R218, RZ, RZ, 0x4 ;  /* 0x00000004ffda7424 */ /* 0x000fe200078e00ff */
[----:B------:R0:W-:Y:S01]  /*355c0*/  STL.U8 [UR6+0x4d3], R217 ;  /* 0x0004d3d9ff007987 */ /* 0x0001e20008100006 */
[----:B-1----:R-:W-:Y:S02]  /*355d0*/  IMAD.MOV.U32 R216, RZ, RZ, 0x6 ;  /* 0x00000006ffd87424 */ /* 0x002fe400078e00ff */
[----:B------:R-:W-:Y:S01]  /*355e0*/  IMAD.MOV.U32 R219, RZ, RZ, 0x8 ;  /* 0x00000008ffdb7424 */ /* 0x000fe200078e00ff */
[----:B0-----:R-:W-:Y:S02]  /*355f0*/  MOV R217, 0x5 ;  /* 0x0000000500d97802 */ /* 0x001fe40000000f00 */
[----:B------:R0:W-:Y:S04]  /*35600*/  STL.U8 [UR6+0x4d6], R216 ;  /* 0x0004d6d8ff007987 */ /* 0x0001e80008100006 */
[----:B------:R1:W-:Y:S01]  /*35610*/  STL.U8 [UR6+0x4d7], R0 ;  /* 0x0004d700ff007987 */ /* 0x0003e20008100006 */
[----:B0-----:R-:W-:-:S03]  /*35620*/  HFMA2 R216, -RZ, RZ, 0, 6.55651092529296875e-07 ;  /* 0x0000000bffd87431 */ /* 0x001fc600000001ff */
        /* <DEDUP_REMOVED lines=27> */
[----:B--2---:R-:W-:-:S03]  /*357e0*/  HFMA2 R219, -RZ, RZ, 0, 1.370906829833984375e-06 ;  /* 0x00000017ffdb7431 */ /* 0x004fc600000001ff */
        /* <DEDUP_REMOVED lines=27> */
[----:B-1----:R-:W-:-:S03]  /*359a0*/  HFMA2 R217, -RZ, RZ, 0, 2.086162567138671875e-06 ;  /* 0x00000023ffd97431 */ /* 0x002fc600000001ff */
        /* <DEDUP_REMOVED lines=13> */
[----:B0-----:R-:W-:-:S03]  /*35a80*/  HFMA2 R0, -RZ, RZ, 0, 2.801418304443359375e-06 ;  /* 0x0000002fff007431 */ /* 0x001fc600000001ff */
        /* <DEDUP_REMOVED lines=33> */
[----:B-1----:R-:W-:-:S03]  /*35ca0*/  HFMA2 R218, -RZ, RZ, 0, 3.516674041748046875e-06 ;  /* 0x0000003bffda7431 */ /* 0x002fc600000001ff */
        /* <DEDUP_REMOVED lines=15> */
[----:B0-----:R-:W-:-:S03]  /*35da0*/  HFMA2 R216, -RZ, RZ, 0, 4.231929779052734375e-06 ;  /* 0x00000047ffd87431 */ /* 0x001fc600000001ff */
        /* <DEDUP_REMOVED lines=384> */
.L_x_50:
        /* <DEDUP_REMOVED lines=45> */
.L_x_49:
        /* <DEDUP_REMOVED lines=23> */
.L_x_48:
[----:B------:R-:W-:Y:S05]  /*379f0*/  BSYNC.RECONVERGENT B0 ;  /* 0x0000000000007941 */ /* 0x000fea0003800200 */
.L_x_47:
        /* <DEDUP_REMOVED lines=11> */
[----:B------:R-:W-:Y:S02]  /*37ab0*/  HFMA2 R219, -RZ, RZ, 1.890625, 0 ;  /* 0x3f900000ffdb7431 */ /* 0x000fe400000001ff */
        /* <DEDUP_REMOVED lines=540> */
.L_x_54:
        /* <DEDUP_REMOVED lines=45> */
.L_x_53:
        /* <DEDUP_REMOVED lines=23> */
.L_x_52:
[----:B------:R-:W-:Y:S05]  /*3a0c0*/  BSYNC.RECONVERGENT B0 ;  /* 0x0000000000007941 */ /* 0x000fea0003800200 */
.L_x_51:
        /* <DEDUP_REMOVED lines=552> */
.L_x_58:
        /* <DEDUP_REMOVED lines=45> */
.L_x_57:
        /* <DEDUP_REMOVED lines=23> */
.L_x_56:
[----:B------:R-:W-:Y:S05]  /*3c790*/  BSYNC.RECONVERGENT B0 ;  /* 0x0000000000007941 */ /* 0x000fea0003800200 */
.L_x_55:
        /* <DEDUP_REMOVED lines=11> */
[----:B------:R-:W-:Y:S02]  /*3c850*/  HFMA2 R217, -RZ, RZ, 1.890625, 0.000122547149658203125 ;  /* 0x3f900804ffd97431 */ /* 0x000fe400000001ff */
        /* <DEDUP_REMOVED lines=540> */
.L_x_62:
        /* <DEDUP_REMOVED lines=45> */
.L_x_61:
        /* <DEDUP_REMOVED lines=23> */
.L_x_60:
[----:B------:R-:W-:Y:S05]  /*3ee60*/  BSYNC.RECONVERGENT B0 ;  /* 0x0000000000007941 */ /* 0x000fea0003800200 */
.L_x_59:
        /* <DEDUP_REMOVED lines=11> */
[----:B------:R-:W-:Y:S02]  /*3ef20*/  HFMA2 R219, -RZ, RZ, 1.9375, 0 ;  /* 0x3fc00000ffdb7431 */ /* 0x000fe400000001ff */
        /* <DEDUP_REMOVED lines=540> */
.L_x_66:
        /* <DEDUP_REMOVED lines=45> */
.L_x_65:
        /* <DEDUP_REMOVED lines=23> */
.L_x_64:
[----:B------:R-:W-:Y:S05]  /*41530*/  BSYNC.RECONVERGENT B0 ;  /* 0x0000000000007941 */ /* 0x000fea0003800200 */
.L_x_63:
        /* <DEDUP_REMOVED lines=552> */
.L_x_70:
        /* <DEDUP_REMOVED lines=45> */
.L_x_69:
        /* <DEDUP_REMOVED lines=23> */
.L_x_68:
[----:B------:R-:W-:Y:S05]  /*43c00*/  BSYNC.RECONVERGENT B0 ;  /* 0x0000000000007941 */ /* 0x000fea0003800200 */
.L_x_67:
        /* <DEDUP_REMOVED lines=12> */
[----:B------:R-:W-:-:S02]  /*43cd0*/  HFMA2 R217, -RZ, RZ, 1.84375, 0.000122547149658203125 ;  /* 0x3f600804ffd97431 */ /* 0x000fc400000001ff */
        /* <DEDUP_REMOVED lines=552> */
.L_x_74:
        /* <DEDUP_REMOVED lines=45> */
.L_x_73:
        /* <DEDUP_REMOVED lines=23> */
.L_x_72:
[----:B------:R-:W-:Y:S05]  /*463a0*/  BSYNC.RECONVERGENT B0 ;  /* 0x0000000000007941 */ /* 0x000fea0003800200 */
.L_x_71:
        /* <DEDUP_REMOVED lines=552> */
.L_x_78:
        /* <DEDUP_REMOVED lines=45> */
.L_x_77:
        /* <DEDUP_REMOVED lines=23> */
.L_x_76:
[----:B------:R-:W-:Y:S05]  /*48a70*/  BSYNC.RECONVERGENT B0 ;  /* 0x0000000000007941 */ /* 0x000fea0003800200 */
.L_x_75:
        /* <DEDUP_REMOVED lines=552> */
.L_x_82:
        /* <DEDUP_REMOVED lines=45> */
.L_x_81:
        /* <DEDUP_REMOVED lines=23> */
.L_x_80:
[----:B------:R-:W-:Y:S05]  /*4b140*/  BSYNC.RECONVERGENT B0 ;  /* 0x0000000000007941 */ /* 0x000fea0003800200 */
.L_x_79:
        /* <DEDUP_REMOVED lines=11> */
[----:B------:R-:W-:Y:S02]  /*4b200*/  HFMA2 R219, -RZ, RZ, 1.875, 0 ;  /* 0x3f800000ffdb7431 */ /* 0x000fe400000001ff */
        /* <DEDUP_REMOVED lines=540> */
.L_x_86:
        /* <DEDUP_REMOVED lines=45> */
.L_x_85:
        /* <DEDUP_REMOVED lines=23> */
.L_x_84:
[----:B------:R-:W-:Y:S05]  /*4d810*/  BSYNC.RECONVERGENT B0 ;  /* 0x0000000000007941 */ /* 0x000fea0003800200 */
.L_x_83:
        /* <DEDUP_REMOVED lines=552> */
.L_x_90:
        /* <DEDUP_REMOVED lines=45> */
.L_x_89:
        /* <DEDUP_REMOVED lines=23> */
.L_x_88:
[----:B------:R-:W-:Y:S05]  /*4fee0*/  BSYNC.RECONVERGENT B0 ;  /* 0x0000000000007941 */ /* 0x000fea0003800200 */
.L_x_87:
        /* <DEDUP_REMOVED lines=11> */
[----:B------:R-:W-:Y:S02]  /*4ffa0*/  HFMA2 R217, -RZ, RZ, 1.921875, 0.000122547149658203125 ;  /* 0x3fb00804ffd97431 */ /* 0x000fe400000001ff */
        /* <DEDUP_REMOVED lines=540> */
.L_x_94:
        /* <DEDUP_REMOVED lines=45> */
.L_x_93:
        /* <DEDUP_REMOVED lines=23> */
.L_x_92:
[----:B------:R-:W-:Y:S05]  /*525b0*/  BSYNC.RECONVERGENT B0 ;  /* 0x0000000000007941 */ /* 0x000fea0003800200 */
.L_x_91:
        /* <DEDUP_REMOVED lines=11> */
[----:B------:R-:W-:Y:S02]  /*52670*/  HFMA2 R219, -RZ, RZ, 1.921875, 0 ;  /* 0x3fb00000ffdb7431 */ /* 0x000fe400000001ff */
        /* <DEDUP_REMOVED lines=540> */
.L_x_98:
        /* <DEDUP_REMOVED lines=45> */
.L_x_97:
        /* <DEDUP_REMOVED lines=23> */
.L_x_96:
[----:B------:R-:W-:Y:S05]  /*54c80*/  BSYNC.RECONVERGENT B0 ;  /* 0x0000000000007941 */ /* 0x000fea0003800200 */
.L_x_95:
        /* <DEDUP_REMOVED lines=552> */
.L_x_102:
        /* <DEDUP_REMOVED lines=45> */
.L_x_101:
        /* <DEDUP_REMOVED lines=23> */
.L_x_100:
[----:B------:R-:W-:Y:S05]  /*57350*/  BSYNC.RECONVERGENT B0 ;  /* 0x0000000000007941 */ /* 0x000fea0003800200 */
.L_x_99:
        /* <DEDUP_REMOVED lines=11> */
[----:B------:R-:W-:Y:S02]  /*57410*/  HFMA2 R217, -RZ, RZ, 1.859375, 0.000122547149658203125 ;  /* 0x3f700804ffd97431 */ /* 0x000fe400000001ff */
        /* <DEDUP_REMOVED lines=540> */
.L_x_106:
        /* <DEDUP_REMOVED lines=45> */
.L_x_105:
        /* <DEDUP_REMOVED lines=23> */
.L_x_104:
[----:B------:R-:W-:Y:S05]  /*59a20*/  BSYNC.RECONVERGENT B0 ;  /* 0x0000000000007941 */ /* 0x000fea0003800200 */
.L_x_103:
        /* <DEDUP_REMOVED lines=42> */
[----:B0-----:R-:W-:Y:S02]  /*59cd0*/  HFMA2 R217, -RZ, RZ, 1.9921875, 0 ;  /* 0x3ff80000ffd97431 */ /* 0x001fe400000001ff */
[----:B------:R-:W-:-:S05]  /*59ce0*/  IMAD.MOV.U32 R216, RZ, RZ, 0x0 ;  /* 0x00000000ffd87424 */ /* 0x000fca00078e00ff */
[----:B------:R1:W-:Y:S01]  /*59cf0*/  STL.64 [UR7+0x20], R216 ;  /* 0x000020d8ff007987 */ /* 0x0003e20008100a07 */
[----:B------:R-:W-:Y:S05]  /*59d00*/  BRA `(.L_x_18) ;  /* 0x0000012800247947 */ /* 0x000fea0003800000 */
.L_x_1:
[----:B------:R-:W-:Y:S02]  /*59d10*/  IMAD.MOV.U32 R0, RZ, RZ, -0x3 ;  /* 0xfffffffdff007424 */ /* 0x000fe400078e00ff */
[----:B------:R-:W-:-:S05]  /*59d20*/  IMAD.U32 R216, RZ, RZ, UR4 ;  /* 0x00000004ffd87e24 */ /* 0x000fca000f8e00ff */
[----:B------:R-:W-:-:S05]  /*59d30*/  VIADDMNMX.U32 R0, R216, R0, 0x3, PT ;  /* 0x00000003d8007446 */ /* 0x000fca0003800000 */
[----:B------:R-:W-:-:S04]  /*59d40*/  IMAD.SHL.U32 R0, R0, 0x4, RZ ;  /* 0x0000000400007824 */ /* 0x000fc800078e00ff */
[----:B------:R-:W0:Y:S02]  /*59d50*/  LDC R216, c[0x2][R0+0xc] ;  /* 0x0080030000d87b82 */ /* 0x000e240000000800 */
[----:B0-----:R-:W-:-:S04]  /*59d60*/  SHF.R.S32.HI R217, RZ, 0x1f, R216 ;  /* 0x0000001fffd97819 */ /* 0x001fc800000114d8 */
.L_x_1918:
[----:B------:R-:W-:Y:S05]  /*59d70*/  BRX R216 -0x59d80                                                          (*"BRANCH_TARGETS .L_x_1919,.L_x_1920,.L_x_1921"*) ;  /* 0xfffffa60d8a07949 */ /* 0x000fea000383ffff */
.L_x_1920:
[----:B------:R-:W-:Y:S01]  /*59d80*/  UIMAD UR6, UR5, 0x140, UR39 ;  /* 0x00000140050678a4 */ /* 0x000fe2000f8e0227 */
[----:B------:R-:W-:Y:S02]  /*59d90*/  HFMA2 R217, -RZ, RZ, 1.984375, 0 ;  /* 0x3ff00000ffd97431 */ /* 0x000fe400000001ff */
[----:B------:R-:W-:Y:S01]  /*59da0*/  IMAD.MOV.U32 R216, RZ, RZ, 0x0 ;  /* 0x00000000ffd87424 */ /* 0x000fe200078e00ff */
[----:B------:R-:W2:Y:S01]  /*59db0*/  LDL.64 R248, [R1+0x6748] ;  /* 0x0067480001f87983 */ /* 0x000ea20000100a00 */
[----:B------:R-:W-:Y:S02]  /*59dc0*/  IMAD.MOV.U32 R218, RZ, RZ, 0x0 ;  /* 0x00000000ffda7424 */ /* 0x000fe400078e00ff */
[----:B------:R-:W-:Y:S02]  /*59dd0*/  IMAD.MOV.U32 R219, RZ, RZ, 0x3ff00000 ;  /* 0x3ff00000ffdb7424 */ /* 0x000fe400078e00ff */
[----:B------:R-:W-:Y:S01]  /*59de0*/  IMAD.MOV.U32 R244, RZ, RZ, 0x13121110 ;  /* 0x13121110fff47424 */ /* 0x000fe200078e00ff */
[----:B------:R-:W-:Y:S01]  /*59df0*/  STL.128 [UR6+0x220], R44 ;  /* 0x0002202cff007987 */ /* 0x000fe20008100c06 */
[----:B------:R-:W-:-:S02]  /*59e00*/  IMAD.MOV.U32 R245, RZ, RZ, 0x17161514 ;  /* 0x17161514fff57424 */ /* 0x000fc400078e00ff */
[----:B------:R-:W-:Y:S01]  /*59e10*/  IMAD.MOV.U32 R246, RZ, RZ, 0x1b1a1918 ;  /* 0x1b1a1918fff67424 */ /* 0x000fe200078e00ff */
[----:B------:R0:W-:Y:S01]  /*59e20*/  STL.128 [UR6+0x230], R216 ;  /* 0x000230d8ff007987 */ /* 0x0001e20008100c06 */
[----:B------:R-:W-:-:S05]  /*59e30*/  IMAD.MOV.U32 R247, RZ, RZ, 0x1f1e1d1c ;  /* 0x1f1e1d1cfff77424 */ /* 0x000fca00078e00ff */
[----:B------:R1:W-:Y:S01]  /*59e40*/  STL.128 [UR6+0x120], R244 ;  /* 0x000120f4ff007987 */ /* 0x0003e20008100c06 */
[----:B0-----:R-:W-:Y:S01]  /*59e50*/  IMAD.MOV.U32 R216, RZ, RZ, 0x3020100 ;  /* 0x03020100ffd87424 */ /* 0x001fe200078e00ff */
[----:B------:R-:W-:Y:S01]  /*59e60*/  MOV R219, 0xf0e0d0c ;  /* 0x0f0e0d0c00db7802 */ /* 0x000fe20000000f00 */
[----:B------:R-:W-:Y:S02]  /*59e70*/  IMAD.MOV.U32 R217, RZ, RZ, 0x7060504 ;  /* 0x07060504ffd97424 */ /* 0x000fe400078e00ff */
[----:B------:R-:W-:Y:S02]  /*59e80*/  IMAD.MOV.U32 R218, RZ, RZ, 0xb0a0908 ;  /* 0x0b0a0908ffda7424 */ /* 0x000fe400078e00ff */
[----:B-1----:R-:W-:Y:S02]  /*59e90*/  IMAD.MOV.U32 R244, RZ, RZ, 0x43424140 ;  /* 0x43424140fff47424 */ /* 0x002fe400078e00ff */
[----:B------:R-:W-:Y:S01]  /*59ea0*/  IMAD.MOV.U32 R245, RZ, RZ, 0x47464544 ;  /* 0x47464544fff57424 */ /* 0x000fe200078e00ff */
[----:B------:R0:W-:Y:S01]  /*59eb0*/  STL.128 [UR6+0x110], R216 ;  /* 0x000110d8ff007987 */ /* 0x0001e20008100c06 */
[----:B------:R-:W-:-:S02]  /*59ec0*/  IMAD.MOV.U32 R246, RZ, RZ, 0x4b4a4948 ;  /* 0x4b4a4948fff67424 */ /* 0x000fc400078e00ff */
[----:B------:R-:W-:-:S05]  /*59ed0*/  IMAD.MOV.U32 R247, RZ, RZ, 0x4f4e4d4c ;  /* 0x4f4e4d4cfff77424 */ /* 0x000fca00078e00ff */
[----:B------:R1:W-:Y:S01]  /*59ee0*/  STL.128 [UR6+0x150], R244 ;  /* 0x000150f4ff007987 */ /* 0x0003e20008100c06 */
[----:B0-----:R-:W-:Y:S02]  /*59ef0*/  HFMA2 R217, -RZ, RZ, 0.027923583984375, 0.02008056640625 ;  /* 0x27262524ffd97431 */ /* 0x001fe400000001ff */
[----:B------:R-:W-:Y:S02]  /*59f00*/  IMAD.MOV.U32 R216, RZ, RZ, 0x23222120 ;  /* 0x23222120ffd87424 */ /* 0x000fe400078e00ff */
[----:B------:R-:W-:Y:S02]  /*59f10*/  IMAD.MOV.U32 R218, RZ, RZ, 0x2b2a2928 ;  /* 0x2b2a2928ffda7424 */ /* 0x000fe400078e00ff */
[----:B------:R-:W-:Y:S02]  /*59f20*/  IMAD.MOV.U32 R219, RZ, RZ, 0x2f2e2d2c ;  /* 0x2f2e2d2cffdb7424 */ /* 0x000fe400078e00ff */
[----:B-1----:R-:W-:-:S03]  /*59f30*/  IMAD.MOV.U32 R244, RZ, RZ, 0x73727170 ;  /* 0x73727170fff47424 */ /* 0x002fc600078e00ff */
[----:B------:R0:W-:Y:S01]  /*59f40*/  STL.128 [UR6+0x130], R216 ;  /* 0x000130d8ff007987 */ /* 0x0001e20008100c06 */
[----:B------:R-:W-:Y:S02]  /*59f50*/  IMAD.MOV.U32 R245, RZ, RZ, 0x77767574 ;  /* 0x77767574fff57424 */ /* 0x000fe400078e00ff */
[----:B------:R-:W-:Y:S02]  /*59f60*/  IMAD.MOV.U32 R246, RZ, RZ, 0x7b7a7978 ;  /* 0x7b7a7978fff67424 */ /* 0x000fe400078e00ff */
[----:B------:R-:W-:-:S05]  /*59f70*/  IMAD.MOV.U32 R247, RZ, RZ, 0x7f7e7d7c ;  /* 0x7f7e7d7cfff77424 */ /* 0x000fca00078e00ff */
[----:B------:R1:W-:Y:S01]  /*59f80*/  STL.128 [UR6+0x180], R244 ;  /* 0x000180f4ff007987 */ /* 0x0003e20008100c06 */
[----:B0-----:R-:W-:Y:S01]  /*59f90*/  IMAD.MOV.U32 R216, RZ, RZ, 0x33323130 ;  /* 0x33323130ffd87424 */ /* 0x001fe200078e00ff */
[----:B------:R-:W-:Y:S01]  /*59fa0*/  MOV R219, 0x3f3e3d3c ;  /* 0x3f3e3d3c00db7802 */ /* 0x000fe20000000f00 */
[----:B------:R-:W-:Y:S02]  /*59fb0*/  IMAD.MOV.U32 R217, RZ, RZ, 0x37363534 ;  /* 0x37363534ffd97424 */ /* 0x000fe400078e00ff */
[----:B------:R-:W-:-:S05]  /*59fc0*/  IMAD.MOV.U32 R218, RZ, RZ, 0x3b3a3938 ;  /* 0x3b3a3938ffda7424 */ /* 0x000fca00078e00ff */
[----:B------:R0:W-:Y:S01]  /*59fd0*/  STL.128 [UR6+0x140], R216 ;  /* 0x000140d8ff007987 */ /* 0x0001e20008100c06 */
[----:B-1----:R-:W-:Y:S02]  /*59fe0*/  IMAD.MOV.U32 R244, RZ, RZ, -0x5c5d5e60 ;  /* 0xa3a2a1a0fff47424 */ /* 0x002fe400078e00ff */
[----:B------:R-:W-:Y:S02]  /*59ff0*/  IMAD.MOV.U32 R245, RZ, RZ, -0x58595a5c ;  /* 0xa7a6a5a4fff57424 */ /* 0x000fe400078e00ff */
[----:B------:R-:W-:Y:S02]  /*5a000*/  IMAD.MOV.U32 R246, RZ, RZ, -0x54555658 ;  /* 0xabaaa9a8fff67424 */ /* 0x000fe400078e00ff */
[----:B------:R-:W-:-:S05]  /*5a010*/  IMAD.MOV.U32 R247, RZ, RZ, -0x50515254 ;  /* 0xafaeadacfff77424 */ /* 0x000fca00078e00ff */
[----:B------:R1:W-:Y:S01]  /*5a020*/  STL.128 [UR6+0x1b0], R244 ;  /* 0x0001b0f4ff007987 */ /* 0x0003e20008100c06 */
[----:B0-----:R-:W-:Y:S02]  /*5a030*/  HFMA2 R217, -RZ, RZ, 117.375, 85.25 ;  /* 0x57565554ffd97431 */ /* 0x001fe400000001ff */
[----:B------:R-:W-:Y:S02]  /*5a040*/  IMAD.MOV.U32 R216, RZ, RZ, 0x53525150 ;  /* 0x53525150ffd87424 */ /* 0x000fe400078e00ff */
[----:B------:R-:W-:Y:S02]  /*5a050*/  IMAD.MOV.U32 R218, RZ, RZ, 0x5b5a5958 ;  /* 0x5b5a5958ffda7424 */ /* 0x000fe400078e00ff */
[----:B------:R-:W-:-:S05]  /*5a060*/  IMAD.MOV.U32 R219, RZ, RZ, 0x5f5e5d5c ;  /* 0x5f5e5d5cffdb7424 */ /* 0x000fca00078e00ff */
[----:B------:R0:W-:Y:S01]  /*5a070*/  STL.128 [UR6+0x160], R216 ;  /* 0x000160d8ff007987 */ /* 0x0001e20008100c06 */
[----:B-1----:R-:W-:Y:S02]  /*5a080*/  IMAD.MOV.U32 R244, RZ, RZ, -0x2c2d2e30 ;  /* 0xd3d2d1d0fff47424 */ /* 0x002fe400078e00ff */
[----:B------:R-:W-:Y:S02]  /*5a090*/  IMAD.MOV.U32 R245, RZ, RZ, -0x28292a2c ;  /* 0xd7d6d5d4fff57424 */ /* 0x000fe400078e00ff */
[----:B------:R-:W-:Y:S02]  /*5a0a0*/  IMAD.MOV.U32 R246, RZ, RZ, -0x24252628 ;  /* 0xdbdad9d8fff67424 */ /* 0x000fe400078e00ff */
[----:B------:R-:W-:-:S05]  /*5a0b0*/  IMAD.MOV.U32 R247, RZ, RZ, -0x20212224 ;  /* 0xdfdedddcfff77424 */ /* 0x000fca00078e00ff */
[----:B------:R-:W-:Y:S01]  /*5a0c0*/  STL.128 [UR6+0x1e0], R244 ;  /* 0x0001e0f4ff007987 */ /* 0x000fe20008100c06 */
[----:B0-----:R-:W-:Y:S01]  /*5a0d0*/  IMAD.MOV.U32 R216, RZ, RZ, 0x63626160 ;  /* 0x63626160ffd87424 */ /* 0x001fe200078e00ff */
[----:B------:R-:W-:Y:S01]  /*5a0e0*/  MOV R219, 0x6f6e6d6c ;  /* 0x6f6e6d6c00db7802 */ /* 0x000fe20000000f00 */
[----:B------:R-:W-:Y:S02]  /*5a0f0*/  IMAD.MOV.U32 R217, RZ, RZ, 0x67666564 ;  /* 0x67666564ffd97424 */ /* 0x000fe400078e00ff */
[----:B------:R-:W-:-:S05]  /*5a100*/  IMAD.MOV.U32 R218, RZ, RZ, 0x6b6a6968 ;  /* 0x6b6a6968ffda7424 */ /* 0x000fca00078e00ff */
[----:B------:R0:W-:Y:S02]  /*5a110*/  STL.128 [UR6+0x170], R216 ;  /* 0x000170d8ff007987 */ /* 0x0001e40008100c06 */
[----:B0-----:R-:W-:Y:S02]  /*5a120*/  HFMA2 R217, -RZ, RZ, -0.00011479854583740234375, -8.41617584228515625e-05 ;  /* 0x87868584ffd97431 */ /* 0x001fe400000001ff */
[----:B------:R-:W-:Y:S02]  /*5a130*/  IMAD.MOV.U32 R216, RZ, RZ, -0x7c7d7e80 ;  /* 0x83828180ffd87424 */ /* 0x000fe400078e00ff */
[----:B------:R-:W-:Y:S02]  /*5a140*/  IMAD.MOV.U32 R218, RZ, RZ, -0x74757678 ;  /* 0x8b8a8988ffda7424 */ /* 0x000fe400078e00ff */
[----:B------:R-:W-:-:S05]  /*5a150*/  IMAD.MOV.U32 R219, RZ, RZ, -0x70717274 ;  /* 0x8f8e8d8cffdb7424 */ /* 0x000fca00078e00ff */
[----:B------:R0:W-:Y:S02]  /*5a160*/  STL.128 [UR6+0x190], R216 ;  /* 0x000190d8ff007987 */ /* 0x0001e40008100c06 */
[----:B0-----:R-:W-:Y:S01]  /*5a170*/  IMAD.MOV.U32 R216, RZ, RZ, -0x6c6d6e70 ;  /* 0x93929190ffd87424 */ /* 0x001fe200078e00ff */
[----:B------:R-:W-:Y:S01]  /*5a180*/  MOV R219, 0x9f9e9d9c ;  /* 0x9f9e9d9c00db7802 */ /* 0x000fe20000000f00 */
[----:B------:R-:W-:Y:S02]  /*5a190*/  IMAD.MOV.U32 R217, RZ, RZ, -0x68696a6c ;  /* 0x97969594ffd97424 */ /* 0x000fe400078e00ff */
[----:B------:R-:W-:-:S05]  /*5a1a0*/  IMAD.MOV.U32 R218, RZ, RZ, -0x64656668 ;  /* 0x9b9a9998ffda7424 */ /* 0x000fca00078e00ff */
[----:B------:R0:W-:Y:S02]  /*5a1b0*/  STL.128 [UR6+0x1a0], R216 ;  /* 0x0001a0d8ff007987 */ /* 0x0001e40008100c06 */
[----:B0-----:R-:W-:Y:S02]  /*5a1c0*/  HFMA2 R217, -RZ, RZ, -0.48193359375, -0.3564453125 ;  /* 0xb7b6b5b4ffd97431 */ /* 0x001fe400000001ff */
        /* <DEDUP_REMOVED lines=9> */
[----:B0-----:R-:W-:Y:S02]  /*5a260*/  HFMA2 R217, -RZ, RZ, -2022, -1508 ;  /* 0xe7e6e5e4ffd97431 */ /* 0x001fe400000001ff */
        /* <DEDUP_REMOVED lines=8> */
[----:B------:R0:W-:Y:S04]  /*5a2f0*/  STL.128 [UR6+0x200], R216 ;  /* 0x000200d8ff007987 */ /* 0x0001e80008100c06 */
[----:B0-----:R0:W5:Y:S04]  /*5a300*/  LDL R217, [R1+0x69ac] ;  /* 0x0069ac0001d97983 */ /* 0x0011680000100800 */
[----:B------:R0:W5:Y:S04]  /*5a310*/  LDL R216, [R1+0x6958] ;  /* 0x0069580001d87983 */ /* 0x0001680000100800 */
[----:B------:R0:W5:Y:S04]  /*5a320*/  LDL.64 R218, [R1+0x67c8] ;  /* 0x0067c80001da7983 */ /* 0x0001680000100a00 */
[----:B--2---:R1:W-:Y:S02]  /*5a330*/  STL.64 [UR6+0x218], R248 ;  /* 0x000218f8ff007987 */ /* 0x0043e40008100a06 */
[----:B01----:R-:W-:-:S07]  /*5a340*/  IMAD.MOV.U32 R248, RZ, RZ, RZ ;  /* 0x000000fffff87224 */ /* 0x003fce00078e00ff */
.L_x_110:
        /* <DEDUP_REMOVED lines=45> */
.L_x_109:
        /* <DEDUP_REMOVED lines=23> */
.L_x_108:
[----:B------:R-:W-:Y:S05]  /*5a790*/  BSYNC.RECONVERGENT B0 ;  /* 0x0000000000007941 */ /* 0x000fea0003800200 */
.L_x_107:
[----:B------:R-:W-:-:S06]  /*5a7a0*/  UIMAD UR6, UR5, 0x140, UR39 ;  /* 0x00000140050678a4 */ /* 0x000fcc000f8e0227 */
[----:B------:R-:W-:-:S03]  /*5a7b0*/  IADD3 R249, PT, PT, R248, UR6, R249 ;  /* 0x00000006f8f97c10 */ /* 0x000fc6000fffe0f9 */
[----:B------:R-:W2:Y:S04]  /*5a7c0*/  LDL.U8 R244, [R248+UR6+0x110] ;  /* 0x00011006f8f47983 */ /* 0x000ea80008100000 */
[----:B------:R-:W3:Y:S04]  /*5a7d0*/  LDL.U8 R0, [R249+0x110] ;  /* 0x00011000f9007983 */ /* 0x000ee80000100000 */
[----:B---3--:R0:W-:Y:S04]  /*5a7e0*/  STL.U8 [R248+UR6+0x110], R0 ;  /* 0x00011000f8007987 */ /* 0x0081e80008100006 */
[----:B--2---:R1:W-:Y:S01]  /*5a7f0*/  STL.U8 [R249+0x110], R244 ;  /* 0x000110f4f9007387 */ /* 0x0043e20000100000 */
[----:B0-----:R-:W-:-:S05]  /*5a800*/  VIADD R248, R248, 0x1 ;  /* 0x00000001f8f87836 */ /* 0x001fca0000000000 */
[----:B------:R-:W-:-:S13]  /*5a810*/  ISETP.NE.AND P0, PT, R248, 0x100, PT ;  /* 0x00000100f800780c */ /* 0x000fda0003f05270 */
[----:B-1----:R-:W-:Y:S05]  /*5a820*/  @P0 BRA `(.L_x_110) ;  /* 0xfffffff800c80947 */ /* 0x002fea000383ffff */
[----:B------:R-:W-:Y:S01]  /*5a830*/  IMAD.MOV.U32 R244, RZ, RZ, 0x3020100 ;  /* 0x03020100fff47424 */ /* 0x000fe200078e00ff */
[----:B------:R-:W-:Y:S01]  /*5a840*/  MOV R246, 0xb0a0908 ;  /* 0x0b0a090800f67802 */ /* 0x000fe20000000f00 */
[----:B------:R-:W-:Y:S01]  /*5a850*/  IMAD.MOV.U32 R245, RZ, RZ, 0x7060504 ;  /* 0x07060504fff57424 */ /* 0x000fe200078e00ff */
[----:B------:R-:W2:Y:S01]  /*5a860*/  LDL.U8 R0, [UR6+0x110] ;  /* 0x00011006ff007983 */ /* 0x000ea20008100000 */
[----:B------:R-:W-:-:S03]  /*5a870*/  IMAD.MOV.U32 R247, RZ, RZ, 0xf0e0d0c ;  /* 0x0f0e0d0cfff77424 */ /* 0x000fc600078e00ff */
[----:B------:R-:W3:Y:S01]  /*5a880*/  LDL.64 R250, [R1+0x6740] ;  /* 0x0067400001fa7983 */ /* 0x000ee20000100a00 */
[----:B------:R-:W-:Y:S02]  /*5a890*/  HFMA2 R219, -RZ, RZ, 1.9375, 0 ;  /* 0x3fc00000ffdb7431 */ /* 0x000fe400000001ff */
[----:B------:R-:W-:Y:S01]  /*5a8a0*/  IMAD.MOV.U32 R216, RZ, RZ, 0x11111111 ;  /* 0x11111111ffd87424 */ /* 0x000fe200078e00ff */
[----:B------:R0:W-:Y:S01]  /*5a8b0*/  STL.128 [UR6+0x250], R244 ;  /* 0x000250f4ff007987 */ /* 0x0001e20008100c06 */
[----:B------:R-:W-:Y:S02]  /*5a8c0*/  IMAD.MOV.U32 R217, RZ, RZ, 0x3fe11111 ;  /* 0x3fe11111ffd97424 */ /* 0x000fe400078e00ff */
[----:B------:R-:W-:-:S05]  /*5a8d0*/  IMAD.MOV.U32 R218, RZ, RZ, 0x0 ;  /* 0x00000000ffda7424 */ /* 0x000fca00078e00ff */
[----:B------:R1:W-:Y:S01]  /*5a8e0*/  STL.128 [UR6+0x230], R216 ;  /* 0x000230d8ff007987 */ /* 0x0003e20008100c06 */
[----:B0-----:R-:W-:Y:S01]  /*5a8f0*/  IMAD.MOV.U32 R244, RZ, RZ, 0x33323130 ;  /* 0x33323130fff47424 */ /* 0x001fe200078e00ff */
[----:B------:R-:W-:Y:S01]  /*5a900*/  MOV R246, 0x3b3a3938 ;  /* 0x3b3a393800f67802 */ /* 0x000fe20000000f00 */
[----:B------:R-:W-:Y:S02]  /*5a910*/  IMAD.MOV.U32 R245, RZ, RZ, 0x37363534 ;  /* 0x37363534fff57424 */ /* 0x000fe400078e00ff */
[----:B------:R-:W-:Y:S02]  /*5a920*/  IMAD.MOV.U32 R247, RZ, RZ, 0x3f3e3d3c ;  /* 0x3f3e3d3cfff77424 */ /* 0x000fe400078e00ff */
[----:B-1----:R-:W-:-:S03]  /*5a930*/  IMAD.MOV.U32 R216, RZ, RZ, 0x0 ;  /* 0x00000000ffd87424 */ /* 0x002fc600078e00ff */
        /* <DEDUP_REMOVED lines=14> */
[----:B0-----:R-:W-:Y:S01]  /*5aa20*/  IMAD.MOV.U32 R244, RZ, RZ, -0x6c6d6e70 ;  /* 0x93929190fff47424 */ /* 0x001fe200078e00ff */
[----:B------:R-:W-:Y:S01]  /*5aa30*/  MOV R246, 0x9b9a9998 ;  /* 0x9b9a999800f67802 */ /* 0x000fe20000000f00 */
[----:B------:R-:W-:Y:S02]  /*5aa40*/  IMAD.MOV.U32 R245, RZ, RZ, -0x68696a6c ;  /* 0x97969594fff57424 */ /* 0x000fe400078e00ff */
[----:B------:R-:W-:-:S05]  /*5aa50*/  IMAD.MOV.U32 R247, RZ, RZ, -0x60616264 ;  /* 0x9f9e9d9cfff77424 */ /* 0x000fca00078e00ff */
[----:B------:R0:W-:Y:S01]  /*5aa60*/  STL.128 [UR6+0x2e0], R244 ;  /* 0x0002e0f4ff007987 */ /* 0x0001e20008100c06 */
[----:B-1----:R-:W-:Y:S02]  /*5aa70*/  HFMA2 R216, -RZ, RZ, 0.0139312744140625, 0.010009765625 ;  /* 0x23222120ffd87431 */ /* 0x002fe400000001ff */
        /* <DEDUP_REMOVED lines=9> */
[----:B-1----:R-:W-:Y:S02]  /*5ab10*/  IMAD.MOV.U32 R216, RZ, RZ, 0x43424140 ;  /* 0x43424140ffd87424 */ /* 0x002fe400078e00ff */
[----:B------:R-:W-:Y:S02]  /*5ab20*/  IMAD.MOV.U32 R217, RZ, RZ, 0x47464544 ;  /* 0x47464544ffd97424 */ /* 0x000fe400078e00ff */
[----:B------:R-:W-:Y:S02]  /*5ab30*/  IMAD.MOV.U32 R218, RZ, RZ, 0x4b4a4948 ;  /* 0x4b4a4948ffda7424 */ /* 0x000fe400078e00ff */
[----:B------:R-:W-:-:S05]  /*5ab40*/  IMAD.MOV.U32 R219, RZ, RZ, 0x4f4e4d4c ;  /* 0x4f4e4d4cffdb7424 */ /* 0x000fca00078e00ff */
[----:B------:R1:W-:Y:S04]  /*5ab50*/  STL.128 [UR6+0x290], R216 ;  /* 0x000290d8ff007987 */ /* 0x0003e80008100c06 */
[----:B0-----:R-:W4:Y:S01]  /*5ab60*/  LDL.64 R244, [UR6+0x220] ;  /* 0x00022006fff47983 */ /* 0x001f220008100a00 */
[----:B-1----:R-:W-:Y:S02]  /*5ab70*/  HFMA2 R216, -RZ, RZ, 58.5625, 42.5 ;  /* 0x53525150ffd87431 */ /* 0x002fe400000001ff */
[----:B------:R-:W-:Y:S02]  /*5ab80*/  IMAD.MOV.U32 R217, RZ, RZ, 0x57565554 ;  /* 0x57565554ffd97424 */ /* 0x000fe400078e00ff */
[----:B------:R-:W-:Y:S02]  /*5ab90*/  IMAD.MOV.U32 R218, RZ, RZ, 0x5b5a5958 ;  /* 0x5b5a5958ffda7424 */ /* 0x000fe400078e00ff */
[----:B------:R-:W-:-:S05]  /*5aba0*/  IMAD.MOV.U32 R219, RZ, RZ, 0x5f5e5d5c ;  /* 0x5f5e5d5cffdb7424 */ /* 0x000fca00078e00ff */
[----:B------:R0:W-:Y:S02]  /*5abb0*/  STL.128 [UR6+0x2a0], R216 ;  /* 0x0002a0d8ff007987 */ /* 0x0001e40008100c06 */
[----:B0-----:R-:W-:Y:S02]  /*5abc0*/  IMAD.MOV.U32 R216, RZ, RZ, 0x73727170 ;  /* 0x73727170ffd87424 */ /* 0x001fe400078e00ff */
[----:B------:R-:W-:Y:S02]  /*5abd0*/  IMAD.MOV.U32 R217, RZ, RZ, 0x77767574 ;  /* 0x77767574ffd97424 */ /* 0x000fe400078e00ff */
[----:B------:R-:W-:Y:S02]  /*5abe0*/  IMAD.MOV.U32 R218, RZ, RZ, 0x7b7a7978 ;  /* 0x7b7a7978ffda7424 */ /* 0x000fe400078e00ff */
[----:B------:R-:W-:-:S05]  /*5abf0*/  IMAD.MOV.U32 R219, RZ, RZ, 0x7f7e7d7c ;  /* 0x7f7e7d7cffdb7424 */ /* 0x000fca00078e00ff */
[----:B------:R0:W-:Y:S02]  /*5ac00*/  STL.128 [UR6+0x2c0], R216 ;  /* 0x0002c0d8ff007987 */ /* 0x0001e40008100c06 */
[----:B0-----:R-:W-:Y:S02]  /*5ac10*/  HFMA2 R216, -RZ, RZ, -5.352497100830078125e-05, -2.288818359375e-05 ;  /* 0x83828180ffd87431 */ /* 0x001fe400000001ff */
[----:B------:R-:W-:Y:S02]  /*5ac20*/  IMAD.MOV.U32 R217, RZ, RZ, -0x78797a7c ;  /* 0x87868584ffd97424 */ /* 0x000fe400078e00ff */
[----:B------:R-:W-:Y:S02]  /*5ac30*/  IMAD.MOV.U32 R218, RZ, RZ, -0x74757678 ;  /* 0x8b8a8988ffda7424 */ /* 0x000fe400078e00ff */
[----:B------:R-:W-:-:S05]  /*5ac40*/  IMAD.MOV.U32 R219, RZ, RZ, -0x70717274 ;  /* 0x8f8e8d8cffdb7424 */ /* 0x000fca00078e00ff */
[----:B------:R0:W-:Y:S02]  /*5ac50*/  STL.128 [UR6+0x2d0], R216 ;  /* 0x0002d0d8ff007987 */ /* 0x0001e40008100c06 */
[----:B0-----:R-:W-:Y:S02]  /*5ac60*/  IMAD.MOV.U32 R216, RZ, RZ, -0x5c5d5e60 ;  /* 0xa3a2a1a0ffd87424 */ /* 0x001fe400078e00ff */
[----:B------:R-:W-:Y:S02]  /*5ac70*/  IMAD.MOV.U32 R217, RZ, RZ, -0x58595a5c ;  /* 0xa7a6a5a4ffd97424 */ /* 0x000fe400078e00ff */
[----:B------:R-:W-:Y:S02]  /*5ac80*/  IMAD.MOV.U32 R218, RZ, RZ, -0x54555658 ;  /* 0xabaaa9a8ffda7424 */ /* 0x000fe400078e00ff */
[----:B------:R-:W-:-:S05]  /*5ac90*/  IMAD.MOV.U32 R219, RZ, RZ, -0x50515254 ;  /* 0xafaeadacffdb7424 */ /* 0x000fca00078e00ff */
[----:B------:R0:W-:Y:S02]  /*5aca0*/  STL.128 [UR6+0x2f0], R216 ;  /* 0x0002f0d8ff007987 */ /* 0x0001e40008100c06 */
[----:B0-----:R-:W-:Y:S02]  /*5acb0*/  HFMA2 R216, -RZ, RZ, -0.240478515625, -0.177734375 ;  /* 0xb3b2b1b0ffd87431 */ /* 0x001fe400000001ff */
        /* <DEDUP_REMOVED lines=14> */
[----:B----4-:R-:W0:Y:S08]  /*5ada0*/  FRND.F64.FLOOR R216, R244 ;  /* 0x000000f400d87313 */ /* 0x010e300000305800 */
[----:B------:R1:W2:Y:S01]  /*5adb0*/  F2I.F64.FLOOR R218, R244 ;  /* 0x000000f400da7311 */ /* 0x0002a20000305100 */
[----:B0-----:R-:W-:Y:S01]  /*5adc0*/  DADD R216, R244, -R216 ;  /* 0x00000000f4d87229 */ /* 0x001fe200000008d8 */
[----:B-1----:R-:W-:-:S02]  /*5add0*/  IMAD.MOV.U32 R244, RZ, RZ, 0x0 ;  /* 0x00000000fff47424 */ /* 0x002fc400078e00ff */
[----:B------:R-:W-:Y:S01]  /*5ade0*/  IMAD.MOV.U32 R245, RZ, RZ, 0x40180000 ;  /* 0x40180000fff57424 */ /* 0x000fe200078e00ff */
[----:B--2---:R-:W-:-:S04]  /*5adf0*/  PRMT R0, R218, 0x7604, R0 ;  /* 0x00007604da007816 */ /* 0x004fc80000000000 */
[C---:B------:R-:W-:Y:S02]  /*5ae00*/  DMUL R218, R216.reuse, R216 ;  /* 0x000000d8d8da7228 */ /* 0x040fe40000000000 */
[----:B------:R-:W-:-:S06]  /*5ae10*/  DFMA R244, R216, R244, -15 ;  /* 0xc02e0000d8f4742b */ /* 0x000fcc00000000f4 */
[C---:B------:R-:W-:Y:S02]  /*5ae20*/  DMUL R218, R216.reuse, R218 ;  /* 0x000000dad8da7228 */ /* 0x040fe40000000000 */
[----:B------:R-:W-:-:S08]  /*5ae30*/  DFMA R244, R216, R244, 10 ;  /* 0x40240000d8f4742b */ /* 0x000fd000000000f4 */
[----:B------:R-:W-:-:S07]  /*5ae40*/  DMUL R218, R218, R244 ;  /* 0x000000f4dada7228 */ /* 0x000fce0000000000 */
[----:B------:R0:W-:Y:S02]  /*5ae50*/  STL.128 [UR6+0x240], R216 ;  /* 0x000240d8ff007987 */ /* 0x0001e40008100c06 */
[----:B0-----:R-:W-:Y:S01]  /*5ae60*/  MOV R216, 0xf3f2f1f0 ;  /* 0xf3f2f1f000d87802 */ /* 0x001fe20000000f00 */
[----:B------:R-:W-:Y:S02]  /*5ae70*/  IMAD.MOV.U32 R217, RZ, RZ, -0x8090a0c ;  /* 0xf7f6f5f4ffd97424 */ /* 0x000fe400078e00ff */
[----:B------:R-:W-:Y:S02]  /*5ae80*/  IMAD.MOV.U32 R218, RZ, RZ, -0x4050608 ;  /* 0xfbfaf9f8ffda7424 */ /* 0x000fe400078e00ff */
[----:B------:R-:W-:-:S05]  /*5ae90*/  IMAD.MOV.U32 R219, RZ, RZ, -0x10204 ;  /* 0xfffefdfcffdb7424 */ /* 0x000fca00078e00ff */
[----:B------:R0:W-:Y:S04]  /*5aea0*/  STL.128 [UR6+0x340], R216 ;  /* 0x000340d8ff007987 */ /* 0x0001e80008100c06 */
[----:B0-----:R0:W5:Y:S04]  /*5aeb0*/  LDL R217, [R1+0x69a8] ;  /* 0x0069a80001d97983 */ /* 0x0011680000100800 */
[----:B------:R0:W5:Y:S04]  /*5aec0*/  LDL R216, [R1+0x6954] ;  /* 0x0069540001d87983 */ /* 0x0001680000100800 */
[----:B------:R0:W5:Y:S04]  /*5aed0*/  LDL.64 R218, [R1+0x67c0] ;  /* 0x0067c00001da7983 */ /* 0x0001680000100a00 */
[----:B------:R0:W-:Y:S04]  /*5aee0*/  STL.U16 [UR6+0x210], R0 ;  /* 0x00021000ff007987 */ /* 0x0001e80008100406 */
[----:B---3--:R0:W-:Y:S04]  /*5aef0*/  STL.64 [UR6+0x358], R250 ;  /* 0x000358faff007987 */ /* 0x0081e80008100a06 */
[----:B------:R0:W-:Y:S01]  /*5af00*/  STL.128 [UR6+0x360], R48 ;  /* 0x00036030ff007987 */ /* 0x0001e20008100c06 */
[----:B------:R-:W-:-:S07]  /*5af10*/  IMAD.MOV.U32 R248, RZ, RZ, RZ ;  /* 0x000000fffff87224 */ /* 0x000fce00078e00ff */
.L_x_114:
[CC--:B-----5:R-:W-:Y:S01]  /*5af20*/  IADD3 R244, P0, PT, R217.reuse, R218.reuse, RZ ;  /* 0x000000dad9f47210 */ /* 0x0e0fe20007f1e0ff */
[----:B------:R-:W-:Y:S01]  /*5af30*/  UMOV UR6, URZ ;  /* 0x000000ff00067c82 */ /* 0x000fe20008000000 */
[C---:B------:R-:W-:Y:S01]  /*5af40*/  LOP3.LUT R246, R217.reuse, R218, RZ, 0x3c, !PT ;  /* 0x000000dad9f67212 */ /* 0x040fe200078e3cff */
[----:B------:R-:W-:Y:S01]  /*5af50*/  BSSY.RECONVERGENT B0, `(.L_x_111) ;  /* 0x0000041000007945 */ /* 0x000fe20003800200 */
[----:B------:R-:W-:Y:S01]  /*5af60*/  SHF.L.W.U32.HI R245, R217, 0x11, R216 ;  /* 0x00000011d9f57819 */ /* 0x000fe20000010ed8 */
[----:B0-----:R-:W-:-:S05]  /*5af70*/  IMAD.X R0, R216, 0x1, R219, P0 ;  /* 0x00000001d8007824 */ /* 0x001fca00000e06db */
        /* <DEDUP_REMOVED lines=25> */
[----:B------:R-:W-:Y:S01]  /*5b110*/  IMAD.HI.U32 R246, R247, R245, R246 ;  /* 0x000000f5f7f67227 */ /* 0x000fe200078e00f6 */
[----:B------:R-:W-:-:S05]  /*5b120*/  IADD3 R245, PT, PT, R248, -0x100, RZ ;  /* 0xffffff00f8f57810 */ /* 0x000fca0007ffe0ff */
        /* <DEDUP_REMOVED lines=12> */
.L_x_113:
        /* <DEDUP_REMOVED lines=23> */
.L_x_112:
[----:B------:R-:W-:Y:S05]  /*5b360*/  BSYNC.RECONVERGENT B0 ;  /* 0x0000000000007941 */ /* 0x000fea0003800200 */
.L_x_111:
        /* <DEDUP_REMOVED lines=10> */
[----:B------:R-:W2:Y:S01]  /*5b410*/  LDL.U8 R0, [UR6+0x250] ;  /* 0x00025006ff007983 */ /* 0x000ea20008100000 */
[----:B------:R-:W-:Y:S02]  /*5b420*/  IMAD.MOV.U32 R245, RZ, RZ, 0x7060504 ;  /* 0x07060504fff57424 */ /* 0x000fe400078e00ff */
[----:B------:R-:W-:Y:S01]  /*5b430*/  IMAD.MOV.U32 R246, RZ, RZ, 0xb0a0908 ;  /* 0x0b0a0908fff67424 */ /* 0x000fe200078e00ff */
[----:B------:R-:W3:Y:S01]  /*5b440*/  LDL.64 R250, [R1+0x6738] ;  /* 0x0067380001fa7983 */ /* 0x000ee20000100a00 */
[----:B------:R-:W-:Y:S02]  /*5b450*/  IMAD.MOV.U32 R247, RZ, RZ, 0xf0e0d0c ;  /* 0x0f0e0d0cfff77424 */ /* 0x000fe400078e00ff */
[----:B------:R-:W-:Y:S02]  /*5b460*/  HFMA2 R216, -RZ, RZ, 0.000618457794189453125, 0.000618457794189453125 ;  /* 0x11111111ffd87431 */ /* 0x000fe400000001ff */
[----:B------:R-:W-:-:S02]  /*5b470*/  IMAD.MOV.U32 R217, RZ, RZ, 0x3fd11111 ;  /* 0x3fd11111ffd97424 */ /* 0x000fc400078e00ff */
[----:B------:R-:W-:Y:S01]  /*5b480*/  IMAD.MOV.U32 R218, RZ, RZ, 0x0 ;  /* 0x00000000ffda7424 */ /* 0x000fe200078e00ff */
[----:B------:R0:W-:Y:S01]  /*5b490*/  STL.128 [UR6+0x390], R244 ;  /* 0x000390f4ff007987 */ /* 0x0001e20008100c06 */
[----:B------:R-:W-:-:S05]  /*5b4a0*/  IMAD.MOV.U32 R219, RZ, RZ, 0x3fd00000 ;  /* 0x3fd00000ffdb7424 */ /* 0x000fca00078e00ff */
[----:B------:R1:W-:Y:S01]  /*5b4b0*/  STL.128 [UR6+0x370], R216 ;  /* 0x000370d8ff007987 */ /* 0x0003e20008100c06 */
[----:B0-----:R-:W-:Y:S02]  /*5b4c0*/  IMAD.MOV.U32 R244, RZ, RZ, 0x33323130 ;  /* 0x33323130fff47424 */ /* 0x001fe400078e00ff */
[----:B------:R-:W-:Y:S02]  /*5b4d0*/  IMAD.MOV.U32 R245, RZ, RZ, 0x37363534 ;  /* 0x37363534fff57424 */ /* 0x000fe400078e00ff */
[----:B------:R-:W-:Y:S02]  /*5b4e0*/  IMAD.MOV.U32 R246, RZ, RZ, 0x3b3a3938 ;  /* 0x3b3a3938fff67424 */ /* 0x000fe400078e00ff */
[----:B------:R-:W-:Y:S01]  /*5b4f0*/  IMAD.MOV.U32 R247, RZ, RZ, 0x3f3e3d3c ;  /* 0x3f3e3d3cfff77424 */ /* 0x000fe200078e00ff */
[----:B-1----:R-:W-:Y:S01]  /*5b500*/  MOV R219, 0x3ff00000 ;  /* 0x3ff0000000db7802 */ /* 0x002fe20000000f00 */
[----:B------:R-:W-:Y:S02]  /*5b510*/  IMAD.MOV.U32 R216, RZ, RZ, 0x0 ;  /* 0x00000000ffd87424 */ /* 0x000fe400078e00ff */
[----:B------:R-:W-:Y:S01]  /*5b520*/  IMAD.MOV.U32 R217, RZ, RZ, 0x3ff00000 ;  /* 0x3ff00000ffd97424 */ /* 0x000fe200078e00ff */
[----:B------:R0:W-:Y:S04]  /*5b530*/  STL.128 [UR6+0x3c0], R244 ;  /* 0x0003c0f4ff007987 */ /* 0x0001e80008100c06 */
[----:B------:R1:W-:Y:S01]  /*5b540*/  STL.128 [UR6+0x4b0], R216 ;  /* 0x0004b0d8ff007987 */ /* 0x0003e20008100c06 */
[----:B0-----:R-:W-:-:S02]  /*5b550*/  IMAD.MOV.U32 R244, RZ, RZ, 0x63626160 ;  /* 0x63626160fff47424 */ /* 0x001fc400078e00ff */
[----:B------:R-:W-:Y:S02]  /*5b560*/  IMAD.MOV.U32 R245, RZ, RZ, 0x67666564 ;  /* 0x67666564fff57424 */ /* 0x000fe400078e00ff */
[----:B------:R-:W-:Y:S02]  /*5b570*/  IMAD.MOV.U32 R246, RZ, RZ, 0x6b6a6968 ;  /* 0x6b6a6968fff67424 */ /* 0x000fe400078e00ff */
[----:B-1----:R-:W-:Y:S02]  /*5b580*/  HFMA2 R217, -RZ, RZ, 0.0017299652099609375, 0.001239776611328125 ;  /* 0x17161514ffd97431 */ /* 0x002fe400000001ff */
[----:B------:R-:W-:Y:S02]  /*5b590*/  IMAD.MOV.U32 R247, RZ, RZ, 0x6f6e6d6c ;  /* 0x6f6e6d6cfff77424 */ /* 0x000fe400078e00ff */
[----:B------:R-:W-:Y:S02]  /*5b5a0*/  IMAD.MOV.U32 R216, RZ, RZ, 0x13121110 ;  /* 0x13121110ffd87424 */ /* 0x000fe400078e00ff */
[----:B------:R-:W-:Y:S01]  /*5b5b0*/  IMAD.MOV.U32 R218, RZ, RZ, 0x1b1a1918 ;  /* 0x1b1a1918ffda7424 */ /* 0x000fe200078e00ff */
[----:B------:R0:W-:Y:S01]  /*5b5c0*/  STL.128 [UR6+0x3f0], R244 ;  /* 0x0003f0f4ff007987 */ /* 0x0001e20008100c06 */
[----:B------:R-:W-:-:S05]  /*5b5d0*/  IMAD.MOV.U32 R219, RZ, RZ, 0x1f1e1d1c ;  /* 0x1f1e1d1cffdb7424 */ /* 0x000fca00078e00ff */
[----:B------:R1:W-:Y:S01]  /*5b5e0*/  STL.128 [UR6+0x3a0], R216 ;  /* 0x0003a0d8ff007987 */ /* 0x0003e20008100c06 */
[----:B0-----:R-:W-:Y:S02]  /*5b5f0*/  IMAD.MOV.U32 R244, RZ, RZ, -0x6c6d6e70 ;  /* 0x93929190fff47424 */ /* 0x001fe400078e00ff */
[----:B------:R-:W-:Y:S02]  /*5b600*/  IMAD.MOV.U32 R245, RZ, RZ, -0x68696a6c ;  /* 0x97969594fff57424 */ /* 0x000fe400078e00ff */
[----:B------:R-:W-:Y:S02]  /*5b610*/  IMAD.MOV.U32 R246, RZ, RZ, -0x64656668 ;  /* 0x9b9a9998fff67424 */ /* 0x000fe400078e00ff */
[----:B------:R-:W-:Y:S01]  /*5b620*/  IMAD.MOV.U32 R247, RZ, RZ, -0x60616264 ;  /* 0x9f9e9d9cfff77424 */ /* 0x000fe200078e00ff */
[----:B-1----:R-:W-:Y:S01]  /*5b630*/  MOV R219, 0x2f2e2d2c ;  /* 0x2f2e2d2c00db7802 */ /* 0x002fe20000000f00 */
        /* <DEDUP_REMOVED lines=8> */
[----:B------:R-:W-:Y:S02]  /*5b6c0*/  IMAD.MOV.U32 R247, RZ, RZ, -0x30313234 ;  /* 0xcfcecdccfff77424 */ /* 0x000fe400078e00ff */
[----:B-1----:R-:W-:Y:S02]  /*5b6d0*/  HFMA2 R217, -RZ, RZ, 7.2734375, 5.265625 ;  /* 0x47464544ffd97431 */ /* 0x002fe400000001ff */
[----:B------:R-:W-:-:S02]  /*5b6e0*/  IMAD.MOV.U32 R216, RZ, RZ, 0x43424140 ;  /* 0x43424140ffd87424 */ /* 0x000fc400078e00ff */
[----:B------:R-:W-:Y:S01]  /*5b6f0*/  IMAD.MOV.U32 R218, RZ, RZ, 0x4b4a4948 ;  /* 0x4b4a4948ffda7424 */ /* 0x000fe200078e00ff */
[----:B------:R0:W-:Y:S01]  /*5b700*/  STL.128 [UR6+0x450], R244 ;  /* 0x000450f4ff007987 */ /* 0x0001e20008100c06 */
[----:B------:R-:W-:-:S05]  /*5b710*/  IMAD.MOV.U32 R219, RZ, RZ, 0x4f4e4d4c ;  /* 0x4f4e4d4cffdb7424 */ /* 0x000fca00078e00ff */
[----:B------:R1:W-:Y:S04]  /*5b720*/  STL.128 [UR6+0x3d0], R216 ;  /* 0x0003d0d8ff007987 */ /* 0x0003e80008100c06 */
[----:B0-----:R-:W4:Y:S01]  /*5b730*/  LDL.64 R244, [UR6+0x360] ;  /* 0x00036006fff47983 */ /* 0x001f220008100a00 */
[----:B-1----:R-:W-:Y:S01]  /*5b740*/  IMAD.MOV.U32 R216, RZ, RZ, 0x53525150 ;  /* 0x53525150ffd87424 */ /* 0x002fe200078e00ff */
[----:B------:R-:W-:Y:S01]  /*5b750*/  MOV R219, 0x5f5e5d5c ;  /* 0x5f5e5d5c00db7802 */ /* 0x000fe20000000f00 */
[----:B------:R-:W-:Y:S02]  /*5b760*/  IMAD.MOV.U32 R217, RZ, RZ, 0x57565554 ;  /* 0x57565554ffd97424 */ /* 0x000fe400078e00ff */
[----:B------:R-:W-:-:S05]  /*5b770*/  IMAD.MOV.U32 R218, RZ, RZ, 0x5b5a5958 ;  /* 0x5b5a5958ffda7424 */ /* 0x000fca00078e00ff */
[----:B------:R0:W-:Y:S02]  /*5b780*/  STL.128 [UR6+0x3e0], R216 ;  /* 0x0003e0d8ff007987 */ /* 0x0001e40008100c06 */
[----:B0-----:R-:W-:Y:S02]  /*5b790*/  HFMA2 R217, -RZ, RZ, 30560, 22336 ;  /* 0x77767574ffd97431 */ /* 0x001fe400000001ff */
[----:B------:R-:W-:Y:S02]  /*5b7a0*/  IMAD.MOV.U32 R216, RZ, RZ, 0x73727170 ;  /* 0x73727170ffd87424 */ /* 0x000fe400078e00ff */
[----:B------:R-:W-:Y:S02]  /*5b7b0*/  IMAD.MOV.U32 R218, RZ, RZ, 0x7b7a7978 ;  /* 0x7b7a7978ffda7424 */ /* 0x000fe400078e00ff */
[----:B------:R-:W-:-:S05]  /*5b7c0*/  IMAD.MOV.U32 R219, RZ, RZ, 0x7f7e7d7c ;  /* 0x7f7e7d7cffdb7424 */ /* 0x000fca00078e00ff */
[----:B------:R0:W-:Y:S02]  /*5b7d0*/  STL.128 [UR6+0x400], R216 ;  /* 0x000400d8ff007987 */ /* 0x0001e40008100c06 */
[----:B0-----:R-:W-:Y:S01]  /*5b7e0*/  IMAD.MOV.U32 R216, RZ, RZ, -0x7c7d7e80 ;  /* 0x83828180ffd87424 */ /* 0x001fe200078e00ff */
[----:B------:R-:W-:Y:S01]  /*5b7f0*/  MOV R219, 0x8f8e8d8c ;  /* 0x8f8e8d8c00db7802 */ /* 0x000fe20000000f00 */
[----:B------:R-:W-:Y:S02]  /*5b800*/  IMAD.MOV.U32 R217, RZ, RZ, -0x78797a7c ;  /* 0x87868584ffd97424 */ /* 0x000fe400078e00ff */
[----:B------:R-:W-:-:S05]  /*5b810*/  IMAD.MOV.U32 R218, RZ, RZ, -0x74757678 ;  /* 0x8b8a8988ffda7424 */ /* 0x000fca00078e00ff */
[----:B------:R0:W-:Y:S02]  /*5b820*/  STL.128 [UR6+0x410], R216 ;  /* 0x000410d8ff007987 */ /* 0x0001e40008100c06 */
[----:B0-----:R-:W-:Y:S02]  /*5b830*/  HFMA2 R217, -RZ, RZ, -0.029876708984375, -0.02203369140625 ;  /* 0xa7a6a5a4ffd97431 */ /* 0x001fe400000001ff */
        /* <DEDUP_REMOVED lines=9> */
[----:B0-----:R-:W-:Y:S02]  /*5b8d0*/  HFMA2 R217, -RZ, RZ, -125.375, -93.25 ;  /* 0xd7d6d5d4ffd97431 */ /* 0x001fe400000001ff */
        /* <DEDUP_REMOVED lines=33> */
.L_x_118:
[CC--:B-----5:R-:W-:Y:S01]  /*5baf0*/  IADD3 R244, P0, PT, R217.reuse, R218.reuse, RZ ;  /* 0x000000dad9f47210 */ /* 0x0e0fe20007f1e0ff */
[----:B------:R-:W-:Y:S01]  /*5bb00*/  UMOV UR6, URZ ;  /* 0x000000ff00067c82 */ /* 0x000fe20008000000 */
[C---:B------:R-:W-:Y:S01]  /*5bb10*/  LOP3.LUT R246, R217.reuse, R218, RZ, 0x3c, !PT ;  /* 0x000000dad9f67212 */ /* 0x040fe200078e3cff */
[----:B------:R-:W-:Y:S01]  /*5bb20*/  BSSY.RECONVERGENT B0, `(.L_x_115) ;  /* 0x0000041000007945 */ /* 0x000fe20003800200 */
[----:B------:R-:W-:Y:S01]  /*5bb30*/  SHF.L.W.U32.HI R245, R217, 0x11, R216 ;  /* 0x00000011d9f57819 */ /* 0x000fe20000010ed8 */
[----:B0-----:R-:W-:-:S05]  /*5bb40*/  IMAD.X R0, R216, 0x1, R219, P0 ;  /* 0x00000001d8007824 */ /* 0x001fca00000e06db */
        /* <DEDUP_REMOVED lines=39> */
.L_x_117:
        /* <DEDUP_REMOVED lines=23> */
.L_x_116:
[----:B------:R-:W-:Y:S05]  /*5bf30*/  BSYNC.RECONVERGENT B0 ;  /* 0x0000000000007941 */ /* 0x000fea0003800200 */
.L_x_115:
        /* <DEDUP_REMOVED lines=9> */
[----:B------:R-:W-:Y:S01]  /*5bfd0*/  UIMAD UR9, UR5, 0x140, UR8 ;  /* 0x00000140050978a4 */ /* 0x000fe2000f8e0208 */
[----:B------:R-:W2:Y:S08]  /*5bfe0*/  LDL.64 R250, [R1+0x6570] ;  /* 0x0065700001fa7983 */ /* 0x000eb00000100a00 */
[----:B------:R-:W3:Y:S01]  /*5bff0*/  LDL.64 R244, [UR9+0x8c0] ;  /* 0x0008c009fff47983 */ /* 0x000ee20008100a00 */
[----:B------:R-:W-:-:S02]  /*5c000*/  HFMA2 R219, -RZ, RZ, 1.96875, 0 ;  /* 0x3fe00000ffdb7431 */ /* 0x000fc400000001ff */
        /* <DEDUP_REMOVED lines=26> */
[----:B------:R-:W-:Y:S02]  /*5c1b0*/  IMAD.U32 R217, RZ, RZ, UR6 ;  /* 0x00000006ffd97e24 */ /* 0x000fe4000f8e00ff */
[----:B------:R-:W-:Y:S02]  /*5c1c0*/  IMAD.MOV.U32 R218, RZ, RZ, 0x0 ;  /* 0x00000000ffda7424 */ /* 0x000fe400078e00ff */
[----:B------:R-:W-:Y:S01]  /*5c1d0*/  IMAD.MOV.U32 R219, RZ, RZ, 0x3ff00000 ;  /* 0x3ff00000ffdb7424 */ /* 0x000fe200078e00ff */
[----:B------:R0:W-:Y:S04]  /*5c1e0*/  STL.64 [UR7+0x30], R216 ;  /* 0x000030d8ff007987 */ /* 0x0001e80008100a07 */
[----:B------:R-:W-:Y:S01]  /*5c1f0*/  STL [UR7+0x28], R0 ;  /* 0x00002800ff007987 */ /* 0x000fe20008100807 */
[----:B0-----:R-:W-:Y:S01]  /*5c200*/  MOV R216, 0x0 ;  /* 0x0000000000d87802 */ /* 0x001fe20000000f00 */
[----:B------:R-:W-:-:S05]  /*5c210*/  IMAD.MOV.U32 R217, RZ, RZ, 0x3ff00000 ;  /* 0x3ff00000ffd97424 */ /* 0x000fca00078e00ff */
[----:B------:R0:W-:Y:S02]  /*5c220*/  STL.128 [UR9+0xa10], R216 ;  /* 0x000a10d8ff007987 */ /* 0x0001e40008100c09 */
[----:B0-----:R-:W-:Y:S02]  /*5c230*/  HFMA2 R218, -RZ, RZ, 0.0002148151397705078125, 0.00015354156494140625 ;  /* 0x0b0a0908ffda7431 */ /* 0x001fe400000001ff */
[----:B------:R-:W-:Y:S02]  /*5c240*/  IMAD.MOV.U32 R216, RZ, RZ, 0x3020100 ;  /* 0x03020100ffd87424 */ /* 0x000fe400078e00ff */
[----:B------:R-:W-:Y:S02]  /*5c250*/  IMAD.MOV.U32 R217, RZ, RZ, 0x7060504 ;  /* 0x07060504ffd97424 */ /* 0x000fe400078e00ff */
[----:B------:R-:W-:-:S05]  /*5c260*/  IMAD.MOV.U32 R219, RZ, RZ, 0xf0e0d0c ;  /* 0x0f0e0d0cffdb7424 */ /* 0x000fca00078e00ff */
[----:B------:R0:W-:Y:S02]  /*5c270*/  STL.128 [UR9+0x8f0], R216 ;  /* 0x0008f0d8ff007987 */ /* 0x0001e40008100c09 */
[----:B0-----:R-:W-:Y:S01]  /*5c280*/  MOV R216, 0x23222120 ;  /* 0x2322212000d87802 */ /* 0x001fe20000000f00 */
[----:B------:R-:W-:Y:S02]  /*5c290*/  IMAD.MOV.U32 R217, RZ, RZ, 0x27262524 ;  /* 0x27262524ffd97424 */ /* 0x000fe400078e00ff */
[----:B------:R-:W-:Y:S02]  /*5c2a0*/  IMAD.MOV.U32 R218, RZ, RZ, 0x2b2a2928 ;  /* 0x2b2a2928ffda7424 */ /* 0x000fe400078e00ff */
[----:B------:R-:W-:-:S05]  /*5c2b0*/  IMAD.MOV.U32 R219, RZ, RZ, 0x2f2e2d2c ;  /* 0x2f2e2d2cffdb7424 */ /* 0x000fca00078e00ff */
[----:B------:R0:W-:Y:S02]  /*5c2c0*/  STL.128 [UR9+0x910], R216 ;  /* 0x000910d8ff007987 */ /* 0x0001e40008100c09 */
[----:B0-----:R-:W-:Y:S02]  /*5c2d0*/  HFMA2 R218, -RZ, RZ, 0.9033203125, 0.65234375 ;  /* 0x3b3a3938ffda7431 */ /* 0x001fe400000001ff */
        /* <DEDUP_REMOVED lines=14> */
[----:B0-----:R-:W-:Y:S01]  /*5c3c0*/  MOV R216, 0x83828180 ;  /* 0x8382818000d87802 */ /* 0x001fe20000000f00 */
[----:B------:R-:W-:Y:S02]  /*5c3d0*/  IMAD.MOV.U32 R217, RZ, RZ, -0x78797a7c ;  /* 0x87868584ffd97424 */ /* 0x000fe400078e00ff */
[----:B------:R-:W-:Y:S02]  /*5c3e0*/  IMAD.MOV.U32 R218, RZ, RZ, -0x74757678 ;  /* 0x8b8a8988ffda7424 */ /* 0x000fe400078e00ff */
[----:B------:R-:W-:-:S05]  /*5c3f0*/  IMAD.MOV.U32 R219, RZ, RZ, -0x70717274 ;  /* 0x8f8e8d8cffdb7424 */ /* 0x000fca00078e00ff */
[----:B------:R0:W-:Y:S02]  /*5c400*/  STL.128 [UR9+0x970], R216 ;  /* 0x000970d8ff007987 */ /* 0x0001e40008100c09 */
[----:B0-----:R-:W-:Y:S02]  /*5c410*/  HFMA2 R218, -RZ, RZ, -0.003711700439453125, -0.0027313232421875 ;  /* 0x9b9a9998ffda7431 */ /* 0x001fe400000001ff */
[----:B------:R-:W-:Y:S02]  /*5c420*/  IMAD.MOV.U32 R216, RZ, RZ, -0x6c6d6e70 ;  /* 0x93929190ffd87424 */ /* 0x000fe400078e00ff */
[----:B------:R-:W-:Y:S02]  /*5c430*/  IMAD.MOV.U32 R217, RZ, RZ, -0x68696a6c ;  /* 0x97969594ffd97424 */ /* 0x000fe400078e00ff */
[----:B------:R-:W-:-:S05]  /*5c440*/  IMAD.MOV.U32 R219, RZ, RZ, -0x60616264 ;  /* 0x9f9e9d9cffdb7424 */ /* 0x000fca00078e00ff */
[----:B------:R0:W-:Y:S02]  /*5c450*/  STL.128 [UR9+0x980], R216 ;  /* 0x000980d8ff007987 */ /* 0x0001e40008100c09 */
[----:B0-----:R-:W-:Y:S01]  /*5c460*/  MOV R216, 0xb3b2b1b0 ;  /* 0xb3b2b1b000d87802 */ /* 0x001fe20000000f00 */
[----:B------:R-:W-:Y:S02]  /*5c470*/  IMAD.MOV.U32 R217, RZ, RZ, -0x48494a4c ;  /* 0xb7b6b5b4ffd97424 */ /* 0x000fe400078e00ff */
[----:B------:R-:W-:Y:S02]  /*5c480*/  IMAD.MOV.U32 R218, RZ, RZ, -0x44454648 ;  /* 0xbbbab9b8ffda7424 */ /* 0x000fe400078e00ff */
[----:B------:R-:W-:-:S05]  /*5c490*/  IMAD.MOV.U32 R219, RZ, RZ, -0x40414244 ;  /* 0xbfbebdbcffdb7424 */ /* 0x000fca00078e00ff */
[----:B------:R0:W-:Y:S02]  /*5c4a0*/  STL.128 [UR9+0x9a0], R216 ;  /* 0x0009a0d8ff007987 */ /* 0x0001e40008100c09 */
[----:B0-----:R-:W-:Y:S02]  /*5c4b0*/  HFMA2 R218, -RZ, RZ, -15.578125, -11.5625 ;  /* 0xcbcac9c8ffda7431 */ /* 0x001fe400000001ff */
        /* <DEDUP_REMOVED lines=13> */
[----:B------:R0:W-:Y:S04]  /*5c590*/  STL.128 [UR9+0x9e0], R216 ;  /* 0x0009e0d8ff007987 */ /* 0x0001e80008100c09 */
[----:B0-----:R0:W5:Y:S04]  /*5c5a0*/  LDL R217, [R1+0x6904] ;  /* 0x0069040001d97983 */ /* 0x0011680000100800 */
[----:B------:R0:W5:Y:S04]  /*5c5b0*/  LDL R216, [R1+0x68b0] ;  /* 0x0068b00001d87983 */ /* 0x0001680000100800 */
[----:B------:R0:W5:Y:S01]  /*5c5c0*/  LDL.64 R218, [R1+0x6768] ;  /* 0x0067680001da7983 */ /* 0x0001620000100a00 */
[----:B------:R-:W-:-:S02]  /*5c5d0*/  IMAD.MOV.U32 R244, RZ, RZ, 0x13121110 ;  /* 0x13121110fff47424 */ /* 0x000fc400078e00ff */
[----:B------:R-:W-:Y:S02]  /*5c5e0*/  IMAD.MOV.U32 R245, RZ, RZ, 0x17161514 ;  /* 0x17161514fff57424 */ /* 0x000fe400078e00ff */
[----:B------:R-:W-:Y:S02]  /*5c5f0*/  IMAD.MOV.U32 R246, RZ, RZ, 0x1b1a1918 ;  /* 0x1b1a1918fff67424 */ /* 0x000fe400078e00ff */
[----:B------:R-:W-:-:S05]  /*5c600*/  IMAD.MOV.U32 R247, RZ, RZ, 0x1f1e1d1c ;  /* 0x1f1e1d1cfff77424 */ /* 0x000fca00078e00ff */
[----:B------:R1:W-:Y:S02]  /*5c610*/  STL.128 [UR9+0x900], R244 ;  /* 0x000900f4ff007987 */ /* 0x0003e40008100c09 */
[----:B-1----:R-:W-:Y:S02]  /*5c620*/  IMAD.MOV.U32 R244, RZ, RZ, 0x43424140 ;  /* 0x43424140fff47424 */ /* 0x002fe400078e00ff */
        /* <DEDUP_REMOVED lines=9> */
[----:B-1----:R-:W-:Y:S02]  /*5c6c0*/  IMAD.MOV.U32 R244, RZ, RZ, -0x5c5d5e60 ;  /* 0xa3a2a1a0fff47424 */ /* 0x002fe400078e00ff */
[----:B------:R-:W-:Y:S02]  /*5c6d0*/  IMAD.MOV.U32 R245, RZ, RZ, -0x58595a5c ;  /* 0xa7a6a5a4fff57424 */ /* 0x000fe400078e00ff */
[----:B------:R-:W-:Y:S02]  /*5c6e0*/  IMAD.MOV.U32 R246, RZ, RZ, -0x54555658 ;  /* 0xabaaa9a8fff67424 */ /* 0x000fe400078e00ff */
[----:B------:R-:W-:-:S05]  /*5c6f0*/  IMAD.MOV.U32 R247, RZ, RZ, -0x50515254 ;  /* 0xafaeadacfff77424 */ /* 0x000fca00078e00ff */
[----:B------:R1:W-:Y:S04]  /*5c700*/  STL.128 [UR9+0x990], R244 ;  /* 0x000990f4ff007987 */ /* 0x0003e80008100c09 */
[----:B--2---:R0:W-:Y:S04]  /*5c710*/  STL.64 [UR9+0x9f8], R250 ;  /* 0x0009f8faff007987 */ /* 0x0041e80008100a09 */
[----:B------:R0:W-:Y:S01]  /*5c720*/  STL.128 [UR9+0xa00], R136 ;  /* 0x000a0088ff007987 */ /* 0x0001e20008100c09 */
[----:B-1----:R-:W-:Y:S02]  /*5c730*/  IMAD.MOV.U32 R244, RZ, RZ, -0x2c2d2e30 ;  /* 0xd3d2d1d0fff47424 */ /* 0x002fe400078e00ff */
[----:B------:R-:W-:-:S02]  /*5c740*/  IMAD.MOV.U32 R245, RZ, RZ, -0x28292a2c ;  /* 0xd7d6d5d4fff57424 */ /* 0x000fc400078e00ff */
[----:B------:R-:W-:Y:S02]  /*5c750*/  IMAD.MOV.U32 R246, RZ, RZ, -0x24252628 ;  /* 0xdbdad9d8fff67424 */ /* 0x000fe400078e00ff */
[----:B------:R-:W-:-:S05]  /*5c760*/  IMAD.MOV.U32 R247, RZ, RZ, -0x20212224 ;  /* 0xdfdedddcfff77424 */ /* 0x000fca00078e00ff */
[----:B------:R0:W-:Y:S01]  /*5c770*/  STL.128 [UR9+0x9c0], R244 ;  /* 0x0009c0f4ff007987 */ /* 0x0001e20008100c09 */
[----:B------:R-:W-:-:S07]  /*5c780*/  IMAD.MOV.U32 R248, RZ, RZ, RZ ;  /* 0x000000fffff87224 */ /* 0x000fce00078e00ff */
.L_x_122:
[CC--:B0----5:R-:W-:Y:S01]  /*5c790*/  IADD3 R244, P0, PT, R217.reuse, R218.reuse, RZ ;  /* 0x000000dad9f47210 */ /* 0x0e1fe20007f1e0ff */
        /* <DEDUP_REMOVED lines=18> */
[----:B------:R-:W-:-:S03]  /*5c8c0*/  IMAD.WIDE.U32 R244, R244, R0, RZ ;  /* 0x00000000f4f47225 */ /* 0x000fc600078e00ff */
[----:B------:R-:W-:Y:S02]  /*5c8d0*/  ISETP.GT.U32.AND P0, PT, R0, R244, PT ;  /* 0x000000f40000720c */ /* 0x000fe40003f04070 */
[----:B------:R-:W-:-:S11]  /*5c8e0*/  IADD3 R249, PT, PT, R245, UR6, RZ ;  /* 0x00000006f5f97c10 */ /* 0x000fd6000fffe0ff */
        /* <DEDUP_REMOVED lines=23> */
.L_x_121:
        /* <DEDUP_REMOVED lines=23> */
.L_x_120:
[----:B------:R-:W-:Y:S05]  /*5cbd0*/  BSYNC.RECONVERGENT B0 ;  /* 0x0000000000007941 */ /* 0x000fea0003800200 */
.L_x_119:
        /* <DEDUP_REMOVED lines=9> */
[----:B------:R-:W-:Y:S02]  /*5cc70*/  HFMA2 R245, -RZ, RZ, 0.00010716915130615234375, 7.65323638916015625e-05 ;  /* 0x07060504fff57431 */ /* 0x000fe400000001ff */
[----:B------:R-:W-:Y:S01]  /*5cc80*/  IMAD.MOV.U32 R244, RZ, RZ, 0x3020100 ;  /* 0x03020100fff47424 */ /* 0x000fe200078e00ff */
[----:B------:R-:W2:Y:S01]  /*5cc90*/  LDL.U8 R0, [UR6+0x4d0] ;  /* 0x0004d006ff007983 */ /* 0x000ea20008100000 */
[----:B------:R-:W-:Y:S02]  /*5cca0*/  IMAD.MOV.U32 R246, RZ, RZ, 0xb0a0908 ;  /* 0x0b0a0908fff67424 */ /* 0x000fe400078e00ff */
[----:B------:R-:W-:Y:S01]  /*5ccb0*/  IMAD.MOV.U32 R247, RZ, RZ, 0xf0e0d0c ;  /* 0x0f0e0d0cfff77424 */ /* 0x000fe200078e00ff */
[----:B------:R-:W3:Y:S01]  /*5ccc0*/  LDL.64 R250, [R1+0x6568] ;  /* 0x0065680001fa7983 */ /* 0x000ee20000100a00 */
[----:B------:R-:W-:Y:S01]  /*5ccd0*/  IMAD.MOV.U32 R216, RZ, RZ, 0x11111111 ;  /* 0x11111111ffd87424 */ /* 0x000fe200078e00ff */
[----:B------:R-:W-:Y:S01]  /*5cce0*/  MOV R218, 0x0 ;  /* 0x0000000000da7802 */ /* 0x000fe20000000f00 */
[----:B------:R-:W-:Y:S01]  /*5ccf0*/  IMAD.MOV.U32 R217, RZ, RZ, 0x3fe11111 ;  /* 0x3fe11111ffd97424 */ /* 0x000fe200078e00ff */
[----:B------:R0:W-:Y:S01]  /*5cd00*/  STL.128 [UR6+0x610], R244 ;  /* 0x000610f4ff007987 */ /* 0x0001e20008100c06 */
[----:B------:R-:W-:-:S05]  /*5cd10*/  IMAD.MOV.U32 R219, RZ, RZ, 0x3fc00000 ;  /* 0x3fc00000ffdb7424 */ /* 0x000fca00078e00ff */
[----:B------:R1:W-:Y:S01]  /*5cd20*/  STL.128 [UR6+0x5f0], R216 ;  /* 0x0005f0d8ff007987 */ /* 0x0003e20008100c06 */
[----:B0-----:R-:W-:Y:S02]  /*5cd30*/  HFMA2 R245, -RZ, RZ, 0.45068359375, 0.3251953125 ;  /* 0x37363534fff57431 */ /* 0x001fe400000001ff */
[----:B------:R-:W-:Y:S02]  /*5cd40*/  IMAD.MOV.U32 R244, RZ, RZ, 0x33323130 ;  /* 0x33323130fff47424 */ /* 0x000fe400078e00ff */
[----:B------:R-:W-:Y:S02]  /*5cd50*/  IMAD.MOV.U32 R246, RZ, RZ, 0x3b3a3938 ;  /* 0x3b3a3938fff67424 */ /* 0x000fe400078e00ff */
[----:B------:R-:W-:Y:S02]  /*5cd60*/  IMAD.MOV.U32 R247, RZ, RZ, 0x3f3e3d3c ;  /* 0x3f3e3d3cfff77424 */ /* 0x000fe400078e00ff */
[----:B-1----:R-:W-:Y:S02]  /*5cd70*/  IMAD.MOV.U32 R216, RZ, RZ, 0x0 ;  /* 0x00000000ffd87424 */ /* 0x002fe400078e00ff */
[----:B------:R-:W-:Y:S01]  /*5cd80*/  IMAD.MOV.U32 R217, RZ, RZ, 0x3ff00000 ;  /* 0x3ff00000ffd97424 */ /* 0x000fe200078e00ff */
[----:B------:R0:W-:Y:S01]  /*5cd90*/  STL.128 [UR6+0x640], R244 ;  /* 0x000640f4ff007987 */ /* 0x0001e20008100c06 */
[----:B------:R-:W-:-:S05]  /*5cda0*/  IMAD.MOV.U32 R219, RZ, RZ, 0x3ff00000 ;  /* 0x3ff00000ffdb7424 */ /* 0x000fca00078e00ff */
[----:B------:R1:W-:Y:S01]  /*5cdb0*/  STL.128 [UR6+0x730], R216 ;  /* 0x000730d8ff007987 */ /* 0x0003e20008100c06 */
[----:B0-----:R-:W-:Y:S02]  /*5cdc0*/  HFMA2 R245, -RZ, RZ, 1894, 1380 ;  /* 0x67666564fff57431 */ /* 0x001fe400000001ff */
[----:B------:R-:W-:Y:S02]  /*5cdd0*/  IMAD.MOV.U32 R244, RZ, RZ, 0x63626160 ;  /* 0x63626160fff47424 */ /* 0x000fe400078e00ff */
[----:B------:R-:W-:Y:S02]  /*5cde0*/  IMAD.MOV.U32 R246, RZ, RZ, 0x6b6a6968 ;  /* 0x6b6a6968fff67424 */ /* 0x000fe400078e00ff */
[----:B------:R-:W-:Y:S01]  /*5cdf0*/  IMAD.MOV.U32 R247, RZ, RZ, 0x6f6e6d6c ;  /* 0x6f6e6d6cfff77424 */ /* 0x000fe200078e00ff */
[----:B-1----:R-:W-:Y:S01]  /*5ce00*/  MOV R219, 0x1f1e1d1c ;  /* 0x1f1e1d1c00db7802 */ /* 0x002fe20000000f00 */
[----:B------:R-:W-:Y:S02]  /*5ce10*/  IMAD.MOV.U32 R216, RZ, RZ, 0x13121110 ;  /* 0x13121110ffd87424 */ /* 0x000fe400078e00ff */
[----:B------:R-:W-:Y:S01]  /*5ce20*/  IMAD.MOV.U32 R217, RZ, RZ, 0x17161514 ;  /* 0x17161514ffd97424 */ /* 0x000fe200078e00ff */
[----:B------:R0:W-:Y:S01]  /*5ce30*/  STL.128 [UR6+0x670], R244 ;  /* 0x000670f4ff007987 */ /* 0x0001e20008100c06 */
[----:B------:R-:W-:-:S05]  /*5ce40*/  IMAD.MOV.U32 R218, RZ, RZ, 0x1b1a1918 ;  /* 0x1b1a1918ffda7424 */ /* 0x000fca00078e00ff */
[----:B------:R1:W-:Y:S01]  /*5ce50*/  STL.128 [UR6+0x620], R216 ;  /* 0x000620d8ff007987 */ /* 0x0003e20008100c06 */
[----:B0-----:R-:W-:Y:S02]  /*5ce60*/  HFMA2 R245, -RZ, RZ, -0.0018520355224609375, -0.001361846923828125 ;  /* 0x97969594fff57431 */ /* 0x001fe400000001ff */
[----:B------:R-:W-:Y:S02]  /*5ce70*/  IMAD.MOV.U32 R244, RZ, RZ, -0x6c6d6e70 ;  /* 0x93929190fff47424 */ /* 0x000fe400078e00ff */
[----:B------:R-:W-:Y:S02]  /*5ce80*/  IMAD.MOV.U32 R246, RZ, RZ, -0x64656668 ;  /* 0x9b9a9998fff67424 */ /* 0x000fe400078e00ff */
[----:B------:R-:W-:Y:S02]  /*5ce90*/  IMAD.MOV.U32 R247, RZ, RZ, -0x60616264 ;  /* 0x9f9e9d9cfff77424 */ /* 0x000fe400078e00ff */
[----:B-1----:R-:W-:Y:S02]  /*5cea0*/  IMAD.MOV.U32 R216, RZ, RZ, 0x23222120 ;  /* 0x23222120ffd87424 */ /* 0x002fe400078e00ff */
[----:B------:R-:W-:Y:S01]  /*5ceb0*/  IMAD.MOV.U32 R217, RZ, RZ, 0x27262524 ;  /* 0x27262524ffd97424 */ /* 0x000fe200078e00ff */
[----:B------:R0:W-:Y:S01]  /*5cec0*/  STL.128 [UR6+0x6a0], R244 ;  /* 0x0006a0f4ff007987 */ /* 0x0001e20008100c06 */
[----:B------:R-:W-:-:S02]  /*5ced0*/  IMAD.MOV.U32 R218, RZ, RZ, 0x2b2a2928 ;  /* 0x2b2a2928ffda7424 */ /* 0x000fc400078e00ff */
[----:B------:R-:W-:-:S05]  /*5cee0*/  IMAD.MOV.U32 R219, RZ, RZ, 0x2f2e2d2c ;  /* 0x2f2e2d2cffdb7424 */ /* 0x000fca00078e00ff */
[----:B------:R1:W-:Y:S01]  /*5cef0*/  STL.128 [UR6+0x630], R216 ;  /* 0x000630d8ff007987 */ /* 0x0003e20008100c06 */
[----:B0-----:R-:W-:Y:S02]  /*5cf00*/  HFMA2 R245, -RZ, RZ, -7.7734375, -5.765625 ;  /* 0xc7c6c5c4fff57431 */ /* 0x001fe400000001ff */
[----:B------:R-:W-:Y:S02]  /*5cf10*/  IMAD.MOV.U32 R244, RZ, RZ, -0x3c3d3e40 ;  /* 0xc3c2c1c0fff47424 */ /* 0x000fe400078e00ff */
[----:B------:R-:W-:Y:S02]  /*5cf20*/  IMAD.MOV.U32 R246, RZ, RZ, -0x34353638 ;  /* 0xcbcac9c8fff67424 */ /* 0x000fe400078e00ff */
[----:B------:R-:W-:Y:S02]  /*5cf30*/  IMAD.MOV.U32 R247, RZ, RZ, -0x30313234 ;  /* 0xcfcecdccfff77424 */ /* 0x000fe400078e00ff */
[----:B-1----:R-:W-:Y:S01]  /*5cf40*/  IMAD.MOV.U32 R216, RZ, RZ, 0x43424140 ;  /* 0x43424140ffd87424 */ /* 0x002fe200078e00ff */
[----:B------:R-:W-:-:S02]  /*5cf50*/  MOV R219, 0x4f4e4d4c ;  /* 0x4f4e4d4c00db7802 */ /* 0x000fc40000000f00 */
[----:B------:R0:W-:Y:S01]  /*5cf60*/  STL.128 [UR6+0x6d0], R244 ;  /* 0x0006d0f4ff007987 */ /* 0x0001e20008100c06 */
[----:B------:R-:W-:Y:S02]  /*5cf70*/  IMAD.MOV.U32 R217, RZ, RZ, 0x47464544 ;  /* 0x47464544ffd97424 */ /* 0x000fe400078e00ff */
[----:B------:R-:W-:-:S05]  /*5cf80*/  IMAD.MOV.U32 R218, RZ, RZ, 0x4b4a4948 ;  /* 0x4b4a4948ffda7424 */ /* 0x000fca00078e00ff */
[----:B------:R1:W-:Y:S04]  /*5cf90*/  STL.128 [UR6+0x650], R216 ;  /* 0x000650d8ff007987 */ /* 0x0003e80008100c06 */
[----:B0-----:R-:W4:Y:S01]  /*5cfa0*/  LDL.64 R244, [UR6+0x5e0] ;  /* 0x0005e006fff47983 */ /* 0x001f220008100a00 */
[----:B-1----:R-:W-:Y:S02]  /*5cfb0*/  IMAD.MOV.U32 R216, RZ, RZ, 0x53525150 ;  /* 0x53525150ffd87424 */ /* 0x002fe400078e00ff */
[----:B------:R-:W-:Y:S02]  /*5cfc0*/  IMAD.MOV.U32 R217, RZ, RZ, 0x57565554 ;  /* 0x57565554ffd97424 */ /* 0x000fe400078e00ff */
[----:B------:R-:W-:Y:S02]  /*5cfd0*/  IMAD.MOV.U32 R218, RZ, RZ, 0x5b5a5958 ;  /* 0x5b5a5958ffda7424 */ /* 0x000fe400078e00ff */
[----:B------:R-:W-:-:S05]  /*5cfe0*/  IMAD.MOV.U32 R219, RZ, RZ, 0x5f5e5d5c ;  /* 0x5f5e5d5cffdb7424 */ /* 0x000fca00078e00ff */
[----:B------:R0:W-:Y:S02]  /*5cff0*/  STL.128 [UR6+0x660], R216 ;  /* 0x000660d8ff007987 */ /* 0x0001e40008100c06 */
[----:B0-----:R-:W-:Y:S01]  /*5d000*/  IMAD.MOV.U32 R216, RZ, RZ, 0x73727170 ;  /* 0x73727170ffd87424 */ /* 0x001fe200078e00ff */
[----:B------:R-:W-:Y:S01]  /*5d010*/  MOV R219, 0x7f7e7d7c ;  /* 0x7f7e7d7c00db7802 */ /* 0x000fe20000000f00 */
[----:B------:R-:W-:Y:S02]  /*5d020*/  IMAD.MOV.U32 R217, RZ, RZ, 0x77767574 ;  /* 0x77767574ffd97424 */ /* 0x000fe400078e00ff */
[----:B------:R-:W-:-:S05]  /*5d030*/  IMAD.MOV.U32 R218, RZ, RZ, 0x7b7a7978 ;  /* 0x7b7a7978ffda7424 */ /* 0x000fca00078e00ff */
[----:B------:R0:W-:Y:S02]  /*5d040*/  STL.128 [UR6+0x680], R216 ;  /* 0x000680d8ff007987 */ /* 0x0001e40008100c06 */
[----:B0-----:R-:W-:Y:S02]  /*5d050*/  IMAD.MOV.U32 R216, RZ, RZ, -0x7c7d7e80 ;  /* 0x83828180ffd87424 */ /* 0x001fe400078e00ff */
        /* <DEDUP_REMOVED lines=24> */
[----:B----4-:R-:W0:Y:S08]  /*5d1e0*/  FRND.F64.FLOOR R216, R244 ;  /* 0x000000f400d87313 */ /* 0x010e300000305800 */
[----:B------:R1:W2:Y:S01]  /*5d1f0*/  F2I.F64.FLOOR R218, R244 ;  /* 0x000000f400da7311 */ /* 0x0002a20000305100 */
[----:B0-----:R-:W-:Y:S01]  /*5d200*/  DADD R216, R244, -R216 ;  /* 0x00000000f4d87229 */ /* 0x001fe200000008d8 */
[----:B-1----:R-:W-:Y:S01]  /*5d210*/  IMAD.MOV.U32 R244, RZ, RZ, 0x0 ;  /* 0x00000000fff47424 */ /* 0x002fe200078e00ff */
[----:B------:R-:W-:-:S02]  /*5d220*/  MOV R245, 0x40180000 ;  /* 0x4018000000f57802 */ /* 0x000fc40000000f00 */
[----:B--2---:R-:W-:-:S04]  /*5d230*/  PRMT R0, R218, 0x7604, R0 ;  /* 0x00007604da007816 */ /* 0x004fc80000000000 */
[C---:B------:R-:W-:Y:S02]  /*5d240*/  DMUL R218, R216.reuse, R216 ;  /* 0x000000d8d8da7228 */ /* 0x040fe40000000000 */
[----:B------:R-:W-:-:S06]  /*5d250*/  DFMA R244, R216, R244, -15 ;  /* 0xc02e0000d8f4742b */ /* 0x000fcc00000000f4 */
[C---:B------:R-:W-:Y:S02]  /*5d260*/  DMUL R218, R216.reuse, R218 ;  /* 0x000000dad8da7228 */ /* 0x040fe40000000000 */
[----:B------:R-:W-:-:S08]  /*5d270*/  DFMA R244, R216, R244, 10 ;  /* 0x40240000d8f4742b */ /* 0x000fd000000000f4 */
[----:B------:R-:W-:-:S07]  /*5d280*/  DMUL R218, R218, R244 ;  /* 0x000000f4dada7228 */ /* 0x000fce0000000000 */
[----:B------:R0:W-:Y:S02]  /*5d290*/  STL.128 [UR6+0x600], R216 ;  /* 0x000600d8ff007987 */ /* 0x0001e40008100c06 */
[----:B0-----:R-:W-:Y:S02]  /*5d2a0*/  IMAD.MOV.U32 R216, RZ, RZ, -0xc0d0e10 ;  /* 0xf3f2f1f0ffd87424 */ /* 0x001fe400078e00ff */
        /* <DEDUP_REMOVED lines=11> */
.L_x_126:
[CC--:B-----5:R-:W-:Y:S01]  /*5d360*/  IADD3 R244, P0, PT, R217.reuse, R218.reuse, RZ ;  /* 0x000000dad9f47210 */ /* 0x0e0fe20007f1e0ff */
[----:B------:R-:W-:Y:S01]  /*5d370*/  UMOV UR6, URZ ;  /* 0x000000ff00067c82 */ /* 0x000fe20008000000 */
[C---:B------:R-:W-:Y:S01]  /*5d380*/  LOP3.LUT R246, R217.reuse, R218, RZ, 0x3c, !PT ;  /* 0x000000dad9f67212 */ /* 0x040fe200078e3cff */
[----:B------:R-:W-:Y:S01]  /*5d390*/  BSSY.RECONVERGENT B0, `(.L_x_123) ;  /* 0x0000041000007945 */ /* 0x000fe20003800200 */
[----:B0-----:R-:W-:Y:S02]  /*5d3a0*/  IADD3.X R0, PT, PT, R216, R219, RZ, P0, !PT ;  /* 0x000000dbd8007210 */ /* 0x001fe400007fe4ff */
        /* <DEDUP_REMOVED lines=40> */
.L_x_125:
        /* <DEDUP_REMOVED lines=23> */
.L_x_124:
[----:B------:R-:W-:Y:S05]  /*5d7a0*/  BSYNC.RECONVERGENT B0 ;  /* 0x0000000000007941 */ /* 0x000fea0003800200 */
.L_x_123:
[----:B------:R-:W-:-:S06]  /*5d7b0*/  UIMAD UR6, UR5, 0x140, UR39 ;  /* 0x00000140050678a4 */ /* 0x000fcc000f8e0227 */
[----:B------:R-:W-:-:S03]  /*5d7c0*/  IADD3 R249, PT, PT, R248, UR6, R249 ;  /* 0x00000006f8f97c10 */ /* 0x000fc6000fffe0f9 */
[----:B------:R-:W2:Y:S04]  /*5d7d0*/  LDL.U8 R244, [R248+UR6+0x610] ;  /* 0x00061006f8f47983 */ /* 0x000ea80008100000 */
[----:B------:R-:W3:Y:S04]  /*5d7e0*/  LDL.U8 R0, [R249+0x610] ;  /* 0x00061000f9007983 */ /* 0x000ee80000100000 */
[----:B---3--:R0:W-:Y:S04]  /*5d7f0*/  STL.U8 [R248+UR6+0x610], R0 ;  /* 0x00061000f8007987 */ /* 0x0081e80008100006 */
[----:B--2---:R1:W-:Y:S01]  /*5d800*/  STL.U8 [R249+0x610], R244 ;  /* 0x000610f4f9007387 */ /* 0x0043e20000100000 */
[----:B0-----:R-:W-:-:S04]  /*5d810*/  IADD3 R248, PT, PT, R248, 0x1, RZ ;  /* 0x00000001f8f87810 */ /* 0x001fc80007ffe0ff */
        /* <DEDUP_REMOVED lines=8> */
[----:B------:R-:W-:Y:S02]  /*5d8a0*/  IMAD.MOV.U32 R216, RZ, RZ, 0x11111111 ;  /* 0x11111111ffd87424 */ /* 0x000fe400078e00ff */
[----:B------:R-:W-:Y:S01]  /*5d8b0*/  IMAD.MOV.U32 R217, RZ, RZ, 0x3fd11111 ;  /* 0x3fd11111ffd97424 */ /* 0x000fe200078e00ff */
[----:B------:R0:W-:Y:S01]  /*5d8c0*/  STL.128 [UR6+0x750], R244 ;  /* 0x000750f4ff007987 */ /* 0x0001e20008100c06 */
[----:B------:R-:W-:-:S02]  /*5d8d0*/  IMAD.MOV.U32 R218, RZ, RZ, 0x0 ;  /* 0x00000000ffda7424 */ /* 0x000fc400078e00ff */
[----:B------:R-:W-:-:S05]  /*5d8e0*/  IMAD.MOV.U32 R219, RZ, RZ, 0x3fd00000 ;  /* 0x3fd00000ffdb7424 */ /* 0x000fca00078e00ff */
[----:B------:R1:W-:Y:S01]  /*5d8f0*/  STL.128 [UR6+0x730], R216 ;  /* 0x000730d8ff007987 */ /* 0x0003e20008100c06 */
[----:B0-----:R-:W-:Y:S02]  /*5d900*/  IMAD.MOV.U32 R244, RZ, RZ, 0x33323130 ;  /* 0x33323130fff47424 */ /* 0x001fe400078e00ff */
[----:B------:R-:W-:Y:S02]  /*5d910*/  IMAD.MOV.U32 R245, RZ, RZ, 0x37363534 ;  /* 0x37363534fff57424 */ /* 0x000fe400078e00ff */
[----:B------:R-:W-:Y:S02]  /*5d920*/  IMAD.MOV.U32 R246, RZ, RZ, 0x3b3a3938 ;  /* 0x3b3a3938fff67424 */ /* 0x000fe400078e00ff */
[----:B------:R-:W-:Y:S02]  /*5d930*/  IMAD.MOV.U32 R247, RZ, RZ, 0x3f3e3d3c ;  /* 0x3f3e3d3cfff77424 */ /* 0x000fe400078e00ff */
[----:B-1----:R-:W-:Y:S02]  /*5d940*/  HFMA2 R217, -RZ, RZ, 1.984375, 0 ;  /* 0x3ff00000ffd97431 */ /* 0x002fe400000001ff */
        /* <DEDUP_REMOVED lines=18> */
[----:B-1----:R-:W-:Y:S02]  /*5da70*/  HFMA2 R218, -RZ, RZ, 0.05596923828125, 0.040283203125 ;  /* 0x2b2a2928ffda7431 */ /* 0x002fe400000001ff */
[----:B------:R-:W-:-:S02]  /*5da80*/  IMAD.MOV.U32 R216, RZ, RZ, 0x23222120 ;  /* 0x23222120ffd87424 */ /* 0x000fc400078e00ff */
        /* <DEDUP_REMOVED lines=13> */
[----:B------:R1:W-:Y:S04]  /*5db60*/  STL.128 [UR6+0x790], R216 ;  /* 0x000790d8ff007987 */ /* 0x0003e80008100c06 */
[----:B0-----:R-:W4:Y:S01]  /*5db70*/  LDL.64 R244, [UR6+0x720] ;  /* 0x00072006fff47983 */ /* 0x001f220008100a00 */
[----:B-1----:R-:W-:Y:S02]  /*5db80*/  HFMA2 R218, -RZ, RZ, 235.25, 171 ;  /* 0x5b5a5958ffda7431 */ /* 0x002fe400000001ff */
        /* <DEDUP_REMOVED lines=9> */
[----:B0-----:R-:W-:Y:S02]  /*5dc20*/  HFMA2 R218, -RZ, RZ, -0.0002300739288330078125, -0.00016880035400390625 ;  /* 0x8b8a8988ffda7431 */ /* 0x001fe400000001ff */
        /* <DEDUP_REMOVED lines=9> */
[----:B0-----:R-:W-:Y:S02]  /*5dcc0*/  HFMA2 R218, -RZ, RZ, -0.9658203125, -0.71484375 ;  /* 0xbbbab9b8ffda7431 */ /* 0x001fe400000001ff */
        /* <DEDUP_REMOVED lines=38> */
.L_x_130:
        /* <DEDUP_REMOVED lines=45> */
.L_x_129:
        /* <DEDUP_REMOVED lines=23> */
.L_x_128:
[----:B------:R-:W-:Y:S05]  /*5e370*/  BSYNC.RECONVERGENT B0 ;  /* 0x0000000000007941 */ /* 0x000fea0003800200 */
.L_x_127:
        /* <DEDUP_REMOVED lines=26> */
[----:B0-----:R-:W-:Y:S01]  /*5e520*/  MOV R216, 0x11111111 ;  /* 0x1111111100d87802 */ /* 0x001fe20000000f00 */
        /* <DEDUP_REMOVED lines=15> */
[----:B0-----:R-:W-:Y:S02]  /*5e620*/  HFMA2 R216, -RZ, RZ, 0, 0 ;  /* 0x00000000ffd87431 */ /* 0x001fe400000001ff */
[----:B------:R-:W-:-:S05]  /*5e630*/  IMAD.MOV.U32 R217, RZ, RZ, 0x3ff40000 ;  /* 0x3ff40000ffd97424 */ /* 0x000fca00078e00ff */
[----:B------:R3:W-:Y:S01]  /*5e640*/  STL.64 [UR7+0x20], R216 ;  /* 0x000020d8ff007987 */ /* 0x0007e20008100a07 */
[----:B------:R-:W-:Y:S05]  /*5e650*/  BRA `(.L_x_18) ;  /* 0x000000dc00d07947 */ /* 0x000fea0003800000 */
.L_x_1919:
[----:B------:R-:W-:Y:S01]  /*5e660*/  UIMAD UR6, UR5, 0x140, UR39 ;  /* 0x00000140050678a4 */ /* 0x000fe2000f8e0227 */
[----:B------:R-:W-:Y:S02]  /*5e670*/  HFMA2 R219, -RZ, RZ, 1.984375, 0 ;  /* 0x3ff00000ffdb7431 */ /* 0x000fe400000001ff */
[----:B------:R-:W-:Y:S01]  /*5e680*/  IMAD.MOV.U32 R216, RZ, RZ, 0x0 ;  /* 0x00000000ffd87424 */ /* 0x000fe200078e00ff */
[----:B------:R-:W2:Y:S01]  /*5e690*/  LDL.64 R248, [R1+0x6730] ;  /* 0x0067300001f87983 */ /* 0x000ea20000100a00 */
[----:B------:R-:W-:Y:S01]  /*5e6a0*/  IMAD.MOV.U32 R217, RZ, RZ, 0x3ff00000 ;  /* 0x3ff00000ffd97424 */ /* 0x000fe200078e00ff */
[----:B------:R-:W-:Y:S01]  /*5e6b0*/  MOV R245, 0x17161514 ;  /* 0x1716151400f57802 */ /* 0x000fe20000000f00 */
[----:B------:R-:W-:Y:S02]  /*5e6c0*/  IMAD.MOV.U32 R218, RZ, RZ, 0x0 ;  /* 0x00000000ffda7424 */ /* 0x000fe400078e00ff */
[----:B------:R-:W-:Y:S01]  /*5e6d0*/  IMAD.MOV.U32 R244, RZ, RZ, 0x13121110 ;  /* 0x13121110fff47424 */ /* 0x000fe200078e00ff */
[----:B------:R-:W-:Y:S01]  /*5e6e0*/  STL.128 [UR6+0x220], R56 ;  /* 0x00022038ff007987 */ /* 0x000fe20008100c06 */
[----:B------:R-:W-:-:S02]  /*5e6f0*/  IMAD.MOV.U32 R246, RZ, RZ, 0x1b1a1918 ;  /* 0x1b1a1918fff67424 */ /* 0x000fc400078e00ff */
[----:B------:R-:W-:Y:S01]  /*5e700*/  IMAD.MOV.U32 R247, RZ, RZ, 0x1f1e1d1c ;  /* 0x1f1e1d1cfff77424 */ /* 0x000fe200078e00ff */
[----:B------:R0:W-:Y:S04]  /*5e710*/  STL.128 [UR6+0x230], R216 ;  /* 0x000230d8ff007987 */ /* 0x0001e80008100c06 */
[----:B------:R1:W-:Y:S01]  /*5e720*/  STL.128 [UR6+0x120], R244 ;  /* 0x000120f4ff007987 */ /* 0x0003e20008100c06 */
[----:B0-----:R-:W-:Y:S02]  /*5e730*/  IMAD.MOV.U32 R216, RZ, RZ, 0x3020100 ;  /* 0x03020100ffd87424 */ /* 0x001fe400078e00ff */
[----:B------:R-:W-:Y:S02]  /*5e740*/  IMAD.MOV.U32 R217, RZ, RZ, 0x7060504 ;  /* 0x07060504ffd97424 */ /* 0x000fe400078e00ff */
[----:B------:R-:W-:Y:S01]  /*5e750*/  IMAD.MOV.U32 R218, RZ, RZ, 0xb0a0908 ;  /* 0x0b0a0908ffda7424 */ /* 0x000fe200078e00ff */
[----:B-1----:R-:W-:Y:S01]  /*5e760*/  MOV R245, 0x47464544 ;  /* 0x4746454400f57802 */ /* 0x002fe20000000f00 */
[----:B------:R-:W-:-:S02]  /*5e770*/  IMAD.MOV.U32 R219, RZ, RZ, 0xf0e0d0c ;  /* 0x0f0e0d0cffdb7424 */ /* 0x000fc400078e00ff */
[----:B------:R-:W-:Y:S02]  /*5e780*/  IMAD.MOV.U32 R244, RZ, RZ, 0x43424140 ;  /* 0x43424140fff47424 */ /* 0x000fe400078e00ff */
[----:B------:R-:W-:Y:S01]  /*5e790*/  IMAD.MOV.U32 R246, RZ, RZ, 0x4b4a4948 ;  /* 0x4b4a4948fff67424 */ /* 0x000fe200078e00ff */
[----:B------:R0:W-:Y:S01]  /*5e7a0*/  STL.128 [UR6+0x110], R216 ;  /* 0x000110d8ff007987 */ /* 0x0001e20008100c06 */
[----:B------:R-:W-:-:S05]  /*5e7b0*/  IMAD.MOV.U32 R247, RZ, RZ, 0x4f4e4d4c ;  /* 0x4f4e4d4cfff77424 */ /* 0x000fca00078e00ff */
[----:B------:R1:W-:Y:S01]  /*5e7c0*/  STL.128 [UR6+0x150], R244 ;  /* 0x000150f4ff007987 */ /* 0x0003e20008100c06 */
[----:B0-----:R-:W-:Y:S02]  /*5e7d0*/  HFMA2 R219, -RZ, RZ, 0.1121826171875, 0.080810546875 ;  /* 0x2f2e2d2cffdb7431 */ /* 0x001fe400000001ff */
        /* <DEDUP_REMOVED lines=14> */
[----:B------:R-:W-:Y:S02]  /*5e8c0*/  IMAD.MOV.U32 R244, RZ, RZ, -0x5c5d5e60 ;  /* 0xa3a2a1a0fff47424 */ /* 0x000fe400078e00ff */
[----:B------:R-:W-:Y:S01]  /*5e8d0*/  IMAD.MOV.U32 R246, RZ, RZ, -0x54555658 ;  /* 0xabaaa9a8fff67424 */ /* 0x000fe200078e00ff */
[----:B------:R0:W-:Y:S01]  /*5e8e0*/  STL.128 [UR6+0x140], R216 ;  /* 0x000140d8ff007987 */ /* 0x0001e20008100c06 */
[----:B------:R-:W-:-:S05]  /*5e8f0*/  IMAD.MOV.U32 R247, RZ, RZ, -0x50515254 ;  /* 0xafaeadacfff77424 */ /* 0x000fca00078e00ff */
[----:B------:R1:W-:Y:S01]  /*5e900*/  STL.128 [UR6+0x1b0], R244 ;  /* 0x0001b0f4ff007987 */ /* 0x0003e20008100c06 */
[----:B0-----:R-:W-:Y:S02]  /*5e910*/  HFMA2 R219, -RZ, RZ, 471.5, 343 ;  /* 0x5f5e5d5cffdb7431 */ /* 0x001fe400000001ff */
        /* <DEDUP_REMOVED lines=8> */
[----:B------:R-:W-:Y:S01]  /*5e9a0*/  STL.128 [UR6+0x1e0], R244 ;  /* 0x0001e0f4ff007987 */ /* 0x000fe20008100c06 */
[----:B0-----:R-:W-:Y:S02]  /*5e9b0*/  IMAD.MOV.U32 R216, RZ, RZ, 0x63626160 ;  /* 0x63626160ffd87424 */ /* 0x001fe400078e00ff */
[----:B------:R-:W-:Y:S02]  /*5e9c0*/  IMAD.MOV.U32 R217, RZ, RZ, 0x67666564 ;  /* 0x67666564ffd97424 */ /* 0x000fe400078e00ff */
[----:B------:R-:W-:Y:S02]  /*5e9d0*/  IMAD.MOV.U32 R218, RZ, RZ, 0x6b6a6968 ;  /* 0x6b6a6968ffda7424 */ /* 0x000fe400078e00ff */
[----:B------:R-:W-:-:S05]  /*5e9e0*/  IMAD.MOV.U32 R219, RZ, RZ, 0x6f6e6d6c ;  /* 0x6f6e6d6cffdb7424 */ /* 0x000fca00078e00ff */
[----:B------:R0:W-:Y:S02]  /*5e9f0*/  STL.128 [UR6+0x170], R216 ;  /* 0x000170d8ff007987 */ /* 0x0001e40008100c06 */
[----:B0-----:R-:W-:Y:S02]  /*5ea00*/  HFMA2 R219, -RZ, RZ, -0.000461101531982421875, -0.00033855438232421875 ;  /* 0x8f8e8d8cffdb7431 */ /* 0x001fe400000001ff */
        /* <DEDUP_REMOVED lines=9> */
[----:B0-----:R-:W-:Y:S02]  /*5eaa0*/  HFMA2 R219, -RZ, RZ, -1.935546875, -1.43359375 ;  /* 0xbfbebdbcffdb7431 */ /* 0x001fe400000001ff */
        /* <DEDUP_REMOVED lines=24> */
.L_x_134:
[CC--:B-----5:R-:W-:Y:S01]  /*5ec30*/  IADD3 R244, P0, PT, R218.reuse, R217.reuse, RZ ;  /* 0x000000d9daf47210 */ /* 0x0e0fe20007f1e0ff */
[----:B------:R-:W-:Y:S01]  /*5ec40*/  UMOV UR6, URZ ;  /* 0x000000ff00067c82 */ /* 0x000fe20008000000 */
[----:B------:R-:W-:Y:S01]  /*5ec50*/  LOP3.LUT R246, R218, R217, RZ, 0x3c, !PT ;  /* 0x000000d9daf67212 */ /* 0x000fe200078e3cff */
[----:B------:R-:W-:Y:S01]  /*5ec60*/  BSSY.RECONVERGENT B0, `(.L_x_131) ;  /* 0x0000041000007945 */ /* 0x000fe20003800200 */
[----:B------:R-:W-:Y:S02]  /*5ec70*/  IADD3.X R0, PT, PT, R219, R216, RZ, P0, !PT ;  /* 0x000000d8db007210 */ /* 0x000fe400007fe4ff */
[----:B------:R-:W-:Y:S02]  /*5ec80*/  SHF.L.W.U32.HI R245, R217, 0x11, R216 ;  /* 0x00000011d9f57819 */ /* 0x000fe40000010ed8 */
[----:B------:R-:W-:Y:S01]  /*5ec90*/  SHF.L.W.U32.HI R244, R0, 0x11, R244 ;  /* 0x0000001100f47819 */ /* 0x000fe20000010ef4 */
[----:B------:R-:W-:-:S04]  /*5eca0*/  IMAD.SHL.U32 R0, R246, 0x200000, RZ ;  /* 0x00200000f6007824 */ /* 0x000fc800078e00ff */
[--C-:B------:R-:W-:Y:S01]  /*5ecb0*/  IMAD.IADD R244, R244, 0x1, R217.reuse ;  /* 0x00000001f4f47824 */ /* 0x100fe200078e02d9 */
[----:B------:R-:W-:Y:S02]  /*5ecc0*/  LOP3.LUT R245, R245, R0, RZ, 0x3c, !PT ;  /* 0x00000000f5f57212 */ /* 0x000fe400078e3cff */
[--C-:B------:R-:W-:Y:S02]  /*5ecd0*/  SHF.L.W.U32.HI R0, R216, 0x11, R217.reuse ;  /* 0x00000011d8007819 */ /* 0x100fe40000010ed9 */
        /* <DEDUP_REMOVED lines=34> */
.L_x_133:
[----:B------:R-:W-:Y:S02]  /*5ef00*/  IADD3 R249, P0, PT, R218, R217, RZ ;  /* 0x000000d9daf97210 */ /* 0x000fe40007f1e0ff */
[----:B------:R-:W-:Y:S02]  /*5ef10*/  SHF.L.W.U32.HI R247, R217, 0x11, R216 ;  /* 0x00000011d9f77819 */ /* 0x000fe40000010ed8 */
[----:B------:R-:W-:-:S04]  /*5ef20*/  IADD3.X R244, PT, PT, R219, R216, RZ, P0, !PT ;  /* 0x000000d8dbf47210 */ /* 0x000fc800007fe4ff */
[----:B------:R-:W-:Y:S02]  /*5ef30*/  SHF.L.W.U32.HI R249, R244, 0x11, R249 ;  /* 0x00000011f4f97819 */ /* 0x000fe40000010ef9 */
[----:B------:R-:W-:-:S03]  /*5ef40*/  LOP3.LUT R244, R218, R217, RZ, 0x3c, !PT ;  /* 0x000000d9daf47212 */ /* 0x000fc600078e3cff */
[----:B------:R-:W-:Y:S02]  /*5ef50*/  IMAD.IADD R249, R249, 0x1, R217 ;  /* 0x00000001f9f97824 */ /* 0x000fe400078e02d9 */
[----:B------:R-:W-:-:S05]  /*5ef60*/  IMAD.SHL.U32 R250, R244, 0x200000, RZ ;  /* 0x00200000f4fa7824 */ /* 0x000fca00078e00ff */
[----:B------:R-:W-:Y:S02]  /*5ef70*/  LOP3.LUT R247, R247, R250, RZ, 0x3c, !PT ;  /* 0x000000faf7f77212 */ /* 0x000fe400078e3cff */
[--C-:B------:R-:W-:Y:S02]  /*5ef80*/  SHF.L.W.U32.HI R250, R216, 0x11, R217.reuse ;  /* 0x00000011d8fa7819 */ /* 0x100fe40000010ed9 */
        /* <DEDUP_REMOVED lines=14> */
.L_x_132:
[----:B------:R-:W-:Y:S05]  /*5f070*/  BSYNC.RECONVERGENT B0 ;  /* 0x0000000000007941 */ /* 0x000fea0003800200 */
.L_x_131:
        /* <DEDUP_REMOVED lines=120> */
.L_x_138:
[CC--:B-----5:R-:W-:Y:S01]  /*5f800*/  IADD3 R244, P0, PT, R218.reuse, R217.reuse, RZ ;  /* 0x000000d9daf47210 */ /* 0x0e0fe20007f1e0ff */
[----:B------:R-:W-:Y:S01]  /*5f810*/  UMOV UR6, URZ ;  /* 0x000000ff00067c82 */ /* 0x000fe20008000000 */
[----:B------:R-:W-:Y:S01]  /*5f820*/  LOP3.LUT R246, R218, R217, RZ, 0x3c, !PT ;  /* 0x000000d9daf67212 */ /* 0x000fe200078e3cff */
[----:B------:R-:W-:Y:S01]  /*5f830*/  BSSY.RECONVERGENT B0, `(.L_x_135) ;  /* 0x0000041000007945 */ /* 0x000fe20003800200 */
[--C-:B------:R-:W-:Y:S01]  /*5f840*/  SHF.L.W.U32.HI R245, R217, 0x11, R216.reuse ;  /* 0x00000011d9f57819 */ /* 0x100fe20000010ed8 */
[----:B0-----:R-:W-:-:S05]  /*5f850*/  IMAD.X R0, R219, 0x1, R216, P0 ;  /* 0x00000001db007824 */ /* 0x001fca00000e06d8 */
        /* <DEDUP_REMOVED lines=39> */
.L_x_137:
[----:B------:R-:W-:Y:S02]  /*5fad0*/  IADD3 R249, P0, PT, R218, R217, RZ ;  /* 0x000000d9daf97210 */ /* 0x000fe40007f1e0ff */
[----:B------:R-:W-:-:S03]  /*5fae0*/  SHF.L.W.U32.HI R247, R217, 0x11, R216 ;  /* 0x00000011d9f77819 */ /* 0x000fc60000010ed8 */
[----:B------:R-:W-:-:S05]  /*5faf0*/  IMAD.X R244, R219, 0x1, R216, P0 ;  /* 0x00000001dbf47824 */ /* 0x000fca00000e06d8 */
        /* <DEDUP_REMOVED lines=20> */
.L_x_136:
[----:B------:R-:W-:Y:S05]  /*5fc40*/  BSYNC.RECONVERGENT B0 ;  /* 0x0000000000007941 */ /* 0x000fea0003800200 */
.L_x_135:
        /* <DEDUP_REMOVED lines=15> */
[----:B------:R-:W-:Y:S02]  /*5fd40*/  HFMA2 R218, -RZ, RZ, 0, 0 ;  /* 0x00000000ffda7431 */ /* 0x000fe400000001ff */
        /* <DEDUP_REMOVED lines=18> */
[----:B-1----:R-:W-:-:S03]  /*5fe70*/  HFMA2 R219, -RZ, RZ, 0.00695037841796875, 0.0049896240234375 ;  /* 0x1f1e1d1cffdb7431 */ /* 0x002fc600000001ff */
[----:B------:R0:W-:Y:S01]  /*5fe80*/  STL.128 [UR6+0x3f0], R244 ;  /* 0x0003f0f4ff007987 */ /* 0x0001e20008100c06 */
[----:B------:R-:W-:Y:S02]  /*5fe90*/  IMAD.MOV.U32 R216, RZ, RZ, 0x13121110 ;  /* 0x13121110ffd87424 */ /* 0x000fe400078e00ff */
[----:B------:R-:W-:Y:S02]  /*5fea0*/  IMAD.MOV.U32 R217, RZ, RZ, 0x17161514 ;  /* 0x17161514ffd97424 */ /* 0x000fe400078e00ff */
[----:B------:R-:W-:-:S05]  /*5feb0*/  IMAD.MOV.U32 R218, RZ, RZ, 0x1b1a1918 ;  /* 0x1b1a1918ffda7424 */ /* 0x000fca00078e00ff */
[----:B------:R1:W-:Y:S01]  /*5fec0*/  STL.128 [UR6+0x3a0], R216 ;  /* 0x0003a0d8ff007987 */ /* 0x0003e20008100c06 */
[----:B0-----:R-:W-:Y:S02]  /*5fed0*/  HFMA2 R245, -RZ, RZ, -0.0018520355224609375, -0.001361846923828125 ;  /* 0x97969594fff57431 */ /* 0x001fe400000001ff */
[----:B------:R-:W-:Y:S02]  /*5fee0*/  IMAD.MOV.U32 R244, RZ, RZ, -0x6c6d6e70 ;  /* 0x93929190fff47424 */ /* 0x000fe400078e00ff */
[----:B------:R-:W-:Y:S02]  /*5fef0*/  IMAD.MOV.U32 R246, RZ, RZ, -0x64656668 ;  /* 0x9b9a9998fff67424 */ /* 0x000fe400078e00ff */
[----:B------:R-:W-:-:S05]  /*5ff00*/  IMAD.MOV.U32 R247, RZ, RZ, -0x60616264 ;  /* 0x9f9e9d9cfff77424 */ /* 0x000fca00078e00ff */
[----:B------:R0:W-:Y:S01]  /*5ff10*/  STL.128 [UR6+0x420], R244 ;  /* 0x000420f4ff007987 */ /* 0x0001e20008100c06 */
[----:B-1----:R-:W-:Y:S02]  /*5ff20*/  IMAD.MOV.U32 R216, RZ, RZ, 0x23222120 ;  /* 0x23222120ffd87424 */ /* 0x002fe400078e00ff */
[----:B------:R-:W-:Y:S02]  /*5ff30*/  IMAD.MOV.U32 R217, RZ, RZ, 0x27262524 ;  /* 0x27262524ffd97424 */ /* 0x000fe400078e00ff */
[----:B------:R-:W-:Y:S02]  /*5ff40*/  IMAD.MOV.U32 R218, RZ, RZ, 0x2b2a2928 ;  /* 0x2b2a2928ffda7424 */ /* 0x000fe400078e00ff */
[----:B------:R-:W-:-:S05]  /*5ff50*/  IMAD.MOV.U32 R219, RZ, RZ, 0x2f2e2d2c ;  /* 0x2f2e2d2cffdb7424 */ /* 0x000fca00078e00ff */
[----:B------:R1:W-:Y:S01]  /*5ff60*/  STL.128 [UR6+0x3b0], R216 ;  /* 0x0003b0d8ff007987 */ /* 0x0003e20008100c06 */
[----:B0-----:R-:W-:Y:S02]  /*5ff70*/  HFMA2 R245, -RZ, RZ, -7.7734375, -5.765625 ;  /* 0xc7c6c5c4fff57431 */ /* 0x001fe400000001ff */
[----:B------:R-:W-:Y:S02]  /*5ff80*/  IMAD.MOV.U32 R244, RZ, RZ, -0x3c3d3e40 ;  /* 0xc3c2c1c0fff47424 */ /* 0x000fe400078e00ff */
[----:B------:R-:W-:Y:S02]  /*5ff90*/  IMAD.MOV.U32 R246, RZ, RZ, -0x34353638 ;  /* 0xcbcac9c8fff67424 */ /* 0x000fe400078e00ff */
[----:B------:R-:W-:-:S05]  /*5ffa0*/  IMAD.MOV.U32 R247, RZ, RZ, -0x30313234 ;  /* 0xcfcecdccfff77424 */ /* 0x000fca00078e00ff */
[----:B------:R0:W-:Y:S01]  /*5ffb0*/  STL.128 [UR6+0x450], R244 ;  /* 0x000450f4ff007987 */ /* 0x0001e20008100c06 */
[----:B-1----:R-:W-:Y:S02]  /*5ffc0*/  HFMA2 R219, -RZ, RZ, 29.21875, 21.1875 ;  /* 0x4f4e4d4cffdb7431 */ /* 0x002fe400000001ff */
[----:B------:R-:W-:Y:S02]  /*5ffd0*/  IMAD.MOV.U32 R216, RZ, RZ, 0x43424140 ;  /* 0x43424140ffd87424 */ /* 0x000fe400078e00ff */
        /* <DEDUP_REMOVED lines=63> */
.L_x_142:
[CC--:B-----5:R-:W-:Y:S01]  /*603d0*/  IADD3 R244, P0, PT, R218.reuse, R217.reuse, RZ ;  /* 0x000000d9daf47210 */ /* 0x0e0fe20007f1e0ff */
[----:B------:R-:W-:Y:S01]  /*603e0*/  UMOV UR6, URZ ;  /* 0x000000ff00067c82 */ /* 0x000fe20008000000 */
[----:B------:R-:W-:Y:S01]  /*603f0*/  LOP3.LUT R246, R218, R217, RZ, 0x3c, !PT ;  /* 0x000000d9daf67212 */ /* 0x000fe200078e3cff */
[----:B------:R-:W-:Y:S01]  /*60400*/  BSSY.RECONVERGENT B0, `(.L_x_139) ;  /* 0x0000041000007945 */ /* 0x000fe20003800200 */
[----:B0-----:R-:W-:Y:S02]  /*60410*/  IADD3.X R0, PT, PT, R219, R216, RZ, P0, !PT ;  /* 0x000000d8db007210 */ /* 0x001fe400007fe4ff */
        /* <DEDUP_REMOVED lines=40> */
.L_x_141:
        /* <DEDUP_REMOVED lines=23> */
.L_x_140:
[----:B------:R-:W-:Y:S05]  /*60810*/  BSYNC.RECONVERGENT B0 ;  /* 0x0000000000007941 */ /* 0x000fea0003800200 */
.L_x_139:
        /* <DEDUP_REMOVED lines=120> */
.L_x_146:
        /* <DEDUP_REMOVED lines=45> */
.L_x_145:
        /* <DEDUP_REMOVED lines=23> */
.L_x_144:
[----:B------:R-:W-:Y:S05]  /*613e0*/  BSYNC.RECONVERGENT B0 ;  /* 0x0000000000007941 */ /* 0x000fea0003800200 */
.L_x_143:
        /* <DEDUP_REMOVED lines=12> */
[----:B------:R-:W-:-:S02]  /*614b0*/  HFMA2 R218, -RZ, RZ, 0, 0 ;  /* 0x00000000ffda7431 */ /* 0x000fc400000001ff */
        /* <DEDUP_REMOVED lines=24> */
[----:B0-----:R-:W-:Y:S01]  /*61640*/  MOV R0, 0x4 ;  /* 0x0000000400007802 */ /* 0x001fe20000000f00 */
[----:B-1----:R-:W-:Y:S02]  /*61650*/  IMAD.U32 R216, RZ, RZ, UR11 ;  /* 0x0000000bffd87e24 */ /* 0x002fe4000f8e00ff */
[----:B------:R-:W-:-:S02]  /*61660*/  IMAD.U32 R217, RZ, RZ, UR6 ;  /* 0x00000006ffd97e24 */ /* 0x000fc4000f8e00ff */
[----:B------:R-:W-:Y:S02]  /*61670*/  IMAD.MOV.U32 R218, RZ, RZ, 0x0 ;  /* 0x00000000ffda7424 */ /* 0x000fe400078e00ff */
[----:B------:R-:W-:Y:S01]  /*61680*/  IMAD.MOV.U32 R219, RZ, RZ, 0x3ff00000 ;  /* 0x3ff00000ffdb7424 */ /* 0x000fe200078e00ff */
[----:B------:R0:W-:Y:S04]  /*61690*/  STL.64 [UR7+0x30], R216 ;  /* 0x000030d8ff007987 */ /* 0x0001e80008100a07 */
[----:B------:R1:W-:Y:S01]  /*616a0*/  STL [UR7+0x28], R0 ;  /* 0x00002800ff007987 */ /* 0x0003e20008100807 */
[----:B0-----:R-:W-:Y:S02]  /*616b0*/  IMAD.MOV.U32 R216, RZ, RZ, 0x0 ;  /* 0x00000000ffd87424 */ /* 0x001fe400078e00ff */
[----:B------:R-:W-:-:S02]  /*616c0*/  IMAD.MOV.U32 R217, RZ, RZ, 0x3ff00000 ;  /* 0x3ff00000ffd97424 */ /* 0x000fc400078e00ff */
[----:B-1----:R-:W-:-:S03]  /*616d0*/  IMAD.MOV.U32 R0, RZ, RZ, 0x1 ;  /* 0x00000001ff007424 */ /* 0x002fc600078e00ff */
[----:B------:R0:W-:Y:S04]  /*616e0*/  STL.128 [UR10+0xb50], R216 ;  /* 0x000b50d8ff007987 */ /* 0x0001e80008100c0a */
[----:B--2---:R-:W-:Y:S04]  /*616f0*/  STL.64 [UR10+0xb38], R246 ;  /* 0x000b38f6ff007987 */ /* 0x004fe80008100a0a */
[----:B------:R-:W-:Y:S01]  /*61700*/  STL.128 [UR10+0xb40], R148 ;  /* 0x000b4094ff007987 */ /* 0x000fe20008100c0a */
[----:B0-----:R-:W-:Y:S02]  /*61710*/  HFMA2 R218, -RZ, RZ, 0, 1.1920928955078125e-07 ;  /* 0x00000002ffda7431 */ /* 0x001fe400000001ff */
[----:B------:R-:W-:Y:S01]  /*61720*/  IMAD.MOV.U32 R217, RZ, RZ, 0x3 ;  /* 0x00000003ffd97424 */ /* 0x000fe200078e00ff */
        /* <DEDUP_REMOVED lines=20> */
[----:B0-----:R-:W-:-:S03]  /*61870*/  HFMA2 R216, -RZ, RZ, 0, 8.3446502685546875e-07 ;  /* 0x0000000effd87431 */ /* 0x001fc600000001ff */
        /* <DEDUP_REMOVED lines=23> */
[----:B0-----:R-:W-:-:S03]  /*619f0*/  HFMA2 R219, -RZ, RZ, 0, 1.54972076416015625e-06 ;  /* 0x0000001affdb7431 */ /* 0x001fc600000001ff */
        /* <DEDUP_REMOVED lines=23> */
[----:B--2---:R-:W-:-:S03]  /*61b70*/  HFMA2 R217, -RZ, RZ, 0, 2.26497650146484375e-06 ;  /* 0x00000026ffd97431 */ /* 0x004fc600000001ff */
        /* <DEDUP_REMOVED lines=21> */
[----:B-1----:R-:W-:Y:S01]  /*61cd0*/  HFMA2 R0, -RZ, RZ, 0, 2.98023223876953125e-06 ;  /* 0x00000032ff007431 */ /* 0x002fe200000001ff */
        /* <DEDUP_REMOVED lines=23> */
[----:B0-----:R-:W-:-:S03]  /*61e50*/  HFMA2 R218, -RZ, RZ, 0, 3.69548797607421875e-06 ;  /* 0x0000003effda7431 */ /* 0x001fc600000001ff */
        /* <DEDUP_REMOVED lines=25> */
[----:B-1----:R-:W-:-:S03]  /*61ff0*/  HFMA2 R216, -RZ, RZ, 0, 4.41074371337890625e-06 ;  /* 0x0000004affd87431 */ /* 0x002fc600000001ff */
        /* <DEDUP_REMOVED lines=23> */
[----:B-1----:R-:W-:-:S03]  /*62170*/  HFMA2 R219, -RZ, RZ, 0, 5.12599945068359375e-06 ;  /* 0x00000056ffdb7431 */ /* 0x002fc600000001ff */
        /* <DEDUP_REMOVED lines=23> */
[----:B--2---:R-:W-:-:S03]  /*622f0*/  HFMA2 R217, -RZ, RZ, 0, 5.84125518798828125e-06 ;  /* 0x00000062ffd97431 */ /* 0x004fc600000001ff */
        /* <DEDUP_REMOVED lines=21> */
[----:B-1----:R-:W-:Y:S01]  /*62450*/  HFMA2 R0, -RZ, RZ, 0, 6.55651092529296875e-06 ;  /* 0x0000006eff007431 */ /* 0x002fe200000001ff */
        /* <DEDUP_REMOVED lines=23> */
[----:B0-----:R-:W-:-:S03]  /*625d0*/  HFMA2 R218, -RZ, RZ, 0, 7.27176666259765625e-06 ;  /* 0x0000007affda7431 */ /* 0x001fc600000001ff */
        /* <DEDUP_REMOVED lines=25> */
[----:B-1----:R-:W-:-:S03]  /*62770*/  HFMA2 R216, -RZ, RZ, 0, 7.98702239990234375e-06 ;  /* 0x00000086ffd87431 */ /* 0x002fc600000001ff */
        /* <DEDUP_REMOVED lines=23> */
[----:B-1----:R-:W-:-:S03]  /*628f0*/  HFMA2 R219, -RZ, RZ, 0, 8.70227813720703125e-06 ;  /* 0x00000092ffdb7431 */ /* 0x002fc600000001ff */
        /* <DEDUP_REMOVED lines=23> */
[----:B--2---:R-:W-:-:S03]  /*62a70*/  HFMA2 R217, -RZ, RZ, 0, 9.41753387451171875e-06 ;  /* 0x0000009effd97431 */ /* 0x004fc600000001ff */
        /* <DEDUP_REMOVED lines=21> */
[----:B-1----:R-:W-:Y:S01]  /*62bd0*/  HFMA2 R0, -RZ, RZ, 0, 1.013278961181640625e-05 ;  /* 0x000000aaff007431 */ /* 0x002fe200000001ff */
        /* <DEDUP_REMOVED lines=23> */
[----:B0-----:R-:W-:-:S03]  /*62d50*/  HFMA2 R218, -RZ, RZ, 0, 1.084804534912109375e-05 ;  /* 0x000000b6ffda7431 */ /* 0x001fc600000001ff */
        /* <DEDUP_REMOVED lines=23> */
[----:B-1----:R-:W-:Y:S02]  /*62ed0*/  HFMA2 R217, -RZ, RZ, 0, 1.156330108642578125e-05 ;  /* 0x000000c2ffd97431 */ /* 0x002fe400000001ff */
[----:B------:R-:W-:Y:S02]  /*62ee0*/  IMAD.MOV.U32 R218, RZ, RZ, 0xc3 ;  /* 0x000000c3ffda7424 */ /* 0x000fe400078e00ff */
        /* <DEDUP_REMOVED lines=10> */
[----:B--2---:R-:W-:Y:S01]  /*62f90*/  IMAD.MOV.U32 R218, RZ, RZ, 0xc4 ;  /* 0x000000c4ffda7424 */ /* 0x004fe200078e00ff */
[----:B------:R-:W-:Y:S01]  /*62fa0*/  MOV R219, 0xc8 ;  /* 0x000000c800db7802 */ /* 0x000fe20000000f00 */
[----:B------:R-:W-:-:S03]  /*62fb0*/  IMAD.MOV.U32 R0, RZ, RZ, 0xc7 ;  /* 0x000000c7ff007424 */ /* 0x000fc600078e00ff */
[----:B------:R0:W-:Y:S04]  /*62fc0*/  STL.U8 [UR9+0x6d4], R218 ;  /* 0x0006d4daff007987 */ /* 0x0001e80008100009 */
        /* <DEDUP_REMOVED lines=11> */
[----:B0-----:R-:W-:-:S03]  /*63080*/  HFMA2 R218, -RZ, RZ, 0, 1.227855682373046875e-05 ;  /* 0x000000ceffda7431 */ /* 0x001fc600000001ff */
        /* <DEDUP_REMOVED lines=23> */
[----:B0-----:R-:W-:-:S03]  /*63200*/  HFMA2 R216, -RZ, RZ, 0, 1.299381256103515625e-05 ;  /* 0x000000daffd87431 */ /* 0x001fc600000001ff */
        /* <DEDUP_REMOVED lines=47> */
[----:B-1----:R-:W-:-:S03]  /*63500*/  HFMA2 R217, -RZ, RZ, 0, 1.442432403564453125e-05 ;  /* 0x000000f2ffd97431 */ /* 0x002fc600000001ff */
        /* <DEDUP_REMOVED lines=23> */
[----:B0-----:R-:W-:-:S03]  /*63680*/  HFMA2 R0, -RZ, RZ, 0, 1.513957977294921875e-05 ;  /* 0x000000feff007431 */ /* 0x001fc600000001ff */
[----:B------:R-:W-:Y:S01]  /*63690*/  STL.U8 [UR9+0x70b], R218 ;  /* 0x00070bdaff007987 */ /* 0x000fe20008100009 */
[----:B-1----:R-:W-:-:S03]  /*636a0*/  IMAD.MOV.U32 R219, RZ, RZ, 0xff ;  /* 0x000000ffffdb7424 */ /* 0x002fc600078e00ff */
[----:B------:R0:W-:Y:S04]  /*636b0*/  STL.U8 [UR9+0x70c], R217 ;  /* 0x00070cd9ff007987 */ /* 0x0001e80008100009 */
[----:B------:R1:W-:Y:S04]  /*636c0*/  STL.U8 [UR9+0x70d], R216 ;  /* 0x00070dd8ff007987 */ /* 0x0003e80008100009 */
[----:B------:R-:W-:Y:S04]  /*636d0*/  STL.U8 [UR9+0x70e], R0 ;  /* 0x00070e00ff007987 */ /* 0x000fe80008100009 */
[----:B------:R2:W-:Y:S04]  /*636e0*/  STL.U8 [UR9+0x70f], R219 ;  /* 0x00070fdbff007987 */ /* 0x0005e80008100009 */
[----:B0-----:R0:W5:Y:S04]  /*636f0*/  LDL R217, [R1+0x68f8] ;  /* 0x0068f80001d97983 */ /* 0x0011680000100800 */
[----:B-1----:R0:W5:Y:S04]  /*63700*/  LDL R216, [R1+0x68a4] ;  /* 0x0068a40001d87983 */ /* 0x0021680000100800 */
[----:B--2---:R0:W5:Y:S01]  /*63710*/  LDL.64 R218, [R1+0x6470] ;  /* 0x0064700001da7983 */ /* 0x0041620000100a00 */
[----:B------:R-:W-:-:S07]  /*63720*/  IMAD.MOV.U32 R248, RZ, RZ, RZ ;  /* 0x000000fffff87224 */ /* 0x000fce00078e00ff */
.L_x_150:
[CC--:B-----5:R-:W-:Y:S01]  /*63730*/  IADD3 R244, P0, PT, R218.reuse, R217.reuse, RZ ;  /* 0x000000d9daf47210 */ /* 0x0e0fe20007f1e0ff */
[----:B------:R-:W-:Y:S01]  /*63740*/  UMOV UR6, URZ ;  /* 0x000000ff00067c82 */ /* 0x000fe20008000000 */
[----:B------:R-:W-:Y:S01]  /*63750*/  LOP3.LUT R246, R218, R217, RZ, 0x3c, !PT ;  /* 0x000000d9daf67212 */ /* 0x000fe200078e3cff */
[----:B------:R-:W-:Y:S01]  /*63760*/  BSSY.RECONVERGENT B0, `(.L_x_147) ;  /* 0x0000041000007945 */ /* 0x000fe20003800200 */
[--C-:B------:R-:W-:Y:S01]  /*63770*/  SHF.L.W.U32.HI R245, R217, 0x11, R216.reuse ;  /* 0x00000011d9f57819 */ /* 0x100fe20000010ed8 */
[----:B------:R-:W-:-:S05]  /*63780*/  IMAD.X R0, R219, 0x1, R216, P0 ;  /* 0x00000001db007824 */ /* 0x000fca00000e06d8 */
        /* <DEDUP_REMOVED lines=17> */
[----:B------:R-:W1:Y:S01]  /*638a0*/  I2F.U32.RP R245, R0 ;  /* 0x0000000000f57306 */ /* 0x000e620000209000 */
[----:B------:R-:W-:Y:S01]  /*638b0*/  IMAD.MOV.U32 R246, RZ, RZ, RZ ;  /* 0x000000fffff67224 */ /* 0x000fe200078e00ff */
[----:B------:R-:W-:-:S06]  /*638c0*/  ISETP.NE.U32.AND P1, PT, R0, RZ, PT ;  /* 0x000000ff0000720c */ /* 0x000fcc0003f25070 */
[----:B-1----:R-:W1:Y:S02]  /*638d0*/  MUFU.RCP R245, R245 ;  /* 0x000000f500f57308 */ /* 0x002e640000001000 */
[----:B-1----:R-:W-:-:S06]  /*638e0*/  VIADD R245, R245, 0xffffffe ;  /* 0x0ffffffef5f57836 */ /* 0x002fcc0000000000 */
[----:B------:R1:W2:Y:S02]  /*638f0*/  F2I.FTZ.U32.TRUNC.NTZ R247, R245 ;  /* 0x000000f500f77305 */ /* 0x0002a4000021f000 */
[----:B-1----:R-:W-:-:S04]  /*63900*/  IMAD.MOV R245, RZ, RZ, -R0 ;  /* 0x000000fffff57224 */ /* 0x002fc800078e0a00 */
[----:B--2---:R-:W-:-:S04]  /*63910*/  IMAD R245, R245, R247, RZ ;  /* 0x000000f7f5f57224 */ /* 0x004fc800078e02ff */
        /* <DEDUP_REMOVED lines=14> */
.L_x_149:
        /* <DEDUP_REMOVED lines=23> */
.L_x_148:
[----:B------:R-:W-:Y:S05]  /*63b70*/  BSYNC.RECONVERGENT B0 ;  /* 0x0000000000007941 */ /* 0x000fea0003800200 */
.L_x_147:
[----:B------:R-:W-:-:S06]  /*63b80*/  UIMAD UR6, UR5, 0x140, UR39 ;  /* 0x00000140050678a4 */ /* 0x000fcc000f8e0227 */
[----:B------:R-:W-:-:S03]  /*63b90*/  IADD3 R249, PT, PT, R248, UR6, R249 ;  /* 0x00000006f8f97c10 */ /* 0x000fc6000fffe0f9 */
[----:B------:R-:W2:Y:S04]  /*63ba0*/  LDL.U8 R244, [R248+UR6+0x610] ;  /* 0x00061006f8f47983 */ /* 0x000ea80008100000 */
[----:B------:R-:W3:Y:S04]  /*63bb0*/  LDL.U8 R0, [R249+0x610] ;  /* 0x00061000f9007983 */ /* 0x000ee80000100000 */
[----:B---3--:R1:W-:Y:S04]  /*63bc0*/  STL.U8 [R248+UR6+0x610], R0 ;  /* 0x00061000f8007987 */ /* 0x0083e80008100006 */
[----:B--2---:R2:W-:Y:S01]  /*63bd0*/  STL.U8 [R249+0x610], R244 ;  /* 0x000610f4f9007387 */ /* 0x0045e20000100000 */
[----:B-1----:R-:W-:-:S05]  /*63be0*/  VIADD R248, R248, 0x1 ;  /* 0x00000001f8f87836 */ /* 0x002fca0000000000 */
[----:B------:R-:W-:-:S13]  /*63bf0*/  ISETP.GE.U32.AND P0, PT, R248, 0x100, PT ;  /* 0x00000100f800780c */ /* 0x000fda0003f06070 */
[----:B--2---:R-:W-:Y:S05]  /*63c00*/  @!P0 BRA `(.L_x_150) ;  /* 0xfffffff800c88947 */ /* 0x004fea000383ffff */
        /* <DEDUP_REMOVED lines=8> */
[----:B-1----:R-:W-:Y:S02]  /*63c90*/  IMAD.MOV.U32 R216, RZ, RZ, 0x0 ;  /* 0x00000000ffd87424 */ /* 0x002fe400078e00ff */
[----:B------:R-:W-:Y:S02]  /*63ca0*/  IMAD.MOV.U32 R217, RZ, RZ, 0x3ff00000 ;  /* 0x3ff00000ffd97424 */ /* 0x000fe400078e00ff */
[----:B------:R-:W-:-:S05]  /*63cb0*/  IMAD.MOV.U32 R219, RZ, RZ, 0x3ff00000 ;  /* 0x3ff00000ffdb7424 */ /* 0x000fca00078e00ff */
[----:B------:R2:W-:Y:S02]  /*63cc0*/  STL.128 [UR6+0x870], R216 ;  /* 0x000870d8ff007987 */ /* 0x0005e40008100c06 */
[----:B--2---:R-:W1:Y:S08]  /*63cd0*/  FRND.F64.FLOOR R216, R244 ;  /* 0x000000f400d87313 */ /* 0x004e700000305800 */
[----:B------:R2:W3:Y:S01]  /*63ce0*/  F2I.F64.FLOOR R218, R244 ;  /* 0x000000f400da7311 */ /* 0x0004e20000305100 */
[----:B-1----:R-:W-:Y:S01]  /*63cf0*/  DADD R216, R244, -R216 ;  /* 0x00000000f4d87229 */ /* 0x002fe200000008d8 */
[----:B--2---:R-:W-:Y:S01]  /*63d00*/  IMAD.MOV.U32 R244, RZ, RZ, 0x0 ;  /* 0x00000000fff47424 */ /* 0x004fe200078e00ff */
        /* <DEDUP_REMOVED lines=8> */
[----:B-1----:R-:W-:-:S06]  /*63d90*/  IMAD.MOV.U32 R0, RZ, RZ, 0x2 ;  /* 0x00000002ff007424 */ /* 0x002fcc00078e00ff */
[----:B------:R1:W-:Y:S04]  /*63da0*/  STL.128 [UR6+0x740], R216 ;  /* 0x000740d8ff007987 */ /* 0x0003e80008100c06 */
[----:B------:R2:W-:Y:S01]  /*63db0*/  STL.U8 [UR6+0x752], R0 ;  /* 0x00075200ff007987 */ /* 0x0005e20008100006 */
[----:B-1----:R-:W-:Y:S02]  /*63dc0*/  IMAD.MOV.U32 R216, RZ, RZ, 0x1 ;  /* 0x00000001ffd87424 */ /* 0x002fe400078e00ff */
[----:B------:R-:W-:Y:S02]  /*63dd0*/  IMAD.MOV.U32 R217, RZ, RZ, 0x3 ;  /* 0x00000003ffd97424 */ /* 0x000fe400078e00ff */
[----:B--2---:R-:W-:Y:S01]  /*63de0*/  IMAD.MOV.U32 R0, RZ, RZ, 0x7 ;  /* 0x00000007ff007424 */ /* 0x004fe200078e00ff */
[----:B------:R1:W-:Y:S01]  /*63df0*/  STL.U8 [UR6+0x751], R216 ;  /* 0x000751d8ff007987 */ /* 0x0003e20008100006 */
[----:B------:R-:W-:-:S02]  /*63e00*/  IMAD.MOV.U32 R218, RZ, RZ, 0x4 ;  /* 0x00000004ffda7424 */ /* 0x000fc400078e00ff */
[----:B------:R-:W-:Y:S01]  /*63e10*/  IMAD.MOV.U32 R219, RZ, RZ, 0x8 ;  /* 0x00000008ffdb7424 */ /* 0x000fe200078e00ff */
[----:B------:R2:W-:Y:S01]  /*63e20*/  STL.U8 [UR6+0x753], R217 ;  /* 0x000753d9ff007987 */ /* 0x0005e20008100006 */
[----:B-1----:R-:W-:-:S03]  /*63e30*/  MOV R216, 0x6 ;  /* 0x0000000600d87802 */ /* 0x002fc60000000f00 */
[----:B------:R1:W-:Y:S01]  /*63e40*/  STL.U8 [UR6+0x757], R0 ;  /* 0x00075700ff007987 */ /* 0x0003e20008100006 */
[----:B--2---:R-:W-:-:S03]  /*63e50*/  IMAD.MOV.U32 R217, RZ, RZ, 0x5 ;  /* 0x00000005ffd97424 */ /* 0x004fc600078e00ff */
[----:B------:R2:W-:Y:S01]  /*63e60*/  STL.U8 [UR6+0x756], R216 ;  /* 0x000756d8ff007987 */ /* 0x0005e20008100006 */
[----:B-1----:R-:W-:-:S03]  /*63e70*/  HFMA2 R0, -RZ, RZ, 0, 7.152557373046875e-07 ;  /* 0x0000000cff007431 */ /* 0x002fc600000001ff */
[----:B------:R1:W-:Y:S01]  /*63e80*/  STL.U8 [UR6+0x754], R218 ;  /* 0x000754daff007987 */ /* 0x0003e20008100006 */
[----:B--2---:R-:W-:-:S03]  /*63e90*/  IMAD.MOV.U32 R216, RZ, RZ, 0xb ;  /* 0x0000000bffd87424 */ /* 0x004fc600078e00ff */
[----:B------:R2:W-:Y:S04]  /*63ea0*/  STL.U8 [UR6+0x755], R217 ;  /* 0x000755d9ff007987 */ /* 0x0005e80008100006 */
[----:B------:R3:W-:Y:S01]  /*63eb0*/  STL.U8 [UR6+0x758], R219 ;  /* 0x000758dbff007987 */ /* 0x0007e20008100006 */
[----:B-1----:R-:W-:Y:S02]  /*63ec0*/  IMAD.MOV.U32 R218, RZ, RZ, 0x9 ;  /* 0x00000009ffda7424 */ /* 0x002fe400078e00ff */
[----:B--2---:R-:W-:Y:S01]  /*63ed0*/  IMAD.MOV.U32 R217, RZ, RZ, 0xa ;  /* 0x0000000affd97424 */ /* 0x004fe200078e00ff */
[----:B------:R1:W-:Y:S01]  /*63ee0*/  STL.U8 [UR6+0x75c], R0 ;  /* 0x00075c00ff007987 */ /* 0x0003e20008100006 */
[----:B---3--:R-:W-:-:S03]  /*63ef0*/  IMAD.MOV.U32 R219, RZ, RZ, 0xd ;  /* 0x0000000dffdb7424 */ /* 0x008fc600078e00ff */
[----:B------:R2:W-:Y:S01]  /*63f00*/  STL.U8 [UR6+0x75b], R216 ;  /* 0x00075bd8ff007987 */ /* 0x0005e20008100006 */
[----:B-1----:R-:W-:-:S03]  /*63f10*/  IMAD.MOV.U32 R0, RZ, RZ, 0x11 ;  /* 0x00000011ff007424 */ /* 0x002fc600078e00ff */
[----:B------:R1:W-:Y:S01]  /*63f20*/  STL.U8 [UR6+0x759], R218 ;  /* 0x000759daff007987 */ /* 0x0003e20008100006 */
[----:B--2---:R-:W-:-:S03]  /*63f30*/  IMAD.MOV.U32 R216, RZ, RZ, 0x10 ;  /* 0x00000010ffd87424 */ /* 0x004fc600078e00ff */
[----:B------:R2:W-:Y:S04]  /*63f40*/  STL.U8 [UR6+0x75a], R217 ;  /* 0x00075ad9ff007987 */ /* 0x0005e80008100006 */
[----:B------:R3:W-:Y:S01]  /*63f50*/  STL.U8 [UR6+0x75d], R219 ;  /* 0x00075ddbff007987 */ /* 0x0007e20008100006 */
[----:B-1----:R-:W-:Y:S02]  /*63f60*/  IMAD.MOV.U32 R218, RZ, RZ, 0xe ;  /* 0x0000000effda7424 */ /* 0x002fe400078e00ff */
[----:B--2---:R-:W-:Y:S01]  /*63f70*/  IMAD.MOV.U32 R217, RZ, RZ, 0xf ;  /* 0x0000000fffd97424 */ /* 0x004fe200078e00ff */
[----:B------:R1:W-:Y:S01]  /*63f80*/  STL.U8 [UR6+0x761], R0 ;  /* 0x00076100ff007987 */ /* 0x0003e20008100006 */
[----:B---3--:R-:W-:-:S03]  /*63f90*/  MOV R219, 0x12 ;  /* 0x0000001200db7802 */ /* 0x008fc60000000f00 */
        /* <DEDUP_REMOVED lines=16> */
[----:B-1----:R-:W-:Y:S02]  /*640a0*/  HFMA2 R218, -RZ, RZ, 0, 1.430511474609375e-06 ;  /* 0x00000018ffda7431 */ /* 0x002fe400000001ff */
[----:B--2---:R-:W-:Y:S01]  /*640b0*/  IMAD.MOV.U32 R217, RZ, RZ, 0x19 ;  /* 0x00000019ffd97424 */ /* 0x004fe200078e00ff */
[----:B------:R1:W-:Y:S01]  /*640c0*/  STL.U8 [UR6+0x76b], R0 ;  /* 0x00076b00ff007987 */ /* 0x0003e20008100006 */
[----:B---3--:R-:W-:-:S03]  /*640d0*/  IMAD.MOV.U32 R219, RZ, RZ, 0x1c ;  /* 0x0000001cffdb7424 */ /* 0x008fc600078e00ff */
[----:B------:R2:W-:Y:S01]  /*640e0*/  STL.U8 [UR6+0x76a], R216 ;  /* 0x00076ad8ff007987 */ /* 0x0005e20008100006 */
[----:B-1----:R-:W-:-:S03]  /*640f0*/  IMAD.MOV.U32 R0, RZ, RZ, 0x20 ;  /* 0x00000020ff007424 */ /* 0x002fc600078e00ff */
[----:B------:R1:W-:Y:S01]  /*64100*/  STL.U8 [UR6+0x769], R217 ;  /* 0x000769d9ff007987 */ /* 0x0003e20008100006 */
[----:B--2---:R-:W-:-:S03]  /*64110*/  IMAD.MOV.U32 R216, RZ, RZ, 0x1f ;  /* 0x0000001fffd87424 */ /* 0x004fc600078e00ff */
[----:B------:R2:W-:Y:S01]  /*64120*/  STL.U8 [UR6+0x76c], R219 ;  /* 0x00076cdbff007987 */ /* 0x0005e20008100006 */
[----:B-1----:R-:W-:-:S03]  /*64130*/  MOV R217, 0x1e ;  /* 0x0000001e00d97802 */ /* 0x002fc60000000f00 */
[----:B------:R1:W-:Y:S01]  /*64140*/  STL.U8 [UR6+0x768], R218 ;  /* 0x000768daff007987 */ /* 0x0003e20008100006 */
[----:B--2---:R-:W-:-:S03]  /*64150*/  IMAD.MOV.U32 R219, RZ, RZ, 0x21 ;  /* 0x00000021ffdb7424 */ /* 0x004fc600078e00ff */
[----:B------:R2:W-:Y:S01]  /*64160*/  STL.U8 [UR6+0x770], R0 ;  /* 0x00077000ff007987 */ /* 0x0005e20008100006 */
[----:B-1----:R-:W-:-:S03]  /*64170*/  IMAD.MOV.U32 R218, RZ, RZ, 0x1d ;  /* 0x0000001dffda7424 */ /* 0x002fc600078e00ff */
[----:B------:R1:W-:Y:S01]  /*64180*/  STL.U8 [UR6+0x76f], R216 ;  /* 0x00076fd8ff007987 */ /* 0x0003e20008100006 */
[----:B--2---:R-:W-:-:S03]  /*64190*/  IMAD.MOV.U32 R0, RZ, RZ, 0x25 ;  /* 0x00000025ff007424 */ /* 0x004fc600078e00ff */
[----:B------:R2:W-:Y:S01]  /*641a0*/  STL.U8 [UR6+0x76e], R217 ;  /* 0x00076ed9ff007987 */ /* 0x0005e20008100006 */
[----:B-1----:R-:W-:-:S03]  /*641b0*/  HFMA2 R216, -RZ, RZ, 0, 2.1457672119140625e-06 ;  /* 0x00000024ffd87431 */ /* 0x002fc600000001ff */
[----:B------:R1:W-:Y:S01]  /*641c0*/  STL.U8 [UR6+0x771], R219 ;  /* 0x000771dbff007987 */ /* 0x0003e20008100006 */
[----:B--2---:R-:W-:-:S03]  /*641d0*/  IMAD.MOV.U32 R217, RZ, RZ, 0x23 ;  /* 0x00000023ffd97424 */ /* 0x004fc600078e00ff */
        /* <DEDUP_REMOVED lines=21> */
[----:B---3--:R-:W-:-:S03]  /*64330*/  HFMA2 R219, -RZ, RZ, 0, 2.86102294921875e-06 ;  /* 0x00000030ffdb7431 */ /* 0x008fc600000001ff */
        /* <DEDUP_REMOVED lines=19> */
[----:B--2---:R-:W-:-:S03]  /*64470*/  MOV R218, 0x36 ;  /* 0x0000003600da7802 */ /* 0x004fc60000000f00 */
[----:B------:R2:W-:Y:S01]  /*64480*/  STL.U8 [UR6+0x789], R0 ;  /* 0x00078900ff007987 */ /* 0x0005e20008100006 */
[----:B-1----:R-:W-:-:S03]  /*64490*/  IMAD.MOV.U32 R219, RZ, RZ, 0x3a ;  /* 0x0000003affdb7424 */ /* 0x002fc600078e00ff */
[----:B------:R1:W-:Y:S01]  /*644a0*/  STL.U8 [UR6+0x787], R217 ;  /* 0x000787d9ff007987 */ /* 0x0003e20008100006 */
[----:B--2---:R-:W-:-:S03]  /*644b0*/  IMAD.MOV.U32 R0, RZ, RZ, 0x3e ;  /* 0x0000003eff007424 */ /* 0x004fc600078e00ff */
[----:B------:R2:W-:Y:S01]  /*644c0*/  STL.U8 [UR6+0x788], R216 ;  /* 0x000788d8ff007987 */ /* 0x0005e20008100006 */
[----:B-1----:R-:W-:-:S03]  /*644d0*/  HFMA2 R217, -RZ, RZ, 0, 3.5762786865234375e-06 ;  /* 0x0000003cffd97431 */ /* 0x002fc600000001ff */
        /* <DEDUP_REMOVED lines=10> */
[----:B------:R2:W-:Y:S04]  /*64580*/  STL.U8 [UR6+0x78c], R217 ;  /* 0x00078cd9ff007987 */ /* 0x0005e80008100006 */
[----:B------:R3:W-:Y:S01]  /*64590*/  STL.U8 [UR6+0x78f], R219 ;  /* 0x00078fdbff007987 */ /* 0x0007e20008100006 */
[----:B-1----:R-:W-:Y:S02]  /*645a0*/  IMAD.MOV.U32 R218, RZ, RZ, 0x40 ;  /* 0x00000040ffda7424 */ /* 0x002fe400078e00ff */
[----:B--2---:R-:W-:Y:S01]  /*645b0*/  IMAD.MOV.U32 R217, RZ, RZ, 0x41 ;  /* 0x00000041ffd97424 */ /* 0x004fe200078e00ff */
[----:B------:R1:W-:Y:S01]  /*645c0*/  STL.U8 [UR6+0x793], R0 ;  /* 0x00079300ff007987 */ /* 0x0003e20008100006 */
[----:B---3--:R-:W-:-:S03]  /*645d0*/  IMAD.MOV.U32 R219, RZ, RZ, 0x44 ;  /* 0x00000044ffdb7424 */ /* 0x008fc600078e00ff */
[----:B------:R2:W-:Y:S01]  /*645e0*/  STL.U8 [UR6+0x792], R216 ;  /* 0x000792d8ff007987 */ /* 0x0005e20008100006 */
[----:B-1----:R-:W-:-:S03]  /*645f0*/  HFMA2 R0, -RZ, RZ, 0, 4.291534423828125e-06 ;  /* 0x00000048ff007431 */ /* 0x002fc600000001ff */
        /* <DEDUP_REMOVED lines=34> */
[----:B-1----:R-:W-:Y:S02]  /*64820*/  HFMA2 R218, -RZ, RZ, 0, 5.0067901611328125e-06 ;  /* 0x00000054ffda7431 */ /* 0x002fe400000001ff */
        /* <DEDUP_REMOVED lines=16> */
[----:B-1----:R-:W-:-:S03]  /*64930*/  HFMA2 R216, -RZ, RZ, 0, 5.7220458984375e-06 ;  /* 0x00000060ffd87431 */ /* 0x002fc600000001ff */
        /* <DEDUP_REMOVED lines=23> */
[----:B---3--:R-:W-:-:S03]  /*64ab0*/  HFMA2 R219, -RZ, RZ, 0, 6.4373016357421875e-06 ;  /* 0x0000006cffdb7431 */ /* 0x008fc600000001ff */
        /* <DEDUP_REMOVED lines=25> */
[----:B-1----:R-:W-:-:S03]  /*64c50*/  HFMA2 R217, -RZ, RZ, 0, 7.152557373046875e-06 ;  /* 0x00000078ffd97431 */ /* 0x002fc600000001ff */
        /* <DEDUP_REMOVED lines=17> */
[----:B-1----:R-:W-:-:S03]  /*64d70*/  HFMA2 R0, -RZ, RZ, 0, 7.8678131103515625e-06 ;  /* 0x00000084ff007431 */ /* 0x002fc600000001ff */
        /* <DEDUP_REMOVED lines=34> */
[----:B-1----:R-:W-:Y:S02]  /*64fa0*/  HFMA2 R218, -RZ, RZ, 0, 8.58306884765625e-06 ;  /* 0x00000090ffda7431 */ /* 0x002fe400000001ff */
        /* <DEDUP_REMOVED lines=16> */
[----:B-1----:R-:W-:-:S03]  /*650b0*/  HFMA2 R216, -RZ, RZ, 0, 9.2983245849609375e-06 ;  /* 0x0000009cffd87431 */ /* 0x002fc600000001ff */
        /* <DEDUP_REMOVED lines=23> */
[----:B---3--:R-:W-:-:S03]  /*65230*/  HFMA2 R219, -RZ, RZ, 0, 1.0013580322265625e-05 ;  /* 0x000000a8ffdb7431 */ /* 0x008fc600000001ff */
        /* <DEDUP_REMOVED lines=25> */
[----:B-1----:R-:W-:-:S03]  /*653d0*/  HFMA2 R217, -RZ, RZ, 0, 1.07288360595703125e-05 ;  /* 0x000000b4ffd97431 */ /* 0x002fc600000001ff */
        /* <DEDUP_REMOVED lines=17> */
[----:B-1----:R-:W-:-:S03]  /*654f0*/  HFMA2 R0, -RZ, RZ, 0, 1.1444091796875e-05 ;  /* 0x000000c0ff007431 */ /* 0x002fc600000001ff */
        /* <DEDUP_REMOVED lines=14> */
[----:B-1----:R-:W-:-:S03]  /*655e0*/  IMAD.MOV.U32 R218, RZ, RZ, 0xc4 ;  /* 0x000000c4ffda7424 */ /* 0x002fc600078e00ff */
[----:B----4-:R-:W-:Y:S01]  /*655f0*/  STL.64 [UR6+0x858], R246 ;  /* 0x000858f6ff007987 */ /* 0x010fe20008100a06 */
[----:B--2---:R-:W-:-:S03]  /*65600*/  IMAD.MOV.U32 R217, RZ, RZ, 0xc5 ;  /* 0x000000c5ffd97424 */ /* 0x004fc600078e00ff */
[----:B------:R-:W-:Y:S04]  /*65610*/  STL.128 [UR6+0x860], R152 ;  /* 0x00086098ff007987 */ /* 0x000fe80008100c06 */
[----:B------:R-:W-:Y:S04]  /*65620*/  STL.U8 [UR6+0x750], RZ ;  /* 0x000750ffff007987 */ /* 0x000fe80008100006 */
[----:B------:R1:W-:Y:S04]  /*65630*/  STL.U8 [UR6+0x812], R0 ;  /* 0x00081200ff007987 */ /* 0x0003e80008100006 */
[----:B------:R2:W-:Y:S01]  /*65640*/  STL.U8 [UR6+0x813], R216 ;  /* 0x000813d8ff007987 */ /* 0x0005e20008100006 */
[----:B---3--:R-:W-:-:S02]  /*65650*/  IMAD.MOV.U32 R219, RZ, RZ, 0xc8 ;  /* 0x000000c8ffdb7424 */ /* 0x008fc400078e00ff */
[----:B-1----:R-:W-:Y:S01]  /*65660*/  IMAD.MOV.U32 R0, RZ, RZ, 0xc7 ;  /* 0x000000c7ff007424 */ /* 0x002fe200078e00ff */
[----:B------:R1:W-:Y:S01]  /*65670*/  STL.U8 [UR6+0x814], R218 ;  /* 0x000814daff007987 */ /* 0x0003e20008100006 */
[----:B--2---:R-:W-:-:S03]  /*65680*/  MOV R216, 0xc6 ;  /* 0x000000c600d87802 */ /* 0x004fc60000000f00 */
[----:B------:R2:W-:Y:S04]  /*65690*/  STL.U8 [UR6+0x815], R217 ;  /* 0x000815d9ff007987 */ /* 0x0005e80008100006 */
[----:B------:R3:W-:Y:S01]  /*656a0*/  STL.U8 [UR6+0x816], R216 ;  /* 0x000816d8ff007987 */ /* 0x0007e20008100006 */
[----:B-1----:R-:W-:-:S03]  /*656b0*/  IMAD.MOV.U32 R218, RZ, RZ, 0xc9 ;  /* 0x000000c9ffda7424 */ /* 0x002fc600078e00ff */
[----:B------:R1:W-:Y:S01]  /*656c0*/  STL.U8 [UR6+0x817], R0 ;  /* 0x00081700ff007987 */ /* 0x0003e20008100006 */
[----:B--2---:R-:W-:Y:S02]  /*656d0*/  IMAD.MOV.U32 R217, RZ, RZ, 0xca ;  /* 0x000000caffd97424 */ /* 0x004fe400078e00ff */
[----:B---3--:R-:W-:Y:S01]  /*656e0*/  IMAD.MOV.U32 R216, RZ, RZ, 0xcb ;  /* 0x000000cbffd87424 */ /* 0x008fe200078e00ff */
[----:B------:R2:W-:Y:S01]  /*656f0*/  STL.U8 [UR6+0x818], R219 ;  /* 0x000818dbff007987 */ /* 0x0005e20008100006 */
[----:B-1----:R-:W-:-:S03]  /*65700*/  HFMA2 R0, -RZ, RZ, 0, 1.21593475341796875e-05 ;  /* 0x000000ccff007431 */ /* 0x002fc600000001ff */
        /* <DEDUP_REMOVED lines=16> */
[----:B------:R1:W-:Y:S04]  /*65810*/  STL.U8 [UR6+0x821], R0 ;  /* 0x00082100ff007987 */ /* 0x0003e80008100006 */
[----:B------:R3:W-:Y:S01]  /*65820*/  STL.U8 [UR6+0x822], R219 ;  /* 0x000822dbff007987 */ /* 0x0007e20008100006 */
[----:B--2---:R-:W-:-:S03]  /*65830*/  IMAD.MOV.U32 R216, RZ, RZ, 0xd5 ;  /* 0x000000d5ffd87424 */ /* 0x004fc600078e00ff */
[----:B------:R2:W-:Y:S01]  /*65840*/  STL.U8 [UR6+0x823], R218 ;  /* 0x000823daff007987 */ /* 0x0005e20008100006 */
[----:B-1----:R-:W-:Y:S02]  /*65850*/  IMAD.MOV.U32 R0, RZ, RZ, 0xd6 ;  /* 0x000000d6ff007424 */ /* 0x002fe400078e00ff */
[----:B---3--:R-:W-:Y:S01]  /*65860*/  IMAD.MOV.U32 R219, RZ, RZ, 0xd7 ;  /* 0x000000d7ffdb7424 */ /* 0x008fe200078e00ff */
[----:B------:R1:W-:Y:S01]  /*65870*/  STL.U8 [UR6+0x824], R217 ;  /* 0x000824d9ff007987 */ /* 0x0003e20008100006 */
[----:B--2---:R-:W-:-:S03]  /*65880*/  HFMA2 R218, -RZ, RZ, 0, 1.2874603271484375e-05 ;  /* 0x000000d8ffda7431 */ /* 0x004fc600000001ff */
        /* <DEDUP_REMOVED lines=23> */
[----:B--2---:R-:W-:-:S03]  /*65a00*/  HFMA2 R216, -RZ, RZ, 0, 1.35898590087890625e-05 ;  /* 0x000000e4ffd87431 */ /* 0x004fc600000001ff */
        /* <DEDUP_REMOVED lines=16> */
[----:B------:R2:W-:Y:S04]  /*65b10*/  STL.U8 [UR6+0x839], R216 ;  /* 0x000839d8ff007987 */ /* 0x0005e80008100006 */
[----:B------:R3:W-:Y:S01]  /*65b20*/  STL.U8 [UR6+0x83a], R0 ;  /* 0x00083a00ff007987 */ /* 0x0007e20008100006 */
[----:B-1----:R-:W-:-:S03]  /*65b30*/  IMAD.MOV.U32 R217, RZ, RZ, 0xed ;  /* 0x000000edffd97424 */ /* 0x002fc600078e00ff */
[----:B------:R1:W-:Y:S01]  /*65b40*/  STL.U8 [UR6+0x83b], R219 ;  /* 0x00083bdbff007987 */ /* 0x0003e20008100006 */
[----:B--2---:R-:W-:Y:S02]  /*65b50*/  IMAD.MOV.U32 R216, RZ, RZ, 0xee ;  /* 0x000000eeffd87424 */ /* 0x004fe400078e00ff */
[----:B---3--:R-:W-:Y:S01]  /*65b60*/  IMAD.MOV.U32 R0, RZ, RZ, 0xef ;  /* 0x000000efff007424 */ /* 0x008fe200078e00ff */
[----:B------:R2:W-:Y:S01]  /*65b70*/  STL.U8 [UR6+0x83c], R218 ;  /* 0x00083cdaff007987 */ /* 0x0005e20008100006 */
[----:B-1----:R-:W-:-:S03]  /*65b80*/  HFMA2 R219, -RZ, RZ, 0, 1.430511474609375e-05 ;  /* 0x000000f0ffdb7431 */ /* 0x002fc600000001ff */
        /* <DEDUP_REMOVED lines=23> */
[----:B-1----:R-:W-:-:S03]  /*65d00*/  HFMA2 R217, -RZ, RZ, 0, 1.50203704833984375e-05 ;  /* 0x000000fcffd97431 */ /* 0x002fc600000001ff */
[----:B------:R1:W-:Y:S01]  /*65d10*/  STL.U8 [UR6+0x849], R0 ;  /* 0x00084900ff007987 */ /* 0x0003e20008100006 */
[----:B--2---:R-:W-:-:S03]  /*65d20*/  IMAD.MOV.U32 R216, RZ, RZ, 0xfd ;  /* 0x000000fdffd87424 */ /* 0x004fc600078e00ff */
[----:B------:R2:W-:Y:S01]  /*65d30*/  STL.U8 [UR6+0x84a], R219 ;  /* 0x00084adbff007987 */ /* 0x0005e20008100006 */
[----:B-1----:R-:W-:-:S03]  /*65d40*/  IMAD.MOV.U32 R0, RZ, RZ, 0xfe ;  /* 0x000000feff007424 */ /* 0x002fc600078e00ff */
[----:B------:R-:W-:Y:S01]  /*65d50*/  STL.U8 [UR6+0x84b], R218 ;  /* 0x00084bdaff007987 */ /* 0x000fe20008100006 */
[----:B--2---:R-:W-:-:S03]  /*65d60*/  IMAD.MOV.U32 R219, RZ, RZ, 0xff ;  /* 0x000000ffffdb7424 */ /* 0x004fc600078e00ff */
[----:B------:R1:W-:Y:S04]  /*65d70*/  STL.U8 [UR6+0x84c], R217 ;  /* 0x00084cd9ff007987 */ /* 0x0003e80008100006 */
[----:B------:R2:W-:Y:S04]  /*65d80*/  STL.U8 [UR6+0x84d], R216 ;  /* 0x00084dd8ff007987 */ /* 0x0005e80008100006 */
[----:B------:R-:W-:Y:S04]  /*65d90*/  STL.U8 [UR6+0x84e], R0 ;  /* 0x00084e00ff007987 */ /* 0x000fe80008100006 */
[----:B------:R3:W-:Y:S04]  /*65da0*/  STL.U8 [UR6+0x84f], R219 ;  /* 0x00084fdbff007987 */ /* 0x0007e80008100006 */
[----:B-1----:R1:W5:Y:S04]  /*65db0*/  LDL R217, [R1+0x68f4] ;  /* 0x0068f40001d97983 */ /* 0x0023680000100800 */
[----:B--2---:R1:W5:Y:S04]  /*65dc0*/  LDL R216, [R1+0x68a0] ;  /* 0x0068a00001d87983 */ /* 0x0043680000100800 */
[----:B---3--:R1:W5:Y:S01]  /*65dd0*/  LDL.64 R218, [R1+0x6468] ;  /* 0x0064680001da7983 */ /* 0x0083620000100a00 */
[----:B------:R-:W-:-:S07]  /*65de0*/  IMAD.MOV.U32 R248, RZ, RZ, RZ ;  /* 0x000000fffff87224 */ /* 0x000fce00078e00ff */
.L_x_154:
[CC--:B-----5:R-:W-:Y:S01]  /*65df0*/  IADD3 R244, P0, PT, R218.reuse, R217.reuse, RZ ;  /* 0x000000d9daf47210 */ /* 0x0e0fe20007f1e0ff */
[----:B------:R-:W-:Y:S01]  /*65e00*/  UMOV UR6, URZ ;  /* 0x000000ff00067c82 */ /* 0x000fe20008000000 */
[----:B------:R-:W-:Y:S01]  /*65e10*/  LOP3.LUT R246, R218, R217, RZ, 0x3c, !PT ;  /* 0x000000d9daf67212 */ /* 0x000fe200078e3cff */
[----:B------:R-:W-:Y:S01]  /*65e20*/  BSSY.RECONVERGENT B0, `(.L_x_151) ;  /* 0x0000041000007945 */ /* 0x000fe20003800200 */
[--C-:B------:R-:W-:Y:S01]  /*65e30*/  SHF.L.W.U32.HI R245, R217, 0x11, R216.reuse ;  /* 0x00000011d9f57819 */ /* 0x100fe20000010ed8 */
[----:B------:R-:W-:-:S05]  /*65e40*/  IMAD.X R0, R219, 0x1, R216, P0 ;  /* 0x00000001db007824 */ /* 0x000fca00000e06d8 */
[----:B------:R-:W-:Y:S02]  /*65e50*/  SHF.L.W.U32.HI R244, R0, 0x11, R244 ;  /* 0x0000001100f47819 */ /* 0x000fe40000010ef4 */
[----:B------:R-:W-:-:S03]  /*65e60*/  SHF.L.U32 R0, R246, 0x15, RZ ;  /* 0x00000015f6007819 */ /* 0x000fc600000006ff */
        /* <DEDUP_REMOVED lines=15> */
[----:B------:R-:W2:Y:S01]  /*65f60*/  I2F.U32.RP R245, R0 ;  /* 0x0000000000f57306 */ /* 0x000ea20000209000 */
[----:B------:R-:W-:Y:S01]  /*65f70*/  IMAD.MOV.U32 R246, RZ, RZ, RZ ;  /* 0x000000fffff67224 */ /* 0x000fe200078e00ff */
[----:B------:R-:W-:-:S06]  /*65f80*/  ISETP.NE.U32.AND P1, PT, R0, RZ, PT ;  /* 0x000000ff0000720c */ /* 0x000fcc0003f25070 */
[----:B--2---:R-:W2:Y:S02]  /*65f90*/  MUFU.RCP R245, R245 ;  /* 0x000000f500f57308 */ /* 0x004ea40000001000 */
[----:B--2---:R-:W-:-:S06]  /*65fa0*/  VIADD R245, R245, 0xffffffe ;  /* 0x0ffffffef5f57836 */ /* 0x004fcc0000000000 */
[----:B------:R2:W3:Y:S02]  /*65fb0*/  F2I.FTZ.U32.TRUNC.NTZ R247, R245 ;  /* 0x000000f500f77305 */ /* 0x0004e4000021f000 */
[----:B--2---:R-:W-:-:S04]  /*65fc0*/  IMAD.MOV R245, RZ, RZ, -R0 ;  /* 0x000000fffff57224 */ /* 0x004fc800078e0a00 */
[----:B---3--:R-:W-:-:S04]  /*65fd0*/  IMAD R245, R245, R247, RZ ;  /* 0x000000f7f5f57224 */ /* 0x008fc800078e02ff */
        /* <DEDUP_REMOVED lines=14> */
.L_x_153:
[----:B------:R-:W-:Y:S02]  /*660c0*/  IADD3 R249, P0, PT, R218, R217, RZ ;  /* 0x000000d9daf97210 */ /* 0x000fe40007f1e0ff */
[----:B------:R-:W-:-:S03]  /*660d0*/  SHF.L.W.U32.HI R247, R217, 0x11, R216 ;  /* 0x00000011d9f77819 */ /* 0x000fc60000010ed8 */
[----:B------:R-:W-:-:S05]  /*660e0*/  IMAD.X R244, R219, 0x1, R216, P0 ;  /* 0x00000001dbf47824 */ /* 0x000fca00000e06d8 */
[----:B------:R-:W-:Y:S02]  /*660f0*/  SHF.L.W.U32.HI R249, R244, 0x11, R249 ;  /* 0x00000011f4f97819 */ /* 0x000fe40000010ef9 */
[----:B------:R-:W-:-:S03]  /*66100*/  LOP3.LUT R244, R218, R217, RZ, 0x3c, !PT ;  /* 0x000000d9daf47212 */ /* 0x000fc600078e3cff */
[----:B------:R-:W-:Y:S01]  /*66110*/  IMAD.IADD R249, R249, 0x1, R217 ;  /* 0x00000001f9f97824 */ /* 0x000fe200078e02d9 */
[----:B------:R-:W-:-:S04]  /*66120*/  SHF.L.U32 R250, R244, 0x15, RZ ;  /* 0x00000015f4fa7819 */ /* 0x000fc800000006ff */
        /* <DEDUP_REMOVED lines=16> */
.L_x_152:
[----:B------:R-:W-:Y:S05]  /*66230*/  BSYNC.RECONVERGENT B0 ;  /* 0x0000000000007941 */ /* 0x000fea0003800200 */
.L_x_151:
[----:B------:R-:W-:-:S06]  /*66240*/  UIMAD UR6, UR5, 0x140, UR39 ;  /* 0x00000140050678a4 */ /* 0x000fcc000f8e0227 */
[----:B------:R-:W-:-:S03]  /*66250*/  IADD3 R249, PT, PT, R248, UR6, R249 ;  /* 0x00000006f8f97c10 */ /* 0x000fc6000fffe0f9 */
[----:B------:R-:W2:Y:S04]  /*66260*/  LDL.U8 R244, [R248+UR6+0x750] ;  /* 0x00075006f8f47983 */ /* 0x000ea80008100000 */
[----:B------:R-:W3:Y:S04]  /*66270*/  LDL.U8 R0, [R249+0x750] ;  /* 0x00075000f9007983 */ /* 0x000ee80000100000 */
[----:B---3--:R3:W-:Y:S04]  /*66280*/  STL.U8 [R248+UR6+0x750], R0 ;  /* 0x00075000f8007987 */ /* 0x0087e80008100006 */
[----:B--2---:R2:W-:Y:S01]  /*66290*/  STL.U8 [R249+0x750], R244 ;  /* 0x000750f4f9007387 */ /* 0x0045e20000100000 */
[----:B---3--:R-:W-:-:S05]  /*662a0*/  VIADD R248, R248, 0x1 ;  /* 0x00000001f8f87836 */ /* 0x008fca0000000000 */
[----:B------:R-:W-:-:S13]  /*662b0*/  ISETP.GE.U32.AND P0, PT, R248, 0x100, PT ;  /* 0x00000100f800780c */ /* 0x000fda0003f06070 */
[----:B--2---:R-:W-:Y:S05]  /*662c0*/  @!P0 BRA `(.L_x_154) ;  /* 0xfffffff800c88947 */ /* 0x004fea000383ffff */
[----:B------:R-:W-:Y:S01]  /*662d0*/  IMAD.MOV.U32 R244, RZ, RZ, 0x3020100 ;  /* 0x03020100fff47424 */ /* 0x000fe200078e00ff */
[----:B------:R-:W2:Y:S01]  /*662e0*/  LDL.U8 R0, [UR6+0x750] ;  /* 0x00075006ff007983 */ /* 0x000ea20008100000 */
[----:B------:R-:W-:Y:S02]  /*662f0*/  IMAD.MOV.U32 R245, RZ, RZ, 0x7060504 ;  /* 0x07060504fff57424 */ /* 0x000fe400078e00ff */
[----:B------:R-:W-:Y:S01]  /*66300*/  IMAD.MOV.U32 R246, RZ, RZ, 0xb0a0908 ;  /* 0x0b0a0908fff67424 */ /* 0x000fe200078e00ff */
[----:B------:R-:W3:Y:S01]  /*66310*/  LDL.64 R250, [R1+0x6548] ;  /* 0x0065480001fa7983 */ /* 0x000ee20000100a00 */
[----:B------:R-:W-:Y:S01]  /*66320*/  IMAD.MOV.U32 R247, RZ, RZ, 0xf0e0d0c ;  /* 0x0f0e0d0cfff77424 */ /* 0x000fe200078e00ff */
[----:B------:R-:W-:Y:S01]  /*66330*/  MOV R216, 0x8421084 ;  /* 0x0842108400d87802 */ /* 0x000fe20000000f00 */
[----:B------:R-:W-:Y:S02]  /*66340*/  IMAD.MOV.U32 R217, RZ, RZ, 0x3fd08421 ;  /* 0x3fd08421ffd97424 */ /* 0x000fe400078e00ff */
[----:B------:R-:W-:Y:S01]  /*66350*/  IMAD.MOV.U32 R218, RZ, RZ, 0x0 ;  /* 0x00000000ffda7424 */ /* 0x000fe200078e00ff */
[----:B------:R4:W-:Y:S01]  /*66360*/  STL.128 [UR6+0x890], R244 ;  /* 0x000890f4ff007987 */ /* 0x0009e20008100c06 */
[----:B------:R-:W-:-:S05]  /*66370*/  IMAD.MOV.U32 R219, RZ, RZ, 0x3f700000 ;  /* 0x3f700000ffdb7424 */ /* 0x000fca00078e00ff */
[----:B------:R0:W-:Y:S01]  /*66380*/  STL.128 [UR6+0x870], R216 ;  /* 0x000870d8ff007987 */ /* 0x0001e20008100c06 */
[----:B----4-:R-:W-:Y:S02]  /*66390*/  IMAD.MOV.U32 R244, RZ, RZ, 0x33323130 ;  /* 0x33323130fff47424 */ /* 0x010fe400078e00ff */
[----:B------:R-:W-:Y:S02]  /*663a0*/  IMAD.MOV.U32 R245, RZ, RZ, 0x37363534 ;  /* 0x37363534fff57424 */ /* 0x000fe400078e00ff */
[----:B------:R-:W-:Y:S02]  /*663b0*/  IMAD.MOV.U32 R246, RZ, RZ, 0x3b3a3938 ;  /* 0x3b3a3938fff67424 */ /* 0x000fe400078e00ff */
[----:B------:R-:W-:Y:S02]  /*663c0*/  IMAD.MOV.U32 R247, RZ, RZ, 0x3f3e3d3c ;  /* 0x3f3e3d3cfff77424 */ /* 0x000fe400078e00ff */
[----:B0-----:R-:W-:Y:S02]  /*663d0*/  HFMA2 R219, -RZ, RZ, 1.984375, 0 ;  /* 0x3ff00000ffdb7431 */ /* 0x001fe400000001ff */
[----:B------:R-:W-:-:S02]  /*663e0*/  IMAD.MOV.U32 R216, RZ, RZ, 0x0 ;  /* 0x00000000ffd87424 */ /* 0x000fc400078e00ff */
[----:B------:R-:W-:Y:S01]  /*663f0*/  IMAD.MOV.U32 R217, RZ, RZ, 0x3ff00000 ;  /* 0x3ff00000ffd97424 */ /* 0x000fe200078e00ff */
[----:B------:R0:W-:Y:S04]  /*66400*/  STL.128 [UR6+0x8c0], R244 ;  /* 0x0008c0f4ff007987 */ /* 0x0001e80008100c06 */
[----:B------:R4:W-:Y:S01]  /*66410*/  STL.128 [UR6+0x9b0], R216 ;  /* 0x0009b0d8ff007987 */ /* 0x0009e20008100c06 */
[----:B0-----:R-:W-:Y:S02]  /*66420*/  IMAD.MOV.U32 R244, RZ, RZ, 0x63626160 ;  /* 0x63626160fff47424 */ /* 0x001fe400078e00ff */
[----:B------:R-:W-:Y:S02]  /*66430*/  IMAD.MOV.U32 R245, RZ, RZ, 0x67666564 ;  /* 0x67666564fff57424 */ /* 0x000fe400078e00ff */
[----:B------:R-:W-:Y:S01]  /*66440*/  IMAD.MOV.U32 R246, RZ, RZ, 0x6b6a6968 ;  /* 0x6b6a6968fff67424 */ /* 0x000fe200078e00ff */
[----:B----4-:R-:W-:Y:S01]  /*66450*/  MOV R217, 0x17161514 ;  /* 0x1716151400d97802 */ /* 0x010fe20000000f00 */
[----:B------:R-:W-:-:S02]  /*66460*/  IMAD.MOV.U32 R247, RZ, RZ, 0x6f6e6d6c ;  /* 0x6f6e6d6cfff77424 */ /* 0x000fc400078e00ff */
        /* <DEDUP_REMOVED lines=9> */
[----:B----4-:R-:W-:Y:S02]  /*66500*/  HFMA2 R219, -RZ, RZ, 0.1121826171875, 0.080810546875 ;  /* 0x2f2e2d2cffdb7431 */ /* 0x010fe400000001ff */
        /* <DEDUP_REMOVED lines=9> */
[----:B----4-:R-:W-:Y:S01]  /*665a0*/  MOV R217, 0x47464544 ;  /* 0x4746454400d97802 */ /* 0x010fe20000000f00 */
[----:B------:R-:W-:Y:S02]  /*665b0*/  IMAD.MOV.U32 R216, RZ, RZ, 0x43424140 ;  /* 0x43424140ffd87424 */ /* 0x000fe400078e00ff */
[----:B------:R-:W-:Y:S01]  /*665c0*/  IMAD.MOV.U32 R218, RZ, RZ, 0x4b4a4948 ;  /* 0x4b4a4948ffda7424 */ /* 0x000fe200078e00ff */
[----:B------:R0:W-:Y:S01]  /*665d0*/  STL.128 [UR6+0x950], R244 ;  /* 0x000950f4ff007987 */ /* 0x0001e20008100c06 */
[----:B------:R-:W-:-:S05]  /*665e0*/  IMAD.MOV.U32 R219, RZ, RZ, 0x4f4e4d4c ;  /* 0x4f4e4d4cffdb7424 */ /* 0x000fca00078e00ff */
[----:B------:R4:W-:Y:S04]  /*665f0*/  STL.128 [UR6+0x8d0], R216 ;  /* 0x0008d0d8ff007987 */ /* 0x0009e80008100c06 */
[----:B0-----:R-:W2:Y:S01]  /*66600*/  LDL.64 R244, [UR6+0x860] ;  /* 0x00086006fff47983 */ /* 0x001ea20008100a00 */
[----:B----4-:R-:W-:Y:S02]  /*66610*/  HFMA2 R219, -RZ, RZ, 471.5, 343 ;  /* 0x5f5e5d5cffdb7431 */ /* 0x010fe400000001ff */
        /* <DEDUP_REMOVED lines=34> */
[----:B--2---:R-:W0:Y:S08]  /*66840*/  FRND.F64.FLOOR R216, R244 ;  /* 0x000000f400d87313 */ /* 0x004e300000305800 */
[----:B------:R2:W4:Y:S01]  /*66850*/  F2I.F64.FLOOR R218, R244 ;  /* 0x000000f400da7311 */ /* 0x0005220000305100 */
[----:B0-----:R-:W-:Y:S01]  /*66860*/  DADD R216, R244, -R216 ;  /* 0x00000000f4d87229 */ /* 0x001fe200000008d8 */
[----:B--2---:R-:W-:-:S02]  /*66870*/  IMAD.MOV.U32 R244, RZ, RZ, 0x0 ;  /* 0x00000000fff47424 */ /* 0x004fc400078e00ff */
[----:B------:R-:W-:Y:S01]  /*66880*/  IMAD.MOV.U32 R245, RZ, RZ, 0x40180000 ;  /* 0x40180000fff57424 */ /* 0x000fe200078e00ff */
[----:B----4-:R-:W-:-:S04]  /*66890*/  PRMT R0, R218, 0x7604, R0 ;  /* 0x00007604da007816 */ /* 0x010fc80000000000 */
        /* <DEDUP_REMOVED lines=18> */
.L_x_158:
        /* <DEDUP_REMOVED lines=28> */
[----:B------:R0:W2:Y:S02]  /*66b80*/  F2I.FTZ.U32.TRUNC.NTZ R247, R245 ;  /* 0x000000f500f77305 */ /* 0x0000a4000021f000 */
[----:B0-----:R-:W-:-:S04]  /*66b90*/  IMAD.MOV R245, RZ, RZ, -R0 ;  /* 0x000000fffff57224 */ /* 0x001fc800078e0a00 */
[----:B--2---:R-:W-:-:S04]  /*66ba0*/  IMAD R245, R245, R247, RZ ;  /* 0x000000f7f5f57224 */ /* 0x004fc800078e02ff */
        /* <DEDUP_REMOVED lines=14> */
.L_x_157:
        /* <DEDUP_REMOVED lines=23> */
.L_x_156:
[----:B------:R-:W-:Y:S05]  /*66e00*/  BSYNC.RECONVERGENT B0 ;  /* 0x0000000000007941 */ /* 0x000fea0003800200 */
.L_x_155:
        /* <DEDUP_REMOVED lines=8> */
[----:B--2---:R-:W-:Y:S05]  /*66e90*/  @!P0 BRA `(.L_x_158) ;  /* 0xfffffff800c88947 */ /* 0x004fea000383ffff */
[----:B------:R-:W-:Y:S01]  /*66ea0*/  IMAD.MOV.U32 R244, RZ, RZ, 0x3020100 ;  /* 0x03020100fff47424 */ /* 0x000fe200078e00ff */
[----:B------:R-:W-:Y:S01]  /*66eb0*/  MOV R246, 0xb0a0908 ;  /* 0x0b0a090800f67802 */ /* 0x000fe20000000f00 */
[----:B------:R-:W-:Y:S01]  /*66ec0*/  IMAD.MOV.U32 R245, RZ, RZ, 0x7060504 ;  /* 0x07060504fff57424 */ /* 0x000fe200078e00ff */
[----:B------:R-:W2:Y:S01]  /*66ed0*/  LDL.U8 R0, [UR6+0x890] ;  /* 0x00089006ff007983 */ /* 0x000ea20008100000 */
[----:B------:R-:W-:-:S03]  /*66ee0*/  IMAD.MOV.U32 R247, RZ, RZ, 0xf0e0d0c ;  /* 0x0f0e0d0cfff77424 */ /* 0x000fc600078e00ff */
[----:B------:R-:W3:Y:S01]  /*66ef0*/  LDL.64 R250, [R1+0x6540] ;  /* 0x0065400001fa7983 */ /* 0x000ee20000100a00 */
[----:B------:R-:W-:Y:S02]  /*66f00*/  HFMA2 R219, -RZ, RZ, 1.890625, 0 ;  /* 0x3f900000ffdb7431 */ /* 0x000fe400000001ff */
        /* <DEDUP_REMOVED lines=9> */
[----:B----4-:R-:W-:-:S03]  /*66fa0*/  IMAD.MOV.U32 R216, RZ, RZ, 0x0 ;  /* 0x00000000ffd87424 */ /* 0x010fc600078e00ff */
        /* <DEDUP_REMOVED lines=19> */
[----:B----4-:R-:W-:Y:S02]  /*670e0*/  HFMA2 R216, -RZ, RZ, 0.0139312744140625, 0.010009765625 ;  /* 0x23222120ffd87431 */ /* 0x010fe400000001ff */
        /* <DEDUP_REMOVED lines=9> */
[----:B----4-:R-:W-:Y:S02]  /*67180*/  IMAD.MOV.U32 R216, RZ, RZ, 0x43424140 ;  /* 0x43424140ffd87424 */ /* 0x010fe400078e00ff */
[----:B------:R-:W-:Y:S02]  /*67190*/  IMAD.MOV.U32 R217, RZ, RZ, 0x47464544 ;  /* 0x47464544ffd97424 */ /* 0x000fe400078e00ff */
[----:B------:R-:W-:Y:S02]  /*671a0*/  IMAD.MOV.U32 R218, RZ, RZ, 0x4b4a4948 ;  /* 0x4b4a4948ffda7424 */ /* 0x000fe400078e00ff */
[----:B------:R-:W-:-:S05]  /*671b0*/  IMAD.MOV.U32 R219, RZ, RZ, 0x4f4e4d4c ;  /* 0x4f4e4d4cffdb7424 */ /* 0x000fca00078e00ff */
[----:B------:R4:W-:Y:S04]  /*671c0*/  STL.128 [UR6+0xa10], R216 ;  /* 0x000a10d8ff007987 */ /* 0x0009e80008100c06 */
[----:B0-----:R-:W2:Y:S01]  /*671d0*/  LDL.64 R244, [UR6+0x9a0] ;  /* 0x0009a006fff47983 */ /* 0x001ea20008100a00 */
[----:B----4-:R-:W-:Y:S02]  /*671e0*/  HFMA2 R216, -RZ, RZ, 58.5625, 42.5 ;  /* 0x53525150ffd87431 */ /* 0x010fe400000001ff */
        /* <DEDUP_REMOVED lines=53> */
[----:B------:R0:W-:Y:S04]  /*67540*/  STL.U16 [UR6+0x990], R0 ;  /* 0x00099000ff007987 */ /* 0x0001e80008100406 */
[----:B---3--:R0:W-:Y:S04]  /*67550*/  STL.64 [UR6+0xad8], R250 ;  /* 0x000ad8faff007987 */ /* 0x0081e80008100a06 */
[----:B------:R0:W-:Y:S01]  /*67560*/  STL.128 [UR6+0xae0], R160 ;  /* 0x000ae0a0ff007987 */ /* 0x0001e20008100c06 */
[----:B------:R-:W-:Y:S01]  /*67570*/  IMAD.MOV.U32 R248, RZ, RZ, RZ ;  /* 0x000000fffff87224 */ /* 0x000fe200078e00ff */
[----:B------:R-:W-:Y:S01]  /*67580*/  MOV R219, R243 ;  /* 0x000000f300db7202 */ /* 0x000fe20000000f00 */
[----:B------:R-:W-:-:S07]  /*67590*/  IMAD.MOV.U32 R218, RZ, RZ, R242 ;  /* 0x000000ffffda7224 */ /* 0x000fce00078e00f2 */
.L_x_162:
        /* <DEDUP_REMOVED lines=28> */
[----:B------:R0:W2:Y:S02]  /*67760*/  F2I.FTZ.U32.TRUNC.NTZ R247, R245 ;  /* 0x000000f500f77305 */ /* 0x0000a4000021f000 */
[----:B0-----:R-:W-:-:S05]  /*67770*/  IADD3 R245, PT, PT, RZ, -R0, RZ ;  /* 0x80000000fff57210 */ /* 0x001fca0007ffe0ff */
        /* <DEDUP_REMOVED lines=13> */
[----:B------:R-:W-:Y:S01]  /*67850*/  HFMA2 R246, -RZ, RZ, 0, 0 ;  /* 0x00000000fff67431 */ /* 0x000fe200000001ff */
[----:B------:R-:W-:Y:S06]  /*67860*/  BSSY.RECONVERGENT B1, `(.L_x_160) ;  /* 0x0000017000017945 */ /* 0x000fec0003800200 */
.L_x_161:
        /* <DEDUP_REMOVED lines=19> */
[----:B------:R-:W-:Y:S01]  /*679a0*/  IMAD.MOV.U32 R219, RZ, RZ, R218 ;  /* 0x000000ffffdb7224 */ /* 0x000fe200078e00da */
[----:B------:R-:W-:-:S05]  /*679b0*/  MOV R218, R244 ;  /* 0x000000f400da7202 */ /* 0x000fca0000000f00 */
[----:B------:R-:W-:Y:S05]  /*679c0*/  @P0 BRA `(.L_x_161) ;  /* 0xfffffffc00a80947 */ /* 0x000fea000383ffff */
[----:B------:R-:W-:Y:S05]  /*679d0*/  BSYNC.RECONVERGENT B1 ;  /* 0x0000000000017941 */ /* 0x000fea0003800200 */
.L_x_160:
[----:B------:R-:W-:Y:S05]  /*679e0*/  BSYNC.RECONVERGENT B0 ;  /* 0x0000000000007941 */ /* 0x000fea0003800200 */
.L_x_159:
        /* <DEDUP_REMOVED lines=22> */
[----:B0-----:R-:W-:Y:S01]  /*67b50*/  HFMA2 R0, -RZ, RZ, 0, 2.384185791015625e-07 ;  /* 0x00000004ff007431 */ /* 0x001fe200000001ff */
        /* <DEDUP_REMOVED lines=19> */
[----:B0-----:R-:W-:Y:S02]  /*67c90*/  IMAD.MOV.U32 R216, RZ, RZ, -0x71c71c72 ;  /* 0x8e38e38effd87424 */ /* 0x001fe400078e00ff */
[----:B------:R-:W-:-:S05]  /*67ca0*/  IMAD.MOV.U32 R217, RZ, RZ, 0x3ff638e3 ;  /* 0x3ff638e3ffd97424 */ /* 0x000fca00078e00ff */
[----:B------:R2:W-:Y:S01]  /*67cb0*/  STL.64 [UR7+0x20], R216 ;  /* 0x000020d8ff007987 */ /* 0x0005e20008100a07 */
[----:B------:R-:W-:Y:S05]  /*67cc0*/  BRA `(.L_x_18) ;  /* 0x0000004800347947 */ /* 0x000fea0003800000 */
.L_x_1921:
[----:B------:R-:W-:Y:S01]  /*67cd0*/  UIMAD UR6, UR5, 0x140, UR39 ;  /* 0x00000140050678a4 */ /* 0x000fe2000f8e0227 */
[----:B------:R-:W-:Y:S01]  /*67ce0*/  IMAD.MOV.U32 R216, RZ, RZ, 0x0 ;  /* 0x00000000ffd87424 */ /* 0x000fe200078e00ff */
[----:B------:R-:W2:Y:S01]  /*67cf0*/  LDL.64 R248, [R1+0x6788] ;  /* 0x0067880001f87983 */ /* 0x000ea20000100a00 */
[----:B------:R-:W-:Y:S01]  /*67d00*/  IMAD.MOV.U32 R217, RZ, RZ, 0x3ff00000 ;  /* 0x3ff00000ffd97424 */ /* 0x000fe200078e00ff */
[----:B------:R-:W-:Y:S01]  /*67d10*/  MOV R247, 0x1f1e1d1c ;  /* 0x1f1e1d1c00f77802 */ /* 0x000fe20000000f00 */
[----:B------:R-:W-:Y:S02]  /*67d20*/  IMAD.MOV.U32 R218, RZ, RZ, 0x0 ;  /* 0x00000000ffda7424 */ /* 0x000fe400078e00ff */
[----:B------:R-:W-:Y:S02]  /*67d30*/  IMAD.MOV.U32 R219, RZ, RZ, 0x3ff00000 ;  /* 0x3ff00000ffdb7424 */ /* 0x000fe400078e00ff */
[----:B------:R-:W-:Y:S01]  /*67d40*/  IMAD.MOV.U32 R244, RZ, RZ, 0x13121110 ;  /* 0x13121110fff47424 */ /* 0x000fe200078e00ff */
[----:B------:R-:W-:Y:S01]  /*67d50*/  STL.128 [UR6+0x220], R32 ;  /* 0x00022020ff007987 */ /* 0x000fe20008100c06 */
[----:B------:R-:W-:-:S02]  /*67d60*/  IMAD.MOV.U32 R245, RZ, RZ, 0x17161514 ;  /* 0x17161514fff57424 */ /* 0x000fc400078e00ff */
[----:B------:R-:W-:Y:S01]  /*67d70*/  IMAD.MOV.U32 R246, RZ, RZ, 0x1b1a1918 ;  /* 0x1b1a1918fff67424 */ /* 0x000fe200078e00ff */
[----:B------:R0:W-:Y:S04]  /*67d80*/  STL.128 [UR6+0x230], R216 ;  /* 0x000230d8ff007987 */ /* 0x0001e80008100c06 */
[----:B------:R1:W-:Y:S01]  /*67d90*/  STL.128 [UR6+0x120], R244 ;  /* 0x000120f4ff007987 */ /* 0x0003e20008100c06 */
[----:B0-----:R-:W-:Y:S02]  /*67da0*/  HFMA2 R217, -RZ, RZ, 0.00010716915130615234375, 7.65323638916015625e-05 ;  /* 0x07060504ffd97431 */ /* 0x001fe400000001ff */
        /* <DEDUP_REMOVED lines=19> */
[----:B0-----:R-:W-:Y:S02]  /*67ee0*/  HFMA2 R217, -RZ, RZ, 0.45068359375, 0.3251953125 ;  /* 0x37363534ffd97431 */ /* 0x001fe400000001ff */
        /* <DEDUP_REMOVED lines=19> */
[----:B0-----:R-:W-:Y:S02]  /*68020*/  HFMA2 R217, -RZ, RZ, 1894, 1380 ;  /* 0x67666564ffd97431 */ /* 0x001fe400000001ff */
[----:B------:R-:W-:Y:S02]  /*68030*/  IMAD.MOV.U32 R216, RZ, RZ, 0x63626160 ;  /* 0x63626160ffd87424 */ /* 0x000fe400078e00ff */
        /* <DEDUP_REMOVED lines=8> */
[----:B0-----:R-:W-:Y:S02]  /*680c0*/  HFMA2 R217, -RZ, RZ, -0.0018520355224609375, -0.001361846923828125 ;  /* 0x97969594ffd97431 */ /* 0x001fe400000001ff */
        /* <DEDUP_REMOVED lines=9> */
[----:B0-----:R-:W-:Y:S02]  /*68160*/  HFMA2 R217, -RZ, RZ, -7.7734375, -5.765625 ;  /* 0xc7c6c5c4ffd97431 */ /* 0x001fe400000001ff */
        /* <DEDUP_REMOVED lines=19> */
.L_x_166:
[CC--:B-----5:R-:W-:Y:S01]  /*682a0*/  IADD3 R244, P0, PT, R218.reuse, R217.reuse, RZ ;  /* 0x000000d9daf47210 */ /* 0x0e0fe20007f1e0ff */
[----:B------:R-:W-:Y:S01]  /*682b0*/  UMOV UR6, URZ ;  /* 0x000000ff00067c82 */ /* 0x000fe20008000000 */
[----:B------:R-:W-:Y:S01]  /*682c0*/  LOP3.LUT R246, R218, R217, RZ, 0x3c, !PT ;  /* 0x000000d9daf67212 */ /* 0x000fe200078e3cff */
[----:B------:R-:W-:Y:S01]  /*682d0*/  BSSY.RECONVERGENT B0, `(.L_x_163) ;  /* 0x0000041000007945 */ /* 0x000fe20003800200 */
[--C-:B------:R-:W-:Y:S01]  /*682e0*/  SHF.L.W.U32.HI R245, R217, 0x11, R216.reuse ;  /* 0x00000011d9f57819 */ /* 0x100fe20000010ed8 */
[----:B------:R-:W-:-:S05]  /*682f0*/  IMAD.X R0, R219, 0x1, R216, P0 ;  /* 0x00000001db007824 */ /* 0x000fca00000e06d8 */
[----:B------:R-:W-:Y:S01]  /*68300*/  SHF.L.W.U32.HI R244, R0, 0x11, R244 ;  /* 0x0000001100f47819 */ /* 0x000fe20000010ef4 */
[----:B------:R-:W-:-:S03]  /*68310*/  IMAD.SHL.U32 R0, R246, 0x200000, RZ ;  /* 0x00200000f6007824 */ /* 0x000fc600078e00ff */
[----:B------:R-:W-:Y:S02]  /*68320*/  IADD3 R244, PT, PT, R244, R217, RZ ;  /* 0x000000d9f4f47210 */ /* 0x000fe40007ffe0ff */
        /* <DEDUP_REMOVED lines=36> */
.L_x_165:
[----:B------:R-:W-:Y:S02]  /*68570*/  IADD3 R249, P0, PT, R218, R217, RZ ;  /* 0x000000d9daf97210 */ /* 0x000fe40007f1e0ff */
[----:B------:R-:W-:-:S03]  /*68580*/  SHF.L.W.U32.HI R247, R217, 0x11, R216 ;  /* 0x00000011d9f77819 */ /* 0x000fc60000010ed8 */
[----:B------:R-:W-:-:S05]  /*68590*/  IMAD.X R244, R219, 0x1, R216, P0 ;  /* 0x00000001dbf47824 */ /* 0x000fca00000e06d8 */
[----:B------:R-:W-:Y:S02]  /*685a0*/  SHF.L.W.U32.HI R249, R244, 0x11, R249 ;  /* 0x00000011f4f97819 */ /* 0x000fe40000010ef9 */
[-C--:B------:R-:W-:Y:S02]  /*685b0*/  LOP3.LUT R244, R218, R217.reuse, RZ, 0x3c, !PT ;  /* 0x000000d9daf47212 */ /* 0x080fe400078e3cff */
[----:B------:R-:W-:-:S03]  /*685c0*/  IADD3 R249, PT, PT, R249, R217, RZ ;  /* 0x000000d9f9f97210 */ /* 0x000fc60007ffe0ff */
        /* <DEDUP_REMOVED lines=17> */
.L_x_164:
[----:B------:R-:W-:Y:S05]  /*686e0*/  BSYNC.RECONVERGENT B0 ;  /* 0x0000000000007941 */ /* 0x000fea0003800200 */
.L_x_163:
        /* <DEDUP_REMOVED lines=9> */
[----:B------:R-:W-:Y:S02]  /*68780*/  HFMA2 R244, -RZ, RZ, 4.589557647705078125e-05, 1.52587890625e-05 ;  /* 0x03020100fff47431 */ /* 0x000fe400000001ff */
        /* <DEDUP_REMOVED lines=11> */
[----:B0-----:R-:W-:Y:S02]  /*68840*/  HFMA2 R244, -RZ, RZ, 0.224853515625, 0.162109375 ;  /* 0x33323130fff47431 */ /* 0x001fe400000001ff */
        /* <DEDUP_REMOVED lines=18> */
[----:B0-----:R-:W-:Y:S02]  /*68970*/  HFMA2 R244, -RZ, RZ, -0.00092411041259765625, -0.00067901611328125 ;  /* 0x93929190fff47431 */ /* 0x001fe400000001ff */
        /* <DEDUP_REMOVED lines=9> */
[----:B0-----:R-:W-:Y:S02]  /*68a10*/  HFMA2 R244, -RZ, RZ, -3.87890625, -2.875 ;  /* 0xc3c2c1c0fff47431 */ /* 0x001fe400000001ff */
        /* <DEDUP_REMOVED lines=48> */
[----:B-1----:R-:W-:Y:S01]  /*68d20*/  MOV R244, 0x0 ;  /* 0x0000000000f47802 */ /* 0x002fe20000000f00 */
[----:B------:R-:W-:Y:S01]  /*68d30*/  IMAD.MOV.U32 R245, RZ, RZ, 0x40180000 ;  /* 0x40180000fff57424 */ /* 0x000fe200078e00ff */
[----:B--2---:R-:W-:-:S05]  /*68d40*/  PRMT R0, R218, 0x7604, R0 ;  /* 0x00007604da007816 */ /* 0x004fca0000000000 */
        /* <DEDUP_REMOVED lines=17> */
[----:B------:R-:W-:-:S07]  /*68e60*/  MOV R248, RZ ;  /* 0x000000ff00f87202 */ /* 0x000fce0000000f00 */
.L_x_170:
        /* <DEDUP_REMOVED lines=29> */
[----:B0-----:R-:W-:-:S05]  /*69040*/  IADD3 R245, PT, PT, RZ, -R0, RZ ;  /* 0x80000000fff57210 */ /* 0x001fca0007ffe0ff */
        /* <DEDUP_REMOVED lines=15> */
.L_x_169:
        /* <DEDUP_REMOVED lines=23> */
.L_x_168:
[----:B------:R-:W-:Y:S05]  /*692b0*/  BSYNC.RECONVERGENT B0 ;  /* 0x0000000000007941 */ /* 0x000fea0003800200 */
.L_x_167:
        /* <DEDUP_REMOVED lines=9> */
[----:B------:R-:W-:Y:S02]  /*69350*/  HFMA2 R247, -RZ, RZ, 0.000430583953857421875, 0.00030803680419921875 ;  /* 0x0f0e0d0cfff77431 */ /* 0x000fe400000001ff */
[----:B------:R-:W-:Y:S01]  /*69360*/  IMAD.MOV.U32 R244, RZ, RZ, 0x3020100 ;  /* 0x03020100fff47424 */ /* 0x000fe200078e00ff */
[----:B------:R-:W2:Y:S01]  /*69370*/  LDL.U8 R0, [UR6+0x250] ;  /* 0x00025006ff007983 */ /* 0x000ea20008100000 */
[----:B------:R-:W-:Y:S02]  /*69380*/  IMAD.MOV.U32 R245, RZ, RZ, 0x7060504 ;  /* 0x07060504fff57424 */ /* 0x000fe400078e00ff */
[----:B------:R-:W-:Y:S01]  /*69390*/  IMAD.MOV.U32 R246, RZ, RZ, 0xb0a0908 ;  /* 0x0b0a0908fff67424 */ /* 0x000fe200078e00ff */
[----:B------:R-:W3:Y:S01]  /*693a0*/  LDL.64 R250, [R1+0x6750] ;  /* 0x0067500001fa7983 */ /* 0x000ee20000100a00 */
[----:B------:R-:W-:Y:S02]  /*693b0*/  IMAD.MOV.U32 R216, RZ, RZ, 0x10410410 ;  /* 0x10410410ffd87424 */ /* 0x000fe400078e00ff */
[----:B------:R-:W-:Y:S01]  /*693c0*/  IMAD.MOV.U32 R217, RZ, RZ, 0x3fe04104 ;  /* 0x3fe04104ffd97424 */ /* 0x000fe200078e00ff */
[----:B------:R0:W-:Y:S01]  /*693d0*/  STL.128 [UR6+0x390], R244 ;  /* 0x000390f4ff007987 */ /* 0x0001e20008100c06 */
[----:B------:R-:W-:-:S02]  /*693e0*/  IMAD.MOV.U32 R218, RZ, RZ, 0x0 ;  /* 0x00000000ffda7424 */ /* 0x000fc400078e00ff */
[----:B------:R-:W-:-:S05]  /*693f0*/  IMAD.MOV.U32 R219, RZ, RZ, 0x3f900000 ;  /* 0x3f900000ffdb7424 */ /* 0x000fca00078e00ff */
[----:B------:R1:W-:Y:S01]  /*69400*/  STL.128 [UR6+0x370], R216 ;  /* 0x000370d8ff007987 */ /* 0x0003e20008100c06 */
[----:B0-----:R-:W-:Y:S02]  /*69410*/  HFMA2 R247, -RZ, RZ, 1.810546875, 1.30859375 ;  /* 0x3f3e3d3cfff77431 */ /* 0x001fe400000001ff */
[----:B------:R-:W-:Y:S02]  /*69420*/  IMAD.MOV.U32 R244, RZ, RZ, 0x33323130 ;  /* 0x33323130fff47424 */ /* 0x000fe400078e00ff */
[----:B------:R-:W-:Y:S02]  /*69430*/  IMAD.MOV.U32 R245, RZ, RZ, 0x37363534 ;  /* 0x37363534fff57424 */ /* 0x000fe400078e00ff */
[----:B------:R-:W-:Y:S01]  /*69440*/  IMAD.MOV.U32 R246, RZ, RZ, 0x3b3a3938 ;  /* 0x3b3a3938fff67424 */ /* 0x000fe200078e00ff */
[----:B-1----:R-:W-:Y:S01]  /*69450*/  MOV R216, 0x0 ;  /* 0x0000000000d87802 */ /* 0x002fe20000000f00 */
[----:B------:R-:W-:-:S03]  /*69460*/  IMAD.MOV.U32 R217, RZ, RZ, 0x3ff00000 ;  /* 0x3ff00000ffd97424 */ /* 0x000fc600078e00ff */
[----:B------:R0:W-:Y:S01]  /*69470*/  STL.128 [UR6+0x3c0], R244 ;  /* 0x0003c0f4ff007987 */ /* 0x0001e20008100c06 */
[----:B------:R-:W-:-:S05]  /*69480*/  IMAD.MOV.U32 R219, RZ, RZ, 0x3ff00000 ;  /* 0x3ff00000ffdb7424 */ /* 0x000fca00078e00ff */
[----:B------:R1:W-:Y:S01]  /*69490*/  STL.128 [UR6+0x4b0], R216 ;  /* 0x0004b0d8ff007987 */ /* 0x0003e20008100c06 */
[----:B0-----:R-:W-:Y:S02]  /*694a0*/  HFMA2 R247, -RZ, RZ, 7608, 5552 ;  /* 0x6f6e6d6cfff77431 */ /* 0x001fe400000001ff */
[----:B------:R-:W-:Y:S02]  /*694b0*/  IMAD.MOV.U32 R244, RZ, RZ, 0x63626160 ;  /* 0x63626160fff47424 */ /* 0x000fe400078e00ff */
        /* <DEDUP_REMOVED lines=8> */
[----:B0-----:R-:W-:Y:S02]  /*69540*/  HFMA2 R247, -RZ, RZ, -0.00743865966796875, -0.0054779052734375 ;  /* 0x9f9e9d9cfff77431 */ /* 0x001fe400000001ff */
        /* <DEDUP_REMOVED lines=8> */
[----:B------:R1:W-:Y:S01]  /*695d0*/  STL.128 [UR6+0x3b0], R216 ;  /* 0x0003b0d8ff007987 */ /* 0x0003e20008100c06 */
[----:B0-----:R-:W-:Y:S02]  /*695e0*/  HFMA2 R247, -RZ, RZ, -31.21875, -23.1875 ;  /* 0xcfcecdccfff77431 */ /* 0x001fe400000001ff */
[----:B------:R-:W-:Y:S02]  /*695f0*/  IMAD.MOV.U32 R244, RZ, RZ, -0x3c3d3e40 ;  /* 0xc3c2c1c0fff47424 */ /* 0x000fe400078e00ff */
[----:B------:R-:W-:Y:S02]  /*69600*/  IMAD.MOV.U32 R245, RZ, RZ, -0x38393a3c ;  /* 0xc7c6c5c4fff57424 */ /* 0x000fe400078e00ff */
[----:B------:R-:W-:Y:S02]  /*69610*/  IMAD.MOV.U32 R246, RZ, RZ, -0x34353638 ;  /* 0xcbcac9c8fff67424 */ /* 0x000fe400078e00ff */
[----:B-1----:R-:W-:-:S03]  /*69620*/  IMAD.MOV.U32 R216, RZ, RZ, 0x43424140 ;  /* 0x43424140ffd87424 */ /* 0x002fc600078e00ff */
[----:B------:R0:W-:Y:S01]  /*69630*/  STL.128 [UR6+0x450], R244 ;  /* 0x000450f4ff007987 */ /* 0x0001e20008100c06 */
[----:B------:R-:W-:Y:S02]  /*69640*/  IMAD.MOV.U32 R217, RZ, RZ, 0x47464544 ;  /* 0x47464544ffd97424 */ /* 0x000fe400078e00ff */
[----:B------:R-:W-:Y:S02]  /*69650*/  IMAD.MOV.U32 R218, RZ, RZ, 0x4b4a4948 ;  /* 0x4b4a4948ffda7424 */ /* 0x000fe400078e00ff */
        /* <DEDUP_REMOVED lines=62> */
.L_x_174:
[CC--:B-----5:R-:W-:Y:S01]  /*69a40*/  IADD3 R244, P0, PT, R218.reuse, R217.reuse, RZ ;  /* 0x000000d9daf47210 */ /* 0x0e0fe20007f1e0ff */
[----:B------:R-:W-:Y:S01]  /*69a50*/  UMOV UR6, URZ ;  /* 0x000000ff00067c82 */ /* 0x000fe20008000000 */
[----:B------:R-:W-:Y:S01]  /*69a60*/  LOP3.LUT R246, R218, R217, RZ, 0x3c, !PT ;  /* 0x000000d9daf67212 */ /* 0x000fe200078e3cff */
[----:B------:R-:W-:Y:S01]  /*69a70*/  BSSY.RECONVERGENT B0, `(.L_x_171) ;  /* 0x0000041000007945 */ /* 0x000fe20003800200 */
[--C-:B------:R-:W-:Y:S01]  /*69a80*/  SHF.L.W.U32.HI R245, R217, 0x11, R216.reuse ;  /* 0x00000011d9f57819 */ /* 0x100fe20000010ed8 */
[----:B0-----:R-:W-:-:S05]  /*69a90*/  IMAD.X R0, R219, 0x1, R216, P0 ;  /* 0x00000001db007824 */ /* 0x001fca00000e06d8 */
        /* <DEDUP_REMOVED lines=39> */
.L_x_173:
        /* <DEDUP_REMOVED lines=23> */
.L_x_172:
[----:B------:R-:W-:Y:S05]  /*69e80*/  BSYNC.RECONVERGENT B0 ;  /* 0x0000000000007941 */ /* 0x000fea0003800200 */
.L_x_171:
        /* <DEDUP_REMOVED lines=43> */
[----:B------:R-:W-:Y:S01]  /*6a140*/  STL [UR7+0x28], R0 ;  /* 0x00002800ff007987 */ /* 0x000fe20008100807 */
[----:B0-----:R-:W-:Y:S02]  /*6a150*/  IMAD.MOV.U32 R216, RZ, RZ, 0x0 ;  /* 0x00000000ffd87424 */ /* 0x001fe400078e00ff */
[----:B------:R-:W-:-:S05]  /*6a160*/  IMAD.MOV.U32 R217, RZ, RZ, 0x3ff00000 ;  /* 0x3ff00000ffd97424 */ /* 0x000fca00078e00ff */
[----:B------:R0:W-:Y:S02]  /*6a170*/  STL.128 [UR9+0xa10], R216 ;  /* 0x000a10d8ff007987 */ /* 0x0001e40008100c09 */
[----:B0-----:R-:W-:Y:S01]  /*6a180*/  MOV R216, 0x3020100 ;  /* 0x0302010000d87802 */ /* 0x001fe20000000f00 */
        /* <DEDUP_REMOVED lines=56> */
[----:B------:R0:W5:Y:S01]  /*6a510*/  LDL.64 R218, [R1+0x6780] ;  /* 0x0067800001da7983 */ /* 0x0001620000100a00 */
[----:B------:R-:W-:-:S02]  /*6a520*/  HFMA2 R246, -RZ, RZ, 0.003467559814453125, 0.0024871826171875 ;  /* 0x1b1a1918fff67431 */ /* 0x000fc400000001ff */
[----:B------:R-:W-:Y:S02]  /*6a530*/  IMAD.MOV.U32 R244, RZ, RZ, 0x13121110 ;  /* 0x13121110fff47424 */ /* 0x000fe400078e00ff */
[----:B------:R-:W-:Y:S02]  /*6a540*/  IMAD.MOV.U32 R245, RZ, RZ, 0x17161514 ;  /* 0x17161514fff57424 */ /* 0x000fe400078e00ff */
[----:B------:R-:W-:-:S05]  /*6a550*/  IMAD.MOV.U32 R247, RZ, RZ, 0x1f1e1d1c ;  /* 0x1f1e1d1cfff77424 */ /* 0x000fca00078e00ff */
[----:B------:R1:W-:Y:S02]  /*6a560*/  STL.128 [UR9+0x900], R244 ;  /* 0x000900f4ff007987 */ /* 0x0003e40008100c09 */
[----:B-1----:R-:W-:Y:S02]  /*6a570*/  HFMA2 R246, -RZ, RZ, 14.578125, 10.5625 ;  /* 0x4b4a4948fff67431 */ /* 0x002fe400000001ff */
[----:B------:R-:W-:Y:S02]  /*6a580*/  IMAD.MOV.U32 R244, RZ, RZ, 0x43424140 ;  /* 0x43424140fff47424 */ /* 0x000fe400078e00ff */
[----:B------:R-:W-:Y:S02]  /*6a590*/  IMAD.MOV.U32 R245, RZ, RZ, 0x47464544 ;  /* 0x47464544fff57424 */ /* 0x000fe400078e00ff */
[----:B------:R-:W-:-:S05]  /*6a5a0*/  IMAD.MOV.U32 R247, RZ, RZ, 0x4f4e4d4c ;  /* 0x4f4e4d4cfff77424 */ /* 0x000fca00078e00ff */
[----:B------:R1:W-:Y:S02]  /*6a5b0*/  STL.128 [UR9+0x930], R244 ;  /* 0x000930f4ff007987 */ /* 0x0003e40008100c09 */
[----:B-1----:R-:W-:Y:S02]  /*6a5c0*/  HFMA2 R246, -RZ, RZ, 61248, 44800 ;  /* 0x7b7a7978fff67431 */ /* 0x002fe400000001ff */
[----:B------:R-:W-:Y:S02]  /*6a5d0*/  IMAD.MOV.U32 R244, RZ, RZ, 0x73727170 ;  /* 0x73727170fff47424 */ /* 0x000fe400078e00ff */
[----:B------:R-:W-:Y:S02]  /*6a5e0*/  IMAD.MOV.U32 R245, RZ, RZ, 0x77767574 ;  /* 0x77767574fff57424 */ /* 0x000fe400078e00ff */
[----:B------:R-:W-:-:S05]  /*6a5f0*/  IMAD.MOV.U32 R247, RZ, RZ, 0x7f7e7d7c ;  /* 0x7f7e7d7cfff77424 */ /* 0x000fca00078e00ff */
[----:B------:R1:W-:Y:S02]  /*6a600*/  STL.128 [UR9+0x960], R244 ;  /* 0x000960f4ff007987 */ /* 0x0003e40008100c09 */
[----:B-1----:R-:W-:Y:S02]  /*6a610*/  HFMA2 R246, -RZ, RZ, -0.05987548828125, -0.044189453125 ;  /* 0xabaaa9a8fff67431 */ /* 0x002fe400000001ff */
[----:B------:R-:W-:Y:S02]  /*6a620*/  IMAD.MOV.U32 R244, RZ, RZ, -0x5c5d5e60 ;  /* 0xa3a2a1a0fff47424 */ /* 0x000fe400078e00ff */
[----:B------:R-:W-:Y:S02]  /*6a630*/  IMAD.MOV.U32 R245, RZ, RZ, -0x58595a5c ;  /* 0xa7a6a5a4fff57424 */ /* 0x000fe400078e00ff */
[----:B------:R-:W-:-:S05]  /*6a640*/  IMAD.MOV.U32 R247, RZ, RZ, -0x50515254 ;  /* 0xafaeadacfff77424 */ /* 0x000fca00078e00ff */
[----:B------:R1:W-:Y:S04]  /*6a650*/  STL.128 [UR9+0x990], R244 ;  /* 0x000990f4ff007987 */ /* 0x0003e80008100c09 */
[----:B--2---:R0:W-:Y:S01]  /*6a660*/  STL.64 [UR9+0x9f8], R250 ;  /* 0x0009f8faff007987 */ /* 0x0041e20008100a09 */
[----:B-1----:R-:W-:Y:S02]  /*6a670*/  HFMA2 R246, -RZ, RZ, -251.25, -187 ;  /* 0xdbdad9d8fff67431 */ /* 0x002fe400000001ff */
[----:B------:R-:W-:Y:S02]  /*6a680*/  IMAD.MOV.U32 R244, RZ, RZ, -0x2c2d2e30 ;  /* 0xd3d2d1d0fff47424 */ /* 0x000fe400078e00ff */
[----:B------:R-:W-:Y:S02]  /*6a690*/  IMAD.MOV.U32 R245, RZ, RZ, -0x28292a2c ;  /* 0xd7d6d5d4fff57424 */ /* 0x000fe400078e00ff */
[----:B------:R-:W-:Y:S01]  /*6a6a0*/  IMAD.MOV.U32 R247, RZ, RZ, -0x20212224 ;  /* 0xdfdedddcfff77424 */ /* 0x000fe200078e00ff */
[----:B------:R0:W-:Y:S04]  /*6a6b0*/  STL.128 [UR9+0xa00], R124 ;  /* 0x000a007cff007987 */ /* 0x0001e80008100c09 */
[----:B------:R0:W-:Y:S01]  /*6a6c0*/  STL.128 [UR9+0x9c0], R244 ;  /* 0x0009c0f4ff007987 */ /* 0x0001e20008100c09 */
[----:B------:R-:W-:-:S07]  /*6a6d0*/  IMAD.MOV.U32 R248, RZ, RZ, RZ ;  /* 0x000000fffff87224 */ /* 0x000fce00078e00ff */
.L_x_178:
[CC--:B0----5:R-:W-:Y:S01]  /*6a6e0*/  IADD3 R244, P0, PT, R218.reuse, R217.reuse, RZ ;  /* 0x000000d9daf47210 */ /* 0x0e1fe20007f1e0ff */
        /* <DEDUP_REMOVED lines=44> */
.L_x_177:
        /* <DEDUP_REMOVED lines=23> */
.L_x_176:
[----:B------:R-:W-:Y:S05]  /*6ab20*/  BSYNC.RECONVERGENT B0 ;  /* 0x0000000000007941 */ /* 0x000fea0003800200 */
.L_x_175:
        /* <DEDUP_REMOVED lines=15> */
[----:B------:R-:W-:Y:S02]  /*6ac20*/  HFMA2 R216, -RZ, RZ, 0.000519275665283203125, 6.198883056640625e-05 ;  /* 0x10410410ffd87431 */ /* 0x000fe400000001ff */
        /* <DEDUP_REMOVED lines=104> */
.L_x_182:
        /* <DEDUP_REMOVED lines=45> */
.L_x_181:
        /* <DEDUP_REMOVED lines=23> */
.L_x_180:
[----:B------:R-:W-:Y:S05]  /*6b6f0*/  BSYNC.RECONVERGENT B0 ;  /* 0x0000000000007941 */ /* 0x000fea0003800200 */
.L_x_179:
        /* <DEDUP_REMOVED lines=120> */
.L_x_186:
[CC--:B-----5:R-:W-:Y:S01]  /*6be80*/  IADD3 R244, P0, PT, R218.reuse, R217.reuse, RZ ;  /* 0x000000d9daf47210 */ /* 0x0e0fe20007f1e0ff */
[----:B------:R-:W-:Y:S01]  /*6be90*/  UMOV UR6, URZ ;  /* 0x000000ff00067c82 */ /* 0x000fe20008000000 */
[----:B------:R-:W-:Y:S01]  /*6bea0*/  LOP3.LUT R246, R218, R217, RZ, 0x3c, !PT ;  /* 0x000000d9daf67212 */ /* 0x000fe200078e3cff */
[----:B------:R-:W-:Y:S01]  /*6beb0*/  BSSY.RECONVERGENT B0, `(.L_x_183) ;  /* 0x0000041000007945 */ /* 0x000fe20003800200 */
[--C-:B------:R-:W-:Y:S01]  /*6bec0*/  SHF.L.W.U32.HI R245, R217, 0x11, R216.reuse ;  /* 0x00000011d9f57819 */ /* 0x100fe20000010ed8 */
[----:B0-----:R-:W-:-:S05]  /*6bed0*/  IMAD.X R0, R219, 0x1, R216, P0 ;  /* 0x00000001db007824 */ /* 0x001fca00000e06d8 */
        /* <DEDUP_REMOVED lines=39> */
.L_x_185:
        /* <DEDUP_REMOVED lines=23> */
.L_x_184:
[----:B------:R-:W-:Y:S05]  /*6c2c0*/  BSYNC.RECONVERGENT B0 ;  /* 0x0000000000007941 */ /* 0x000fea0003800200 */
.L_x_183:
        /* <DEDUP_REMOVED lines=16> */
[----:B---3--:R-:W-:-:S02]  /*6c3d0*/  PRMT R0, R244, 0x7604, R0 ;  /* 0x00007604f4007816 */ /* 0x008fc40000000000 */
[----:B------:R-:W-:-:S05]  /*6c3e0*/  MOV R244, 0x0 ;  /* 0x0000000000f47802 */ /* 0x000fca0000000f00 */
        /* <DEDUP_REMOVED lines=19> */
[----:B0-----:R-:W-:-:S03]  /*6c520*/  MOV R216, UR9 ;  /* 0x0000000900d87c02 */ /* 0x001fc60008000f00 */
[----:B------:R-:W-:Y:S01]  /*6c530*/  IMAD.U32 R217, RZ, RZ, UR6 ;  /* 0x00000006ffd97e24 */ /* 0x000fe2000f8e00ff */
[----:B------:R-:W-:-:S04]  /*6c540*/  UMOV UR6, 0x6 ;  /* 0x0000000600067882 */ /* 0x000fc80000000000 */
[----:B------:R0:W-:Y:S04]  /*6c550*/  STL.64 [UR7+0x40], R216 ;  /* 0x000040d8ff007987 */ /* 0x0001e80008100a07 */
[----:B------:R4:W-:Y:S01]  /*6c560*/  STL [UR7+0x38], R0 ;  /* 0x00003800ff007987 */ /* 0x0009e20008100807 */
[----:B0-----:R-:W-:Y:S02]  /*6c570*/  IMAD.MOV.U32 R216, RZ, RZ, 0x0 ;  /* 0x00000000ffd87424 */ /* 0x001fe400078e00ff */
[----:B------:R-:W-:-:S05]  /*6c580*/  IMAD.MOV.U32 R217, RZ, RZ, 0x3ff40000 ;  /* 0x3ff40000ffd97424 */ /* 0x000fca00078e00ff */
[----:B------:R4:W-:Y:S02]  /*6c590*/  STL.64 [UR7+0x20], R216 ;  /* 0x000020d8ff007987 */ /* 0x0009e40008100a07 */
.L_x_18:
[----:B------:R-:W-:Y:S02]  /*6c5a0*/  UIADD3 UR4, UPT, UPT, UR4, 0x1, URZ ;  /* 0x0000000104047890 */ /* 0x000fe4000fffe0ff */
[----:B------:R-:W-:Y:S02]  /*6c5b0*/  UIADD3 UR5, UPT, UPT, UR6, UR5, URZ ;  /* 0x0000000506057290 */ /* 0x000fe4000fffe0ff */
[----:B------:R-:W-:-:S09]  /*6c5c0*/  UISETP.GE.U32.AND UP0, UPT, UR4, 0x6, UPT ;  /* 0x000000060400788c */ /* 0x000fd2000bf06070 */
[----:B------:R-:W-:Y:S05]  /*6c5d0*/  BRA.U !UP0, `(.L_x_187) ;  /* 0xfffffadd08e47547 */ /* 0x000fea000b83ffff */
[----:B------:R-:W-:-:S09]  /*6c5e0*/  UISETP.GE.U32.AND UP0, UPT, UR5, 0x2f, UPT ;  /* 0x0000002f0500788c */ /* 0x000fd2000bf06070 */
[----:B------:R-:W-:Y:S05]  /*6c5f0*/  BRA.U !UP0, `(.L_x_188) ;  /* 0x0000000108207547 */ /* 0x000fea000b800000 */
[----:B-1234-:R-:W-:Y:S01]  /*6c600*/  MOV R0, 0x0 ;  /* 0x0000000000007802 */ /* 0x01efe20000000f00 */
[----:B------:R-:W0:Y:S01]  /*6c610*/  LDCU.64 UR4, c[0x4][0x48] ;  /* 0x01000900ff0477ac */ /* 0x000e220008000a00 */
[----:B------:R-:W-:Y:S02]  /*6c620*/  CS2R R6, SRZ ;  /* 0x0000000000067805 */ /* 0x000fe4000001ff00 */
[----:B------:R1:W2:Y:S01]  /*6c630*/  LDC.64 R2, c[0x4][R0] ;  /* 0x0100000000027b82 */ /* 0x0002a20000000a00 */
[----:B0-----:R-:W-:Y:S01]  /*6c640*/  IMAD.U32 R4, RZ, RZ, UR4 ;  /* 0x00000004ff047e24 */ /* 0x001fe2000f8e00ff */
[----:B-1----:R-:W-:-:S07]  /*6c650*/  MOV R5, UR5 ;  /* 0x0000000500057c02 */ /* 0x002fce0008000f00 */
[----:B------:R-:W-:-:S07]  /*6c660*/  LEPC R20, `(.L_x_188) ;  /* 0x000000001014794e */ /* 0x000fce0000000000 */
[----:B--2---:R-:W-:Y:S05]  /*6c670*/  CALL.ABS.NOINC R2 ;  /* 0x0000000002007343 */ /* 0x004fea0003c00000 */
.L_x_188:
[----:B------:R-:W0:Y:S01]  /*6c680*/  S2R R26, SR_CTAID.X ;  /* 0x00000000001a7919 */ /* 0x000e220000002500 */
[----:B------:R-:W0:Y:S01]  /*6c690*/  LDCU UR4, c[0x0][0x360] ;  /* 0x00006c00ff0477ac */ /* 0x000e220008000800 */
[----:B-1234-:R-:W-:Y:S01]  /*6c6a0*/  IMAD.MOV.U32 R0, RZ, RZ, -0x1 ;  /* 0xffffffffff007424 */ /* 0x01efe200078e00ff */
[----:B------:R-:W-:Y:S01]  /*6c6b0*/  BSSY.RECONVERGENT B11, `(.L_x_189) ;  /* 0x00030be0000b7945 */ /* 0x000fe20003800200 */
[----:B------:R-:W0:Y:S01]  /*6c6c0*/  S2R R3, SR_TID.X ;  /* 0x0000000000037919 */ /* 0x000e220000002100 */
[----:B------:R-:W1:Y:S01]  /*6c6d0*/  LDCU.64 UR6, c[0x0][0x380] ;  /* 0x00007000ff0677ac */ /* 0x000e620008000a00 */
[----:B------:R-:W-:Y:S01]  /*6c6e0*/  IMAD.MOV.U32 R37, RZ, RZ, -0x6 ;  /* 0xfffffffaff257424 */ /* 0x000fe200078e00ff */
[----:B------:R2:W-:Y:S01]  /*6c6f0*/  STL [R1+0x6448], R0 ;  /* 0x0064480001007387 */ /* 0x0005e20000100800 */
[----:B0-----:R-:W-:-:S05]  /*6c700*/  IMAD R26, R26, UR4, R3 ;  /* 0x000000041a1a7c24 */ /* 0x001fca000f8e0203 */
[----:B-1----:R-:W-:-:S04]  /*6c710*/  IADD3 R26, P0, PT, R26, UR6, RZ ;  /* 0x000000061a1a7c10 */ /* 0x002fc8000ff1e0ff */
[----:B------:R-:W-:Y:S01]  /*6c720*/  IADD3 R24, P1, PT, R26, 0x9e7f70, RZ ;  /* 0x009e7f701a187810 */ /* 0x000fe20007f3e0ff */
[----:B------:R-:W-:-:S04]  /*6c730*/  IMAD.X R27, RZ, RZ, UR7, P0 ;  /* 0x00000007ff1b7e24 */ /* 0x000fc800080e06ff */
[----:B--2---:R-:W-:-:S08]  /*6c740*/  IMAD.X R25, RZ, RZ, R27, P1 ;  /* 0x000000ffff197224 */ /* 0x004fd000008e061b */
.L_x_1886:
[--C-:B0-----:R-:W-:Y:S01]  /*6c750*/  SHF.R.S32.HI R0, RZ, 0x1f, R37.reuse ;  /* 0x0000001fff007819 */ /* 0x101fe20000011425 */
[----:B------:R-:W-:Y:S01]  /*6c760*/  IMAD.MOV.U32 R44, RZ, RZ, R37 ;  /* 0x000000ffff2c7224 */ /* 0x000fe200078e0025 */
[----:B------:R-:W-:Y:S01]  /*6c770*/  BSSY.RECONVERGENT B10, `(.L_x_190) ;  /* 0x00030af0000a7945 */ /* 0x000fe20003800200 */
[----:B------:R-:W-:-:S04]  /*6c780*/  IMAD.WIDE.U32 R22, R37, -0x66c60af8, R24 ;  /* 0x9939f50825167825 */ /* 0x000fc800078e0018 */
[----:B------:R-:W-:Y:S02]  /*6c790*/  IMAD R0, R0, -0x66c60af8, RZ ;  /* 0x9939f50800007824 */ /* 0x000fe400078e02ff */
[----:B------:R-:W-:Y:S02]  /*6c7a0*/  IMAD.MOV.U32 R31, RZ, RZ, -0x6 ;  /* 0xfffffffaff1f7424 */ /* 0x000fe400078e00ff */
[C---:B------:R-:W-:Y:S01]  /*6c7b0*/  IMAD R45, R37.reuse, 0x4f, R0 ;  /* 0x0000004f252d7824 */ /* 0x040fe200078e0200 */
[----:B------:R-:W-:-:S03]  /*6c7c0*/  IADD3 R37, PT, PT, R37, 0x1, RZ ;  /* 0x0000000125257810 */ /* 0x000fc60007ffe0ff */
[----:B------:R-:W-:Y:S01]  /*6c7d0*/  IMAD.IADD R45, R23, 0x1, R45 ;  /* 0x00000001172d7824 */ /* 0x000fe200078e022d */
[----:B------:R-:W-:-:S04]  /*6c7e0*/  ISETP.GE.AND P0, PT, R37, 0x6, PT ;  /* 0x000000062500780c */ /* 0x000fc80003f06270 */
[----:B-12---:R-:W-:-:S09]  /*6c7f0*/  P2R R52, PR, RZ, 0x1 ;  /* 0x00000001ff347803 */ /* 0x006fd20000000000 */
.L_x_1885:
[----:B0-----:R-:W-:Y:S01]  /*6c800*/  SHF.R.S32.HI R0, RZ, 0x1f, R31 ;  /* 0x0000001fff007819 */ /* 0x001fe2000001141f */
[----:B------:R-:W-:Y:S02]  /*6c810*/  IMAD.MOV.U32 R2, RZ, RZ, R22 ;  /* 0x000000ffff027224 */ /* 0x000fe400078e0016 */
[----:B------:R-:W-:Y:S02]  /*6c820*/  HFMA2 R4, -RZ, RZ, 0, 6.55651092529296875e-07 ;  /* 0x0000000bff047431 */ /* 0x000fe400000001ff */
[----:B------:R-:W-:Y:S01]  /*6c830*/  IMAD.MOV.U32 R3, RZ, RZ, R45 ;  /* 0x000000ffff037224 */ /* 0x000fe200078e002d */
[----:B------:R-:W-:Y:S01]  /*6c840*/  BSSY.RECONVERGENT B9, `(.L_x_191) ;  /* 0x000309f000097945 */ /* 0x000fe20003800200 */
[----:B------:R-:W-:Y:S02]  /*6c850*/  IMAD R0, R0, -0xea9a42b, RZ ;  /* 0xf1565bd500007824 */ /* 0x000fe400078e02ff */
[----:B------:R-:W-:-:S04]  /*6c860*/  IMAD.WIDE.U32 R2, R31, -0xea9a42b, R2 ;  /* 0xf1565bd51f027825 */ /* 0x000fc800078e0002 */
[----:B--2---:R-:W-:Y:S01]  /*6c870*/  IMAD R5, R31, 0x1e, R0 ;  /* 0x0000001e1f057824 */ /* 0x004fe200078e0200 */
[----:B-1----:R-:W-:Y:S01]  /*6c880*/  LOP3.LUT R9, R2, 0xdeece66d, RZ, 0x3c, !PT ;  /* 0xdeece66d02097812 */ /* 0x002fe200078e3cff */
[----:B------:R-:W-:Y:S02]  /*6c890*/  IMAD.MOV.U32 R6, RZ, RZ, -0x6bd21946 ;  /* 0x942de6baff067424 */ /* 0x000fe400078e00ff */
[----:B------:R-:W-:Y:S02]  /*6c8a0*/  IMAD.IADD R0, R3, 0x1, R5 ;  /* 0x0000000103007824 */ /* 0x000fe400078e0205 */
[----:B------:R-:W-:Y:S02]  /*6c8b0*/  IMAD.MOV.U32 R5, RZ, RZ, 0x0 ;  /* 0x00000000ff057424 */ /* 0x000fe400078e00ff */
[----:B------:R-:W-:Y:S01]  /*6c8c0*/  IMAD.MOV.U32 R7, RZ, RZ, 0x40 ;  /* 0x00000040ff077424 */ /* 0x000fe200078e00ff */
[----:B------:R-:W-:Y:S01]  /*6c8d0*/  LOP3.LUT R0, R0, 0x5, RZ, 0x3c, !PT ;  /* 0x0000000500007812 */ /* 0x000fe200078e3cff */
[----:B------:R-:W-:-:S04]  /*6c8e0*/  IMAD.WIDE.U32 R2, R9, -0x21131993, R4 ;  /* 0xdeece66d09027825 */ /* 0x000fc800078e0004 */
[C---:B------:R-:W-:Y:S02]  /*6c8f0*/  IMAD R8, R0.reuse, -0x21131993, RZ ;  /* 0xdeece66d00087824 */ /* 0x040fe400078e02ff */
[----:B------:R-:W-:Y:S02]  /*6c900*/  IMAD R0, R0, -0x4b9ff597, RZ ;  /* 0xb4600a6900007824 */ /* 0x000fe400078e02ff */
[----:B------:R-:W-:-:S04]  /*6c910*/  IMAD.WIDE.U32 R4, R9, -0x4b9ff597, R6 ;  /* 0xb4600a6909047825 */ /* 0x000fc800078e0006 */
[C---:B------:R-:W-:Y:S02]  /*6c920*/  IMAD R7, R9.reuse, 0x5, R8 ;  /* 0x0000000509077824 */ /* 0x040fe400078e0208 */
[----:B------:R-:W-:Y:S02]  /*6c930*/  IMAD R9, R9, 0x7760bb20, R0 ;  /* 0x7760bb2009097824 */ /* 0x000fe400078e0200 */
[----:B------:R-:W-:Y:S02]  /*6c940*/  IMAD.IADD R3, R3, 0x1, R7 ;  /* 0x0000000103037824 */ /* 0x000fe400078e0207 */
[----:B------:R-:W-:Y:S02]  /*6c950*/  IMAD.IADD R9, R5, 0x1, R9 ;  /* 0x0000000105097824 */ /* 0x000fe400078e0209 */
[----:B------:R-:W-:Y:S01]  /*6c960*/  IMAD.MOV.U32 R5, RZ, RZ, 0x2 ;  /* 0x00000002ff057424 */ /* 0x000fe200078e00ff */
[----:B------:R-:W-:Y:S01]  /*6c970*/  SHF.R.U64 R8, R2, 0x11, R3 ;  /* 0x0000001102087819 */ /* 0x000fe20000001203 */
[----:B------:R-:W-:Y:S01]  /*6c980*/  IMAD.MOV.U32 R6, RZ, RZ, 0x23 ;  /* 0x00000023ff067424 */ /* 0x000fe200078e00ff */
[----:B------:R-:W-:Y:S01]  /*6c990*/  SHF.R.U64 R9, R4, 0x11, R9 ;  /* 0x0000001104097819 */ /* 0x000fe20000001209 */
[----:B------:R-:W-:Y:S01]  /*6c9a0*/  IMAD.MOV.U32 R7, RZ, RZ, 0x5 ;  /* 0x00000005ff077424 */ /* 0x000fe200078e00ff */
[----:B------:R-:W-:Y:S01]  /*6c9b0*/  LOP3.LUT R2, R8, 0x7fffffff, RZ, 0xc0, !PT ;  /* 0x7fffffff08027812 */ /* 0x000fe200078ec0ff */
[----:B------:R-:W-:Y:S01]  /*6c9c0*/  IMAD.MOV.U32 R16, RZ, RZ, 0x1 ;  /* 0x00000001ff107424 */ /* 0x000fe200078e00ff */
[----:B------:R-:W-:Y:S01]  /*6c9d0*/  LOP3.LUT R0, R9, 0x7fffffff, RZ, 0xc0, !PT ;  /* 0x7fffffff09007812 */ /* 0x000fe200078ec0ff */
[----:B------:R-:W-:Y:S01]  /*6c9e0*/  IMAD.MOV.U32 R17, RZ, RZ, 0x0 ;  /* 0x00000000ff117424 */ /* 0x000fe200078e00ff */
[----:B------:R-:W-:Y:S01]  /*6c9f0*/  MOV R4, 0x1 ;  /* 0x0000000100047802 */ /* 0x000fe20000000f00 */
[----:B------:R-:W-:Y:S01]  /*6ca00*/  IMAD.HI.U32 R2, R2, 0x4ec4ec4f, RZ ;  /* 0x4ec4ec4f02027827 */ /* 0x000fe200078e00ff */
[----:B------:R-:W-:Y:S03]  /*6ca10*/  STL.64 [R1+0x410], R6 ;  /* 0x0004100601007387 */ /* 0x000fe60000100a00 */
[----:B------:R-:W-:Y:S01]  /*6ca20*/  IMAD.HI.U32 R0, R0, 0x4ec4ec4f, RZ ;  /* 0x4ec4ec4f00007827 */ /* 0x000fe200078e00ff */
[----:B------:R-:W-:Y:S01]  /*6ca30*/  SHF.R.U32.HI R3, RZ, 0x3, R2 ;  /* 0x00000003ff037819 */ /* 0x000fe20000011602 */
[----:B------:R-:W-:Y:S02]  /*6ca40*/  STL.64 [R1+0x408], R4 ;  /* 0x0004080401007387 */ /* 0x000fe40000100a00 */
[----:B------:R-:W-:Y:S01]  /*6ca50*/  IMAD.MOV.U32 R2, RZ, RZ, 0xc ;  /* 0x0000000cff027424 */ /* 0x000fe200078e00ff */
[----:B------:R-:W-:Y:S01]  /*6ca60*/  SHF.R.U32.HI R0, RZ, 0x3, R0 ;  /* 0x00000003ff007819 */ /* 0x000fe20000011600 */
[----:B------:R-:W-:-:S02]  /*6ca70*/  IMAD R3, R3, -0x1a, R8 ;  /* 0xffffffe603037824 */ /* 0x000fc400078e0208 */
[----:B------:R-:W-:Y:S01]  /*6ca80*/  IMAD.MOV.U32 R28, RZ, RZ, RZ ;  /* 0x000000ffff1c7224 */ /* 0x000fe200078e00ff */
[----:B------:R0:W-:Y:S01]  /*6ca90*/  STL [R1+0x418], R2 ;  /* 0x0004180201007387 */ /* 0x0001e20000100800 */
[----:B------:R-:W-:Y:S02]  /*6caa0*/  IMAD R0, R0, -0x1a, R9 ;  /* 0xffffffe600007824 */ /* 0x000fe400078e0209 */
[----:B------:R-:W-:Y:S02]  /*6cab0*/  IMAD R3, R44, 0x22, R3 ;  /* 0x000000222c037824 */ /* 0x000fe400078e0203 */
[----:B------:R-:W-:Y:S02]  /*6cac0*/  IMAD R0, R31, 0x22, R0 ;  /* 0x000000221f007824 */ /* 0x000fe400078e0200 */
[----:B------:R-:W-:Y:S02]  /*6cad0*/  IMAD.SHL.U32 R3, R3, 0x10, RZ ;  /* 0x0000001003037824 */ /* 0x000fe400078e00ff */
[----:B------:R-:W-:Y:S01]  /*6cae0*/  VIADD R31, R31, 0x1 ;  /* 0x000000011f1f7836 */ /* 0x000fe20000000000 */
[----:B------:R-:W-:Y:S01]  /*6caf0*/  SHF.L.U32 R0, R0, 0x4, RZ ;  /* 0x0000000400007819 */ /* 0x000fe200000006ff */
[----:B0-----:R-:W-:Y:S01]  /*6cb00*/  IMAD.MOV.U32 R2, RZ, RZ, RZ ;  /* 0x000000ffff027224 */ /* 0x001fe200078e00ff */
[----:B------:R-:W-:-:S02]  /*6cb10*/  SHF.R.S32.HI R30, RZ, 0x4, R3 ;  /* 0x00000004ff1e7819 */ /* 0x000fc40000011403 */
[----:B------:R-:W-:Y:S02]  /*6cb20*/  SHF.R.S32.HI R29, RZ, 0x4, R0 ;  /* 0x00000004ff1d7819 */ /* 0x000fe40000011400 */
[----:B------:R-:W-:Y:S01]  /*6cb30*/  ISETP.GE.AND P0, PT, R31, 0x6, PT ;  /* 0x000000061f00780c */ /* 0x000fe20003f06270 */
[----:B------:R-:W-:Y:S01]  /*6cb40*/  IMAD.WIDE R18, R30, 0x20, -R16 ;  /* 0x000000201e127825 */ /* 0x000fe200078e0a10 */
[----:B------:R-:W-:Y:S02]  /*6cb50*/  SHF.R.S32.HI R39, RZ, 0x1f, R30 ;  /* 0x0000001fff277819 */ /* 0x000fe4000001141e */
[----:B------:R-:W-:Y:S01]  /*6cb60*/  P2R R47, PR, RZ, 0x1 ;  /* 0x00000001ff2f7803 */ /* 0x000fe20000000000 */
[----:B------:R-:W-:Y:S01]  /*6cb70*/  IMAD.WIDE R16, R29, 0x20, -R16 ;  /* 0x000000201d107825 */ /* 0x000fe200078e0a10 */
[----:B------:R-:W-:-:S07]  /*6cb80*/  SHF.R.S32.HI R38, RZ, 0x1f, R29 ;  /* 0x0000001fff267819 */ /* 0x000fce000001141d */
.L_x_1884:
[C---:B------:R-:W-:Y:S01]  /*6cb90*/  LEA R36, R28.reuse, R1, 0x2 ;  /* 0x000000011c247211 */ /* 0x040fe200078e10ff */
[----:B0-----:R0:W5:Y:S04]  /*6cba0*/  LDL.64 R6, [R1+0x430] ;  /* 0x0004300001067983 */ /* 0x0011680000100a00 */
[----:B--2---:R-:W2:Y:S01]  /*6cbb0*/  LDL R32, [R36+0x408] ;  /* 0x0004080024207983 */ /* 0x004ea20000100800 */
[----:B------:R-:W-:Y:S01]  /*6cbc0*/  IMAD.MOV.U32 R3, RZ, RZ, 0x1 ;  /* 0x00000001ff037424 */ /* 0x000fe200078e00ff */
[----:B------:R-:W-:-:S05]  /*6cbd0*/  IADD3 R28, P1, PT, R28, 0x1, RZ ;  /* 0x000000011c1c7810 */ /* 0x000fca0007f3e0ff */
[----:B------:R-:W-:Y:S01]  /*6cbe0*/  IMAD.X R2, RZ, RZ, R2, P1 ;  /* 0x000000ffff027224 */ /* 0x000fe200008e0602 */
[----:B------:R-:W-:Y:S01]  /*6cbf0*/  ISETP.GT.U32.AND P1, PT, R28, 0x4, PT ;  /* 0x000000041c00780c */ /* 0x000fe20003f24070 */
[----:B------:R-:W-:Y:S04]  /*6cc00*/  BSSY.RECONVERGENT B1, `(.L_x_192) ;  /* 0x000012b000017945 */ /* 0x000fe80003800200 */
[----:B------:R-:W-:Y:S01]  /*6cc10*/  BSSY.RELIABLE B6, `(.L_x_193) ;  /* 0x0000010000067945 */ /* 0x000fe20003800100 */
[----:B------:R-:W-:Y:S02]  /*6cc20*/  ISETP.GT.U32.AND.EX P1, PT, R2, RZ, PT, P1 ;  /* 0x000000ff0200720c */ /* 0x000fe40003f24110 */
[----:B------:R-:W-:Y:S02]  /*6cc30*/  CS2R R4, SRZ ;  /* 0x0000000000047805 */ /* 0x000fe4000001ff00 */
[----:B------:R-:W-:-:S02]  /*6cc40*/  P2R R46, PR, RZ, 0x2 ;  /* 0x00000002ff2e7803 */ /* 0x000fc40000000000 */
[----:B--2---:R-:W-:-:S04]  /*6cc50*/  SHF.L.U32 R0, R3, R32, RZ ;  /* 0x0000002003007219 */ /* 0x004fc800000006ff */
[----:B------:R-:W-:Y:S02]  /*6cc60*/  LOP3.LUT P0, RZ, R0, 0x40000026, RZ, 0xc0, !PT ;  /* 0x4000002600ff7812 */ /* 0x000fe4000780c0ff */
[----:B------:R-:W-:Y:S02]  /*6cc70*/  SHF.L.U64.HI R0, R3, R32, RZ ;  /* 0x0000002003007219 */ /* 0x000fe400000102ff */
[----:B------:R-:W-:Y:S02]  /*6cc80*/  ISETP.LE.U32.AND P2, PT, R32, 0x23, PT ;  /* 0x000000232000780c */ /* 0x000fe40003f43070 */
[----:B------:R-:W-:-:S13]  /*6cc90*/  LOP3.LUT P0, RZ, R0, 0x8, RZ, 0xc0, P0 ;  /* 0x0000000800ff7812 */ /* 0x000fda000000c0ff */
[----:B01----:R-:W-:Y:S05]  /*6cca0*/  @P0 BRA P2, `(.L_x_194) ;  /* 0x0000000000180947 */ /* 0x003fea0001000000 */
[----:B------:R-:W-:Y:S02]  /*6ccb0*/  ISETP.NE.AND P0, PT, R32, 0xb1, PT ;  /* 0x000000b12000780c */ /* 0x000fe40003f05270 */
[----:B------:R-:W-:Y:S02]  /*6ccc0*/  CS2R R8, SRZ ;  /* 0x0000000000087805 */ /* 0x000fe4000001ff00 */
[----:B------:R-:W-:Y:S02]  /*6ccd0*/  CS2R R12, SRZ ;  /* 0x00000000000c7805 */ /* 0x000fe4000001ff00 */
[----:B------:R-:W-:-:S07]  /*6cce0*/  CS2R R10, SRZ ;  /* 0x00000000000a7805 */ /* 0x000fce000001ff00 */
[----:B------:R-:W-:Y:S05]  /*6ccf0*/  @P0 BREAK.RELIABLE B6 ;  /* 0x0000000000060942 */ /* 0x000fea0003800100 */
[----:B------:R-:W-:Y:S05]  /*6cd00*/  @P0 BRA `(.L_x_195) ;  /* 0x0000001000680947 */ /* 0x000fea0003800000 */
.L_x_194:
[----:B------:R-:W-:Y:S05]  /*6cd10*/  BSYNC.RELIABLE B6 ;  /* 0x0000000000067941 */ /* 0x000fea0003800100 */
.L_x_193:
[----:B-----5:R-:W-:Y:S01]  /*6cd20*/  LOP3.LUT R3, R6, 0xdeece66d, RZ, 0x3c, !PT ;  /* 0xdeece66d06037812 */ /* 0x020fe200078e3cff */
[----:B------:R-:W-:Y:S02]  /*6cd30*/  HFMA2 R11, -RZ, RZ, 0.00020313262939453125, 68.875 ;  /* 0x0aa8544eff0b7431 */ /* 0x000fe400000001ff */
[----:B------:R-:W-:Y:S01]  /*6cd40*/  IMAD.MOV.U32 R8, RZ, RZ, -0x32fc0000 ;  /* 0xcd040000ff087424 */ /* 0x000fe200078e00ff */
[----:B------:R-:W-:Y:S01]  /*6cd50*/  LOP3.LUT R0, R7, 0x5, RZ, 0x3c, !PT ;  /* 0x0000000507007812 */ /* 0x000fe200078e3cff */
[----:B------:R-:W-:Y:S01]  /*6cd60*/  IMAD.MOV.U32 R9, RZ, RZ, 0x2d3873c4 ;  /* 0x2d3873c4ff097424 */ /* 0x000fe200078e00ff */
[----:B------:R-:W-:Y:S01]  /*6cd70*/  BSSY.RELIABLE B0, `(.L_x_196) ;  /* 0x00000ef000007945 */ /* 0x000fe20003800100 */
[----:B------:R-:W-:Y:S02]  /*6cd80*/  IMAD.MOV.U32 R12, RZ, RZ, -0x19460000 ;  /* 0xe6ba0000ff0c7424 */ /* 0x000fe400078e00ff */
[----:B------:R-:W-:Y:S02]  /*6cd90*/  IMAD.MOV.U32 R13, RZ, RZ, 0x40942d ;  /* 0x0040942dff0d7424 */ /* 0x000fe400078e00ff */
[----:B------:R-:W-:-:S02]  /*6cda0*/  IMAD.MOV.U32 R14, RZ, RZ, 0xb0000 ;  /* 0x000b0000ff0e7424 */ /* 0x000fc400078e00ff */
[----:B------:R-:W-:Y:S02]  /*6cdb0*/  IMAD.MOV.U32 R15, RZ, RZ, 0x0 ;  /* 0x00000000ff0f7424 */ /* 0x000fe400078e00ff */
[----:B------:R-:W-:-:S04]  /*6cdc0*/  IMAD.HI.U32 R9, R3, 0x5f110000, R8 ;  /* 0x5f11000003097827 */ /* 0x000fc800078e0008 */
[----:B------:R-:W-:Y:S02]  /*6cdd0*/  IMAD.MOV.U32 R10, RZ, RZ, 0x593d0000 ;  /* 0x593d0000ff0a7424 */ /* 0x000fe400078e00ff */
[----:B------:R-:W-:-:S04]  /*6cde0*/  IMAD.HI.U32 R13, R3, 0xa690000, R12 ;  /* 0x0a690000030d7827 */ /* 0x000fc800078e000c */
[----:B------:R-:W-:-:S04]  /*6cdf0*/  IMAD.HI.U32 R15, R3, -0x19930000, R14 ;  /* 0xe66d0000030f7827 */ /* 0x000fc800078e000e */
[C---:B------:R-:W-:Y:S02]  /*6ce00*/  IMAD R8, R0.reuse, 0x5f110000, RZ ;  /* 0x5f11000000087824 */ /* 0x040fe400078e02ff */
[C---:B------:R-:W-:Y:S02]  /*6ce10*/  IMAD R12, R0.reuse, -0x3b4b0000, RZ ;  /* 0xc4b50000000c7824 */ /* 0x040fe400078e02ff */
[C---:B------:R-:W-:Y:S02]  /*6ce20*/  IMAD R20, R0.reuse, -0x19930000, RZ ;  /* 0xe66d000000147824 */ /* 0x040fe400078e02ff */
[----:B------:R-:W-:Y:S02]  /*6ce30*/  IMAD R14, R0, 0xa690000, RZ ;  /* 0x0a690000000e7824 */ /* 0x000fe400078e02ff */
[----:B------:R-:W-:-:S04]  /*6ce40*/  IMAD.HI.U32 R10, R3, -0x3b4b0000, R10 ;  /* 0xc4b50000030a7827 */ /* 0x000fc800078e000a */
[C---:B------:R-:W-:Y:S02]  /*6ce50*/  IMAD R0, R3.reuse, 0x32eb772c, R8 ;  /* 0x32eb772c03007824 */ /* 0x040fe400078e0208 */
[C---:B------:R-:W-:Y:S02]  /*6ce60*/  IMAD R11, R3.reuse, -0x2b6742f6, R12 ;  /* 0xd498bd0a030b7824 */ /* 0x040fe400078e020c */
[C---:B------:R-:W-:Y:S02]  /*6ce70*/  IMAD R20, R3.reuse, 0x5deec, R20 ;  /* 0x0005deec03147824 */ /* 0x040fe400078e0214 */
[----:B------:R-:W-:Y:S02]  /*6ce80*/  IMAD R14, R3, -0x44df4ba0, R14 ;  /* 0xbb20b460030e7824 */ /* 0x000fe400078e020e */
[----:B------:R-:W-:Y:S01]  /*6ce90*/  IMAD.IADD R9, R9, 0x1, R0 ;  /* 0x0000000109097824 */ /* 0x000fe200078e0200 */
[----:B------:R-:W-:Y:S01]  /*6cea0*/  IADD3 R3, PT, PT, R15, R20, RZ ;  /* 0x000000140f037210 */ /* 0x000fe20007ffe0ff */
[----:B------:R-:W-:Y:S01]  /*6ceb0*/  IMAD.IADD R8, R10, 0x1, R11 ;  /* 0x000000010a087824 */ /* 0x000fe200078e020b */
[----:B------:R-:W-:Y:S01]  /*6cec0*/  MOV R15, 0x0 ;  /* 0x00000000000f7802 */ /* 0x000fe20000000f00 */
[----:B------:R-:W-:Y:S01]  /*6ced0*/  IMAD.IADD R0, R13, 0x1, R14 ;  /* 0x000000010d007824 */ /* 0x000fe200078e020e */
[----:B------:R-:W-:Y:S01]  /*6cee0*/  LOP3.LUT R3, R3, 0xffff, RZ, 0xc0, !PT ;  /* 0x0000ffff03037812 */ /* 0x000fe200078ec0ff */
[----:B------:R-:W-:Y:S01]  /*6cef0*/  IMAD.MOV.U32 R14, RZ, RZ, 0xb ;  /* 0x0000000bff0e7424 */ /* 0x000fe200078e00ff */
[----:B------:R-:W-:-:S02]  /*6cf00*/  LOP3.LUT R8, R8, 0xffff, RZ, 0xc0, !PT ;  /* 0x0000ffff08087812 */ /* 0x000fc400078ec0ff */
[----:B------:R-:W-:Y:S02]  /*6cf10*/  IADD3 R11, P0, PT, RZ, R9, RZ ;  /* 0x00000009ff0b7210 */ /* 0x000fe40007f1e0ff */
[----:B------:R-:W-:Y:S02]  /*6cf20*/  IADD3 R10, P1, PT, RZ, R0, RZ ;  /* 0x00000000ff0a7210 */ /* 0x000fe40007f3e0ff */
[----:B------:R-:W-:Y:S02]  /*6cf30*/  LEA.HI.X.SX32 R8, R9, R8, 0x1, P0 ;  /* 0x0000000809087211 */ /* 0x000fe400000f0eff */
[----:B------:R-:W-:Y:S02]  /*6cf40*/  LEA.HI.X.SX32 R3, R0, R3, 0x1, P1 ;  /* 0x0000000300037211 */ /* 0x000fe400008f0eff */
[----:B------:R-:W-:Y:S01]  /*6cf50*/  ISETP.GT.AND P0, PT, R32, 0xb, PT ;  /* 0x0000000b2000780c */ /* 0x000fe20003f04270 */
[----:B------:R-:W-:Y:S02]  /*6cf60*/  IMAD R0, R8, R29, RZ ;  /* 0x0000001d08007224 */ /* 0x000fe400078e02ff */
[----:B------:R-:W-:-:S02]  /*6cf70*/  IMAD R12, R3, R30, RZ ;  /* 0x0000001e030c7224 */ /* 0x000fc400078e02ff */
[----:B------:R-:W-:-:S04]  /*6cf80*/  IMAD.WIDE.U32 R8, R11, R29, RZ ;  /* 0x0000001d0b087225 */ /* 0x000fc800078e00ff */
[----:B------:R-:W-:Y:S02]  /*6cf90*/  IMAD R3, R38, R11, R0 ;  /* 0x0000000b26037224 */ /* 0x000fe400078e0200 */
[----:B------:R-:W-:Y:S02]  /*6cfa0*/  IMAD R13, R39, R10, R12 ;  /* 0x0000000a270d7224 */ /* 0x000fe400078e020c */
[----:B------:R-:W-:-:S04]  /*6cfb0*/  IMAD.WIDE.U32 R10, R10, R30, RZ ;  /* 0x0000001e0a0a7225 */ /* 0x000fc800078e00ff */
[----:B------:R-:W-:Y:S02]  /*6cfc0*/  IMAD.IADD R0, R9, 0x1, R3 ;  /* 0x0000000109007824 */ /* 0x000fe400078e0203 */
[----:B------:R-:W-:-:S05]  /*6cfd0*/  IMAD.IADD R3, R11, 0x1, R13 ;  /* 0x000000010b037824 */ /* 0x000fca00078e020d */
[----:B------:R-:W-:Y:S02]  /*6cfe0*/  LOP3.LUT R0, R7, R3, R0, 0x96, !PT ;  /* 0x0000000307007212 */ /* 0x000fe400078e9600 */
[----:B------:R-:W-:Y:S02]  /*6cff0*/  LOP3.LUT R3, R6, R10, R8, 0x96, !PT ;  /* 0x0000000a06037212 */ /* 0x000fe400078e9608 */
[----:B------:R-:W-:Y:S02]  /*6d000*/  LOP3.LUT R0, R0, 0xffff, RZ, 0xc0, !PT ;  /* 0x0000ffff00007812 */ /* 0x000fe400078ec0ff */
[----:B------:R-:W-:Y:S02]  /*6d010*/  LOP3.LUT R3, R3, 0xdeece66d, RZ, 0x3c, !PT ;  /* 0xdeece66d03037812 */ /* 0x000fe400078e3cff */
[----:B------:R-:W-:-:S03]  /*6d020*/  LOP3.LUT R0, R0, 0x5, RZ, 0x3c, !PT ;  /* 0x0000000500007812 */ /* 0x000fc600078e3cff */
[----:B------:R-:W-:-:S04]  /*6d030*/  IMAD.WIDE.U32 R6, R3, -0x21131993, R14 ;  /* 0xdeece66d03067825 */ /* 0x000fc800078e000e */
[----:B------:R-:W-:-:S04]  /*6d040*/  IMAD R0, R0, -0x21131993, RZ ;  /* 0xdeece66d00007824 */ /* 0x000fc800078e02ff */
[----:B------:R-:W-:-:S04]  /*6d050*/  IMAD R3, R3, 0x5, R0 ;  /* 0x0000000503037824 */ /* 0x000fc800078e0200 */
[----:B------:R-:W-:Y:S01]  /*6d060*/  IMAD.IADD R20, R7, 0x1, R3 ;  /* 0x0000000107147824 */ /* 0x000fe200078e0203 */
[----:B------:R-:W-:Y:S06]  /*6d070*/  @P0 BRA `(.L_x_197) ;  /* 0x0000000400140947 */ /* 0x000fec0003800000 */
[----:B------:R-:W-:-:S05]  /*6d080*/  IMAD.MOV.U32 R3, RZ, RZ, -0x1 ;  /* 0xffffffffff037424 */ /* 0x000fca00078e00ff */
[----:B------:R-:W-:-:S05]  /*6d090*/  VIADDMNMX.U32 R0, R32, R3, 0x2, PT ;  /* 0x0000000220007446 */ /* 0x000fca0003800003 */
[----:B------:R-:W-:-:S04]  /*6d0a0*/  IMAD.SHL.U32 R0, R0, 0x4, RZ ;  /* 0x0000000400007824 */ /* 0x000fc800078e00ff */
[----:B------:R-:W0:Y:S02]  /*6d0b0*/  LDC R8, c[0x2][R0+0x1c] ;  /* 0x0080070000087b82 */ /* 0x000e240000000800 */
[----:B0-----:R-:W-:-:S04]  /*6d0c0*/  SHF.R.S32.HI R9, RZ, 0x1f, R8 ;  /* 0x0000001fff097819 */ /* 0x001fc80000011408 */
.L_x_1923:
[----:B------:R-:W-:Y:S05]  /*6d0d0*/  BRX R8 -0x6d0e0                                                            (*"BRANCH_TARGETS .L_x_1924,.L_x_1925,.L_x_1926"*) ;  /* 0xfffff92c08c87949 */ /* 0x000fea000383ffff */
.L_x_1926:
[----:B------:R-:W-:Y:S02]  /*6d0e0*/  ISETP.NE.AND P0, PT, R32, 0x5, PT ;  /* 0x000000052000780c */ /* 0x000fe40003f05270 */
[----:B------:R-:W-:Y:S02]  /*6d0f0*/  CS2R R8, SRZ ;  /* 0x0000000000087805 */ /* 0x000fe4000001ff00 */
[----:B------:R-:W-:Y:S02]  /*6d100*/  CS2R R12, SRZ ;  /* 0x00000000000c7805 */ /* 0x000fe4000001ff00 */
[----:B------:R-:W-:-:S07]  /*6d110*/  CS2R R10, SRZ ;  /* 0x00000000000a7805 */ /* 0x000fce000001ff00 */
[----:B------:R-:W-:Y:S05]  /*6d120*/  @P0 BREAK.RELIABLE B0 ;  /* 0x0000000000000942 */ /* 0x000fea0003800100 */
[----:B------:R-:W-:Y:S05]  /*6d130*/  @P0 BRA `(.L_x_195) ;  /* 0x0000000c005c0947 */ /* 0x000fea0003800000 */
[----:B------:R-:W-:Y:S01]  /*6d140*/  IMAD R3, R20, -0x21131993, RZ ;  /* 0xdeece66d14037824 */ /* 0x000fe200078e02ff */
[----:B------:R-:W-:Y:S01]  /*6d150*/  BSSY.RECONVERGENT B2, `(.L_x_198) ;  /* 0x0000016000027945 */ /* 0x000fe20003800200 */
[----:B------:R-:W-:-:S04]  /*6d160*/  IMAD.WIDE.U32 R4, R6, -0x21131993, R14 ;  /* 0xdeece66d06047825 */ /* 0x000fc800078e000e */
[----:B------:R-:W-:Y:S02]  /*6d170*/  HFMA2 R34, -RZ, RZ, 0, 1.31130218505859375e-06 ;  /* 0x00000016ff227431 */ /* 0x000fe400000001ff */
[----:B------:R-:W-:Y:S02]  /*6d180*/  IMAD R3, R6, 0x5, R3 ;  /* 0x0000000506037824 */ /* 0x000fe400078e0203 */
[----:B------:R-:W-:Y:S02]  /*6d190*/  IMAD.MOV.U32 R35, RZ, RZ, 0x12 ;  /* 0x00000012ff237424 */ /* 0x000fe400078e00ff */
[----:B------:R-:W-:-:S05]  /*6d1a0*/  IMAD.IADD R3, R5, 0x1, R3 ;  /* 0x0000000105037824 */ /* 0x000fca00078e0203 */
[----:B------:R-:W-:-:S04]  /*6d1b0*/  SHF.R.U64 R0, R4, 0x11, R3 ;  /* 0x0000001104007819 */ /* 0x000fc80000001203 */
[----:B------:R-:W-:-:S05]  /*6d1c0*/  LOP3.LUT R0, R0, 0x7fffffff, RZ, 0xc0, !PT ;  /* 0x7fffffff00007812 */ /* 0x000fca00078ec0ff */
[----:B------:R-:W-:-:S05]  /*6d1d0*/  IMAD.HI.U32 R3, R0, 0x51eb851f, RZ ;  /* 0x51eb851f00037827 */ /* 0x000fca00078e00ff */
[----:B------:R-:W-:-:S05]  /*6d1e0*/  SHF.R.U32.HI R3, RZ, 0x5, R3 ;  /* 0x00000005ff037819 */ /* 0x000fca0000011603 */
[----:B------:R-:W-:-:S05]  /*6d1f0*/  IMAD R3, R3, -0x64, R0 ;  /* 0xffffff9c03037824 */ /* 0x000fca00078e0200 */
[----:B------:R-:W-:-:S13]  /*6d200*/  ISETP.GE.U32.AND P0, PT, R3, 0x31, PT ;  /* 0x000000310300780c */ /* 0x000fda0003f06070 */
[----:B------:R-:W-:Y:S05]  /*6d210*/  @!P0 BRA `(.L_x_199) ;  /* 0x0000000000248947 */ /* 0x000fea0003800000 */
[----:B------:R-:W-:Y:S01]  /*6d220*/  ISETP.GE.U32.AND P0, PT, R3, 0x62, PT ;  /* 0x000000620300780c */ /* 0x000fe20003f06070 */
[----:B------:R-:W-:Y:S02]  /*6d230*/  IMAD.MOV.U32 R34, RZ, RZ, 0x9 ;  /* 0x00000009ff227424 */ /* 0x000fe400078e00ff */
[----:B------:R-:W-:-:S10]  /*6d240*/  IMAD.MOV.U32 R35, RZ, RZ, 0x9 ;  /* 0x00000009ff237424 */ /* 0x000fd400078e00ff */
[----:B------:R-:W-:Y:S05]  /*6d250*/  @!P0 BRA `(.L_x_199) ;  /* 0x0000000000148947 */ /* 0x000fea0003800000 */
[----:B------:R-:W-:Y:S01]  /*6d260*/  IMAD.MOV.U32 R34, RZ, RZ, 0x16 ;  /* 0x00000016ff227424 */ /* 0x000fe200078e00ff */
[----:B------:R-:W-:Y:S01]  /*6d270*/  ISETP.NE.AND P0, PT, R3, 0x62, PT ;  /* 0x000000620300780c */ /* 0x000fe20003f05270 */
[----:B------:R-:W-:-:S03]  /*6d280*/  IMAD.MOV.U32 R35, RZ, RZ, 0x12 ;  /* 0x00000012ff237424 */ /* 0x000fc600078e00ff */
[----:B------:R-:W-:Y:S02]  /*6d290*/  SEL R34, R34, 0x9, !P0 ;  /* 0x0000000922227807 */ /* 0x000fe40004000000 */
[----:B------:R-:W-:-:S07]  /*6d2a0*/  SEL R35, R35, 0x9, !P0 ;  /* 0x0000000923237807 */ /* 0x000fce0004000000 */
.L_x_199:
[----:B------:R-:W-:Y:S05]  /*6d2b0*/  BSYNC.RECONVERGENT B2 ;  /* 0x0000000000027941 */ /* 0x000fea0003800200 */
.L_x_198:
[----:B------:R-:W-:Y:S05]  /*6d2c0*/  BRA `(.L_x_200) ;  /* 0x0000000800647947 */ /* 0x000fea0003800000 */
.L_x_1925:
[----:B------:R-:W-:Y:S01]  /*6d2d0*/  IMAD R3, R20, -0x21131993, RZ ;  /* 0xdeece66d14037824 */ /* 0x000fe200078e02ff */
[----:B------:R-:W-:Y:S01]  /*6d2e0*/  BSSY.RECONVERGENT B2, `(.L_x_201) ;  /* 0x000001d000027945 */ /* 0x000fe20003800200 */
[----:B------:R-:W-:Y:S01]  /*6d2f0*/  IMAD.WIDE.U32 R14, R6, -0x21131993, R14 ;  /* 0xdeece66d060e7825 */ /* 0x000fe200078e000e */
[----:B------:R-:W-:-:S03]  /*6d300*/  MOV R34, 0x11 ;  /* 0x0000001100227802 */ /* 0x000fc60000000f00 */
        /* <DEDUP_REMOVED lines=14> */
[----:B------:R-:W-:Y:S01]  /*6d3f0*/  ISETP.GE.U32.AND P0, PT, R0, 0xf5, PT ;  /* 0x000000f50000780c */ /* 0x000fe20003f06070 */
[----:B------:R-:W-:Y:S02]  /*6d400*/  IMAD.MOV.U32 R34, RZ, RZ, 0xf ;  /* 0x0000000fff227424 */ /* 0x000fe400078e00ff */
[----:B------:R-:W-:-:S10]  /*6d410*/  IMAD.MOV.U32 R35, RZ, RZ, 0xf ;  /* 0x0000000fff237424 */ /* 0x000fd400078e00ff */
[----:B------:R-:W-:Y:S05]  /*6d420*/  @!P0 BRA `(.L_x_202) ;  /* 0x0000000000208947 */ /* 0x000fea0003800000 */
[----:B------:R-:W-:Y:S01]  /*6d430*/  ISETP.GE.U32.AND P0, PT, R0, 0xf7, PT ;  /* 0x000000f70000780c */ /* 0x000fe20003f06070 */
[----:B------:R-:W-:Y:S02]  /*6d440*/  HFMA2 R34, -RZ, RZ, 0, 1.013278961181640625e-06 ;  /* 0x00000011ff227431 */ /* 0x000fe400000001ff */
[----:B------:R-:W-:-:S10]  /*6d450*/  IMAD.MOV.U32 R35, RZ, RZ, 0x9 ;  /* 0x00000009ff237424 */ /* 0x000fd400078e00ff */
[----:B------:R-:W-:Y:S05]  /*6d460*/  @!P0 BRA `(.L_x_202) ;  /* 0x0000000000108947 */ /* 0x000fea0003800000 */
[----:B------:R-:W-:Y:S01]  /*6d470*/  IMAD.MOV.U32 R34, RZ, RZ, 0xc ;  /* 0x0000000cff227424 */ /* 0x000fe200078e00ff */
[----:B------:R-:W-:-:S04]  /*6d480*/  ISETP.GE.U32.AND P0, PT, R0, 0xf9, PT ;  /* 0x000000f90000780c */ /* 0x000fc80003f06070 */
[----:B------:R-:W-:-:S05]  /*6d490*/  SEL R34, R34, 0xf, !P0 ;  /* 0x0000000f22227807 */ /* 0x000fca0004000000 */
[----:B------:R-:W-:-:S07]  /*6d4a0*/  IMAD.MOV.U32 R35, RZ, RZ, R34 ;  /* 0x000000ffff237224 */ /* 0x000fce00078e0022 */
.L_x_202:
[----:B------:R-:W-:Y:S05]  /*6d4b0*/  BSYNC.RECONVERGENT B2 ;  /* 0x0000000000027941 */ /* 0x000fea0003800200 */
.L_x_201:
[----:B------:R-:W-:Y:S05]  /*6d4c0*/  BRA `(.L_x_200) ;  /* 0x0000000400e47947 */ /* 0x000fea0003800000 */
.L_x_197:
[----:B------:R-:W-:-:S13]  /*6d4d0*/  ISETP.NE.AND P0, PT, R32, 0xc, PT ;  /* 0x0000000c2000780c */ /* 0x000fda0003f05270 */
[----:B------:R-:W-:Y:S05]  /*6d4e0*/  @!P0 BRA `(.L_x_203) ;  /* 0x0000000400608947 */ /* 0x000fea0003800000 */
[----:B------:R-:W-:-:S13]  /*6d4f0*/  ISETP.NE.AND P0, PT, R32, 0x23, PT ;  /* 0x000000232000780c */ /* 0x000fda0003f05270 */
[----:B------:R-:W-:Y:S05]  /*6d500*/  @!P0 BRA `(.L_x_204) ;  /* 0x0000000000bc8947 */ /* 0x000fea0003800000 */
[----:B------:R-:W-:Y:S02]  /*6d510*/  ISETP.NE.AND P0, PT, R32, 0xb1, PT ;  /* 0x000000b12000780c */ /* 0x000fe40003f05270 */
[----:B------:R-:W-:Y:S02]  /*6d520*/  CS2R R8, SRZ ;  /* 0x0000000000087805 */ /* 0x000fe4000001ff00 */
[----:B------:R-:W-:Y:S02]  /*6d530*/  CS2R R12, SRZ ;  /* 0x00000000000c7805 */ /* 0x000fe4000001ff00 */
[----:B------:R-:W-:-:S07]  /*6d540*/  CS2R R10, SRZ ;  /* 0x00000000000a7805 */ /* 0x000fce000001ff00 */
[----:B------:R-:W-:Y:S05]  /*6d550*/  @P0 BREAK.RELIABLE B0 ;  /* 0x0000000000000942 */ /* 0x000fea0003800100 */
[----:B------:R-:W-:Y:S05]  /*6d560*/  @P0 BRA `(.L_x_195) ;  /* 0x0000000800500947 */ /* 0x000fea0003800000 */
.L_x_1924:
        /* <DEDUP_REMOVED lines=9> */
[----:B------:R-:W-:-:S05]  /*6d600*/  IMAD.HI.U32 R0, R3, -0x5f5f5f5f, RZ ;  /* 0xa0a0a0a103007827 */ /* 0x000fca00078e00ff */
        /* <DEDUP_REMOVED lines=13> */
[----:B------:R-:W-:Y:S02]  /*6d6e0*/  HFMA2 R35, -RZ, RZ, 0, 6.55651092529296875e-07 ;  /* 0x0000000bff237431 */ /* 0x000fe400000001ff */
[----:B------:R-:W-:-:S10]  /*6d6f0*/  IMAD.MOV.U32 R34, RZ, RZ, 0xb ;  /* 0x0000000bff227424 */ /* 0x000fd400078e00ff */
[----:B------:R-:W-:Y:S05]  /*6d700*/  @!P0 BRA `(.L_x_206) ;  /* 0x0000000000348947 */ /* 0x000fea0003800000 */
[----:B------:R-:W-:Y:S01]  /*6d710*/  ISETP.NE.AND P0, PT, R0, 0xc8, PT ;  /* 0x000000c80000780c */ /* 0x000fe20003f05270 */
[----:B------:R-:W-:Y:S02]  /*6d720*/  IMAD.MOV.U32 R34, RZ, RZ, 0x9 ;  /* 0x00000009ff227424 */ /* 0x000fe400078e00ff */
[----:B------:R-:W-:-:S10]  /*6d730*/  IMAD.MOV.U32 R35, RZ, RZ, 0x9 ;  /* 0x00000009ff237424 */ /* 0x000fd400078e00ff */
[----:B------:R-:W-:Y:S05]  /*6d740*/  @!P0 BRA `(.L_x_206) ;  /* 0x0000000000248947 */ /* 0x000fea0003800000 */
[----:B------:R-:W-:Y:S01]  /*6d750*/  ISETP.GE.U32.AND P0, PT, R0, 0xca, PT ;  /* 0x000000ca0000780c */ /* 0x000fe20003f06070 */
[----:B------:R-:W-:Y:S02]  /*6d760*/  IMAD.MOV.U32 R34, RZ, RZ, 0xa ;  /* 0x0000000aff227424 */ /* 0x000fe400078e00ff */
[----:B------:R-:W-:-:S10]  /*6d770*/  IMAD.MOV.U32 R35, RZ, RZ, 0xa ;  /* 0x0000000aff237424 */ /* 0x000fd400078e00ff */
[----:B------:R-:W-:Y:S05]  /*6d780*/  @!P0 BRA `(.L_x_206) ;  /* 0x0000000000148947 */ /* 0x000fea0003800000 */
[----:B------:R-:W-:Y:S01]  /*6d790*/  IMAD.MOV.U32 R34, RZ, RZ, 0x8 ;  /* 0x00000008ff227424 */ /* 0x000fe200078e00ff */
[----:B------:R-:W-:Y:S02]  /*6d7a0*/  ISETP.NE.AND P0, PT, R0, 0xca, PT ;  /* 0x000000ca0000780c */ /* 0x000fe40003f05270 */
[----:B------:R-:W-:Y:S02]  /*6d7b0*/  MOV R35, 0xb ;  /* 0x0000000b00237802 */ /* 0x000fe40000000f00 */
[----:B------:R-:W-:Y:S02]  /*6d7c0*/  SEL R34, R34, 0xb, !P0 ;  /* 0x0000000b22227807 */ /* 0x000fe40004000000 */
[----:B------:R-:W-:-:S07]  /*6d7d0*/  SEL R35, R35, 0xf, P0 ;  /* 0x0000000f23237807 */ /* 0x000fce0000000000 */
.L_x_206:
[----:B------:R-:W-:Y:S05]  /*6d7e0*/  BSYNC.RECONVERGENT B2 ;  /* 0x0000000000027941 */ /* 0x000fea0003800200 */
.L_x_205:
[----:B------:R-:W-:Y:S05]  /*6d7f0*/  BRA `(.L_x_200) ;  /* 0x0000000400187947 */ /* 0x000fea0003800000 */
.L_x_204:
[----:B------:R-:W-:Y:S01]  /*6d800*/  IMAD R3, R20, -0x21131993, RZ ;  /* 0xdeece66d14037824 */ /* 0x000fe200078e02ff */
[----:B------:R-:W-:Y:S01]  /*6d810*/  BSSY.RECONVERGENT B2, `(.L_x_207) ;  /* 0x0000024000027945 */ /* 0x000fe20003800200 */
[----:B------:R-:W-:-:S04]  /*6d820*/  IMAD.WIDE.U32 R14, R6, -0x21131993, R14 ;  /* 0xdeece66d060e7825 */ /* 0x000fc800078e000e */
[----:B------:R-:W-:Y:S02]  /*6d830*/  IMAD R3, R6, 0x5, R3 ;  /* 0x0000000506037824 */ /* 0x000fe400078e0203 */
[----:B------:R-:W-:Y:S02]  /*6d840*/  IMAD.MOV.U32 R34, RZ, RZ, 0xe ;  /* 0x0000000eff227424 */ /* 0x000fe400078e00ff */
[----:B------:R-:W-:Y:S02]  /*6d850*/  IMAD.IADD R3, R15, 0x1, R3 ;  /* 0x000000010f037824 */ /* 0x000fe400078e0203 */
[----:B------:R-:W-:-:S03]  /*6d860*/  IMAD.MOV.U32 R35, RZ, RZ, 0xc ;  /* 0x0000000cff237424 */ /* 0x000fc600078e00ff */
        /* <DEDUP_REMOVED lines=12> */
[----:B------:R-:W-:-:S12]  /*6d930*/  HFMA2 R34, -RZ, RZ, 0, 5.36441802978515625e-07 ;  /* 0x00000009ff227431 */ /* 0x000fd800000001ff */
        /* <DEDUP_REMOVED lines=9> */
[----:B------:R-:W-:Y:S01]  /*6d9d0*/  ISETP.NE.AND P0, PT, R0, 0x1c4, PT ;  /* 0x000001c40000780c */ /* 0x000fe20003f05270 */
[----:B------:R-:W-:Y:S01]  /*6d9e0*/  IMAD.MOV.U32 R34, RZ, RZ, 0xb ;  /* 0x0000000bff227424 */ /* 0x000fe200078e00ff */
[----:B------:R-:W-:-:S11]  /*6d9f0*/  MOV R35, 0xb ;  /* 0x0000000b00237802 */ /* 0x000fd60000000f00 */
[----:B------:R-:W-:Y:S05]  /*6da00*/  @!P0 BRA `(.L_x_208) ;  /* 0x0000000000108947 */ /* 0x000fea0003800000 */
[----:B------:R-:W-:Y:S01]  /*6da10*/  IMAD.MOV.U32 R35, RZ, RZ, 0xb ;  /* 0x0000000bff237424 */ /* 0x000fe200078e00ff */
[----:B------:R-:W-:Y:S01]  /*6da20*/  ISETP.GE.U32.AND P0, PT, R0, 0x1c8, PT ;  /* 0x000001c80000780c */ /* 0x000fe20003f06070 */
[----:B------:R-:W-:-:S03]  /*6da30*/  IMAD.MOV.U32 R34, RZ, RZ, 0x9 ;  /* 0x00000009ff227424 */ /* 0x000fc600078e00ff */
[----:B------:R-:W-:-:S09]  /*6da40*/  SEL R35, R35, 0x9, !P0 ;  /* 0x0000000923237807 */ /* 0x000fd20004000000 */
.L_x_208:
[----:B------:R-:W-:Y:S05]  /*6da50*/  BSYNC.RECONVERGENT B2 ;  /* 0x0000000000027941 */ /* 0x000fea0003800200 */
.L_x_207:
[----:B------:R-:W-:Y:S05]  /*6da60*/  BRA `(.L_x_200) ;  /* 0x00000000007c7947 */ /* 0x000fea0003800000 */
.L_x_203:
        /* <DEDUP_REMOVED lines=15> */
[----:B------:R-:W-:Y:S02]  /*6db60*/  HFMA2 R35, -RZ, RZ, 0, 5.36441802978515625e-07 ;  /* 0x00000009ff237431 */ /* 0x000fe400000001ff */
[----:B------:R-:W-:-:S10]  /*6db70*/  IMAD.MOV.U32 R34, RZ, RZ, 0xb ;  /* 0x0000000bff227424 */ /* 0x000fd400078e00ff */
        /* <DEDUP_REMOVED lines=8> */
[----:B------:R-:W-:Y:S01]  /*6dc00*/  @P0 ISETP.NE.AND P1, PT, R0, 0x12e, PT ;  /* 0x0000012e0000080c */ /* 0x000fe20003f25270 */
[----:B------:R-:W-:Y:S01]  /*6dc10*/  @P0 IMAD.MOV.U32 R3, RZ, RZ, 0x7 ;  /* 0x00000007ff030424 */ /* 0x000fe200078e00ff */
[----:B------:R-:W-:-:S04]  /*6dc20*/  @P0 MOV R0, 0xb ;  /* 0x0000000b00000802 */ /* 0x000fc80000000f00 */
[----:B------:R-:W-:Y:S02]  /*6dc30*/  @P0 SEL R34, R0, 0x7, !P1 ;  /* 0x0000000700220807 */ /* 0x000fe40004800000 */
[----:B------:R-:W-:-:S07]  /*6dc40*/  @P0 SEL R35, R3, 0x9, P1 ;  /* 0x0000000903230807 */ /* 0x000fce0000800000 */
.L_x_209:
[----:B------:R-:W-:Y:S05]  /*6dc50*/  BSYNC.RECONVERGENT B2 ;  /* 0x0000000000027941 */ /* 0x000fea0003800200 */
.L_x_200:
[----:B------:R-:W-:Y:S05]  /*6dc60*/  BSYNC.RELIABLE B0 ;  /* 0x0000000000007941 */ /* 0x000fea0003800100 */
.L_x_196:
[----:B------:R-:W-:Y:S02]  /*6dc70*/  SHF.R.U32.HI R0, RZ, 0xa, R20 ;  /* 0x0000000aff007819 */ /* 0x000fe40000011614 */
[----:B------:R-:W-:Y:S02]  /*6dc80*/  CS2R R32, SRZ ;  /* 0x0000000000207805 */ /* 0x000fe4000001ff00 */
[----:B------:R-:W-:Y:S01]  /*6dc90*/  IADD3 R4, PT, PT, -R35, 0x1, RZ ;  /* 0x0000000123047810 */ /* 0x000fe20007ffe1ff */
[----:B------:R-:W-:Y:S01]  /*6dca0*/  IMAD.MOV.U32 R5, RZ, RZ, RZ ;  /* 0x000000ffff057224 */ /* 0x000fe200078e00ff */
[----:B------:R-:W-:Y:S01]  /*6dcb0*/  IADD3 R8, PT, PT, -R34, 0x1, RZ ;  /* 0x0000000122087810 */ /* 0x000fe20007ffe1ff */
[--C-:B------:R-:W-:Y:S01]  /*6dcc0*/  IMAD.MOV.U32 R6, RZ, RZ, R35.reuse ;  /* 0x000000ffff067224 */ /* 0x100fe200078e0023 */
[----:B------:R-:W-:Y:S01]  /*6dcd0*/  LOP3.LUT R0, R0, 0x30, RZ, 0xc0, !PT ;  /* 0x0000003000007812 */ /* 0x000fe200078ec0ff */
[--C-:B------:R-:W-:Y:S01]  /*6dce0*/  IMAD.MOV.U32 R7, RZ, RZ, R34.reuse ;  /* 0x000000ffff077224 */ /* 0x100fe200078e0022 */
[----:B------:R-:W-:Y:S01]  /*6dcf0*/  MOV R11, R35 ;  /* 0x00000023000b7202 */ /* 0x000fe20000000f00 */
[--C-:B------:R-:W-:Y:S01]  /*6dd00*/  IMAD.MOV.U32 R10, RZ, RZ, R34.reuse ;  /* 0x000000ffff0a7224 */ /* 0x100fe200078e0022 */
[----:B------:R-:W-:Y:S01]  /*6dd10*/  IADD3 R20, PT, PT, R1, R0, RZ ;  /* 0x0000000001147210 */ /* 0x000fe20007ffe0ff */
[----:B------:R-:W-:Y:S01]  /*6dd20*/  IMAD.MOV.U32 R42, RZ, RZ, R35 ;  /* 0x000000ffff2a7224 */ /* 0x000fe200078e0023 */
[----:B------:R-:W-:Y:S01]  /*6dd30*/  STL.128 [R1], R32 ;  /* 0x0000002001007387 */ /* 0x000fe20000100c00 */
[----:B------:R-:W-:-:S02]  /*6dd40*/  IMAD.MOV.U32 R43, RZ, RZ, R34 ;  /* 0x000000ffff2b7224 */ /* 0x000fc400078e0022 */
[----:B------:R-:W-:Y:S01]  /*6dd50*/  IMAD.MOV.U32 R40, RZ, RZ, RZ ;  /* 0x000000ffff287224 */ /* 0x000fe200078e00ff */
[----:B------:R0:W-:Y:S01]  /*6dd60*/  STL.128 [R1+0x10], R4 ;  /* 0x0000100401007387 */ /* 0x0001e20000100c00 */
[----:B------:R-:W-:Y:S02]  /*6dd70*/  IMAD.MOV.U32 R9, RZ, RZ, R4 ;  /* 0x000000ffff097224 */ /* 0x000fe400078e0004 */
[----:B------:R-:W-:-:S03]  /*6dd80*/  IMAD.MOV.U32 R41, RZ, RZ, R8 ;  /* 0x000000ffff297224 */ /* 0x000fc600078e0008 */
[----:B------:R1:W-:Y:S04]  /*6dd90*/  STL.128 [R1+0x20], R8 ;  /* 0x0000200801007387 */ /* 0x0003e80000100c00 */
[----:B------:R2:W-:Y:S04]  /*6dda0*/  STL.128 [R1+0x30], R40 ;  /* 0x0000302801007387 */ /* 0x0005e80000100c00 */
[----:B------:R-:W3:Y:S02]  /*6ddb0*/  LDL.128 R12, [R20] ;  /* 0x00000000140c7983 */ /* 0x000ee40000100c00 */
[----:B---3--:R-:W-:Y:S01]  /*6ddc0*/  IMAD.U32 R12, R12, 0x10000, RZ ;  /* 0x000100000c0c7824 */ /* 0x008fe200078e00ff */
[----:B------:R-:W-:Y:S01]  /*6ddd0*/  PRMT R14, R14, 0x9910, RZ ;  /* 0x000099100e0e7816 */ /* 0x000fe200000000ff */
[----:B------:R-:W-:Y:S01]  /*6dde0*/  IMAD.U32 R13, R13, 0x10000, RZ ;  /* 0x000100000d0d7824 */ /* 0x000fe200078e00ff */
[----:B------:R-:W-:-:S02]  /*6ddf0*/  PRMT R15, R15, 0x9910, RZ ;  /* 0x000099100f0f7816 */ /* 0x000fc400000000ff */
[----:B------:R-:W-:Y:S01]  /*6de00*/  SHF.R.S32.HI R3, RZ, 0xf, R12 ;  /* 0x0000000fff037819 */ /* 0x000fe2000001140c */
[----:B------:R-:W-:Y:S01]  /*6de10*/  IMAD.MOV.U32 R12, RZ, RZ, R14 ;  /* 0x000000ffff0c7224 */ /* 0x000fe200078e000e */
[----:B------:R-:W-:Y:S01]  /*6de20*/  SHF.R.S32.HI R0, RZ, 0xf, R13 ;  /* 0x0000000fff007819 */ /* 0x000fe2000001140d */
[----:B0-----:R-:W-:Y:S01]  /*6de30*/  IMAD.MOV.U32 R6, RZ, RZ, R15 ;  /* 0x000000ffff067224 */ /* 0x001fe200078e000f */
[--C-:B------:R-:W-:Y:S01]  /*6de40*/  SHF.R.S32.HI R5, RZ, 0x1f, R3.reuse ;  /* 0x0000001fff057819 */ /* 0x100fe20000011403 */
[----:B------:R-:W-:Y:S01]  /*6de50*/  IMAD.MOV.U32 R4, RZ, RZ, R3 ;  /* 0x000000ffff047224 */ /* 0x000fe200078e0003 */
[----:B------:R-:W-:Y:S01]  /*6de60*/  SHF.R.S32.HI R13, RZ, 0x1f, R12 ;  /* 0x0000001fff0d7819 */ /* 0x000fe2000001140c */
[----:B-1----:R-:W-:Y:S01]  /*6de70*/  IMAD.MOV.U32 R10, RZ, RZ, R6 ;  /* 0x000000ffff0a7224 */ /* 0x002fe200078e0006 */
[----:B------:R-:W-:Y:S02]  /*6de80*/  SHF.R.S32.HI R9, RZ, 0x1f, R0 ;  /* 0x0000001fff097819 */ /* 0x000fe40000011400 */
[----:B------:R-:W-:-:S02]  /*6de90*/  SHF.R.S32.HI R11, RZ, 0x1f, R6 ;  /* 0x0000001fff0b7819 */ /* 0x000fc40000011406 */
[----:B--2---:R-:W-:-:S07]  /*6dea0*/  MOV R8, R0 ;  /* 0x0000000000087202 */ /* 0x004fce0000000f00 */
.L_x_195:
[----:B------:R-:W-:Y:S05]  /*6deb0*/  BSYNC.RECONVERGENT B1 ;  /* 0x0000000000017941 */ /* 0x000fea0003800200 */
.L_x_192:
[----:B-----5:R-:W2:Y:S01]  /*6dec0*/  LDL R7, [R1+0x6448] ;  /* 0x0064480001077983 */ /* 0x020ea20000100800 */
[----:B------:R-:W-:Y:S01]  /*6ded0*/  IADD3 R4, P0, P1, R12, R18, R4 ;  /* 0x000000120c047210 */ /* 0x000fe2000791e004 */
[----:B------:R-:W-:Y:S01]  /*6dee0*/  BSSY.RECONVERGENT B7, `(.L_x_210) ;  /* 0x0002f2c000077945 */ /* 0x000fe20003800200 */
[----:B------:R-:W-:Y:S02]  /*6def0*/  IADD3 R0, P2, P3, R10, R16, R8 ;  /* 0x000000100a007210 */ /* 0x000fe40007b5e008 */
[----:B------:R-:W-:Y:S02]  /*6df00*/  IADD3.X R5, PT, PT, R13, R19, R5, P0, P1 ;  /* 0x000000130d057210 */ /* 0x000fe400007e2405 */
[----:B------:R-:W-:Y:S02]  /*6df10*/  IADD3.X R3, PT, PT, R11, R17, R9, P2, P3 ;  /* 0x000000110b037210 */ /* 0x000fe400017e6409 */
[----:B------:R-:W-:Y:S02]  /*6df20*/  LEA.HI R4, P1, R5, R4, RZ, 0x1 ;  /* 0x0000000405047211 */ /* 0x000fe400078308ff */
[----:B------:R-:W-:-:S03]  /*6df30*/  LEA.HI R0, P2, R3, R0, RZ, 0x1 ;  /* 0x0000000003007211 */ /* 0x000fc600078508ff */
[----:B------:R-:W-:Y:S02]  /*6df40*/  IMAD.X R5, RZ, RZ, R5, P1 ;  /* 0x000000ffff057224 */ /* 0x000fe400008e0605 */
[----:B------:R-:W-:-:S03]  /*6df50*/  IMAD.X R3, RZ, RZ, R3, P2 ;  /* 0x000000ffff037224 */ /* 0x000fc600010e0603 */
[----:B------:R-:W-:Y:S02]  /*6df60*/  SHF.R.U64 R6, R4, 0x3, R5 ;  /* 0x0000000304067819 */ /* 0x000fe40000001205 */
[----:B------:R-:W-:Y:S02]  /*6df70*/  SHF.R.U64 R0, R0, 0x3, R3 ;  /* 0x0000000300007819 */ /* 0x000fe40000001203 */
[----:B--2---:R-:W-:-:S13]  /*6df80*/  ISETP.GE.AND P0, PT, R7, RZ, PT ;  /* 0x000000ff0700720c */ /* 0x004fda0003f06270 */
[----:B------:R-:W-:Y:S05]  /*6df90*/  @!P0 BRA `(.L_x_211) ;  /* 0x000000fc00008947 */ /* 0x000fea0003800000 */
[----:B------:R-:W-:Y:S01]  /*6dfa0*/  ISETP.NE.AND P0, PT, R7, 0x4, PT ;  /* 0x000000040700780c */ /* 0x000fe20003f05270 */
[----:B------:R0:W1:Y:S01]  /*6dfb0*/  I2F.F64 R14, R6 ;  /* 0x00000006000e7312 */ /* 0x0000620000201c00 */
[----:B------:R-:W-:Y:S07]  /*6dfc0*/  BSSY.RECONVERGENT B8, `(.L_x_212) ;  /* 0x0000fba000087945 */ /* 0x000fee0003800200 */
[----:B------:R0:W2:Y:S04]  /*6dfd0*/  I2F.F64 R20, R0 ;  /* 0x0000000000147312 */ /* 0x0000a80000201c00 */
[----:B------:R-:W-:Y:S05]  /*6dfe0*/  @P0 BRA `(.L_x_213) ;  /* 0x000000bc00340947 */ /* 0x000fea0003800000 */
[----:B------:R-:W3:Y:S01]  /*6dff0*/  LDL R3, [R1+0x498] ;  /* 0x0004980001037983 */ /* 0x000ee20000100800 */
[----:B------:R-:W-:Y:S01]  /*6e000*/  BSSY.RECONVERGENT B1, `(.L_x_214) ;  /* 0x00001f0000017945 */ /* 0x000fe20003800200 */
[----:B------:R-:W-:Y:S02]  /*6e010*/  CS2R R8, SRZ ;  /* 0x0000000000087805 */ /* 0x000fe4000001ff00 */
[----:B---3--:R-:W-:-:S13]  /*6e020*/  ISETP.GE.AND P0, PT, R3, 0x1, PT ;  /* 0x000000010300780c */ /* 0x008fda0003f06270 */
[----:B------:R-:W-:Y:S05]  /*6e030*/  @!P0 BRA `(.L_x_215) ;  /* 0x0000001c00b08947 */ /* 0x000fea0003800000 */
[----:B0-----:R0:W5:Y:S01]  /*6e040*/  LDL.64 R6, [R1+0x4a0] ;  /* 0x0004a00001067983 */ /* 0x0011620000100a00 */
[----:B------:R-:W-:Y:S01]  /*6e050*/  BSSY.RECONVERGENT B0, `(.L_x_216) ;  /* 0x00001e9000007945 */ /* 0x000fe20003800200 */
[----:B------:R-:W-:Y:S01]  /*6e060*/  IMAD.MOV.U32 R0, RZ, RZ, RZ ;  /* 0x000000ffff007224 */ /* 0x000fe200078e00ff */
[----:B------:R-:W-:-:S07]  /*6e070*/  CS2R R4, SRZ ;  /* 0x0000000000047805 */ /* 0x000fce000001ff00 */
.L_x_289:
[----:B-----5:R-:W-:-:S05]  /*6e080*/  IMAD.WIDE.U32 R58, R0, 0x140, R6 ;  /* 0x00000140003a7825 */ /* 0x020fca00078e0006 */
[----:B------:R-:W3:Y:S04]  /*6e090*/  LD.E.64 R42, desc[UR36][R58.64+0x128] ;  /* 0x000128243a2a7980 */ /* 0x000ee8000c101b00 */
[----:B------:R-:W1:Y:S01]  /*6e0a0*/  LD.E.64 R8, desc[UR36][R58.64+0x108] ;  /* 0x000108243a087980 */ /* 0x000e62000c101b00 */
[-C--:B---3--:R-:W-:Y:S02]  /*6e0b0*/  DMUL R12, RZ, R42.reuse ;  /* 0x0000002aff0c7228 */ /* 0x088fe40000000000 */
[----:B-1----:R-:W-:-:S06]  /*6e0c0*/  DFMA R40, R14, R42, R8 ;  /* 0x0000002a0e28722b */ /* 0x002fcc0000000008 */
[----:B------:R-:W-:Y:S01]  /*6e0d0*/  DSETP.NEU.AND P0, PT, R12, RZ, PT ;  /* 0x000000ff0c00722a */ /* 0x000fe20003f0d000 */
[----:B------:R-:W1:-:S13]  /*6e0e0*/  F2I.F64.FLOOR R10, R40 ;  /* 0x00000028000a7311 */ /* 0x000e5a0000305100 */
[----:B------:R-:W3:Y:S01]  /*6e0f0*/  @P0 LD.E.64 R8, desc[UR36][R58.64+0x110] ;  /* 0x000110243a080980 */ /* 0x000ee2000c101b00 */
[----:B-1----:R-:W-:-:S03]  /*6e100*/  LOP3.LUT R11, R10, 0xff, RZ, 0xc0, !PT ;  /* 0x000000ff0a0b7812 */ /* 0x002fc600078ec0ff */
[----:B------:R-:W4:Y:S01]  /*6e110*/  @!P0 LD.E.U8 R32, desc[UR36][R58.64+0x101] ;  /* 0x000101243a208980 */ /* 0x000f22000c101100 */
[----:B------:R-:W-:-:S05]  /*6e120*/  IADD3 R10, P1, PT, R58, R11, RZ ;  /* 0x0000000b3a0a7210 */ /* 0x000fca0007f3e0ff */
[----:B------:R-:W-:-:S05]  /*6e130*/  IMAD.X R11, RZ, RZ, R59, P1 ;  /* 0x000000ffff0b7224 */ /* 0x000fca00008e063b */
[----:B------:R-:W4:Y:S04]  /*6e140*/  LD.E.U8 R33, desc[UR36][R10.64] ;  /* 0x000000240a217980 */ /* 0x000f28000c101100 */
[----:B------:R-:W2:Y:S01]  /*6e150*/  LD.E.U8 R35, desc[UR36][R10.64+0x1] ;  /* 0x000001240a237980 */ /* 0x000ea2000c101100 */
[----:B---3--:R-:W-:-:S03]  /*6e160*/  @P0 DADD R12, R12, R8 ;  /* 0x000000000c0c0229 */ /* 0x008fc60000000008 */
[----:B------:R-:W3:Y:S03]  /*6e170*/  LD.E.64 R8, desc[UR36][R58.64+0x118] ;  /* 0x000118243a087980 */ /* 0x000ee6000c101b00 */
[----:B------:R-:W4:Y:S02]  /*6e180*/  @P0 F2I.F64.FLOOR R32, R12 ;  /* 0x0000000c00200311 */ /* 0x000f240000305100 */
[----:B----4-:R-:W-:Y:S01]  /*6e190*/  IADD3 R33, PT, PT, R33, R32, RZ ;  /* 0x0000002021217210 */ /* 0x010fe20007ffe0ff */
[----:B--2---:R-:W-:-:S03]  /*6e1a0*/  IMAD.IADD R35, R35, 0x1, R32 ;  /* 0x0000000123237824 */ /* 0x004fc600078e0220 */
[----:B------:R-:W-:-:S04]  /*6e1b0*/  LOP3.LUT R33, R33, 0xff, RZ, 0xc0, !PT ;  /* 0x000000ff21217812 */ /* 0x000fc800078ec0ff */
[----:B------:R-:W-:-:S05]  /*6e1c0*/  IADD3 R32, P1, PT, R58, R33, RZ ;  /* 0x000000213a207210 */ /* 0x000fca0007f3e0ff */
[----:B------:R-:W-:Y:S01]  /*6e1d0*/  IMAD.X R33, RZ, RZ, R59, P1 ;  /* 0x000000ffff217224 */ /* 0x000fe200008e063b */
[----:B------:R-:W-:-:S04]  /*6e1e0*/  LOP3.LUT R35, R35, 0xff, RZ, 0xc0, !PT ;  /* 0x000000ff23237812 */ /* 0x000fc800078ec0ff */
[----:B------:R-:W2:Y:S01]  /*6e1f0*/  LD.E.U8 R11, desc[UR36][R32.64] ;  /* 0x00000024200b7980 */ /* 0x000ea2000c101100 */
[----:B------:R-:W-:-:S03]  /*6e200*/  IADD3 R34, P1, PT, R58, R35, RZ ;  /* 0x000000233a227210 */ /* 0x000fc60007f3e0ff */
[----:B------:R-:W4:Y:S02]  /*6e210*/  LD.E.U8 R49, desc[UR36][R32.64+0x1] ;  /* 0x0000012420317980 */ /* 0x000f24000c101100 */
[----:B------:R-:W-:-:S05]  /*6e220*/  IMAD.X R35, RZ, RZ, R59, P1 ;  /* 0x000000ffff237224 */ /* 0x000fca00008e063b */
[----:B------:R-:W4:Y:S04]  /*6e230*/  LD.E.U8 R51, desc[UR36][R34.64] ;  /* 0x0000002422337980 */ /* 0x000f28000c101100 */
[----:B------:R-:W4:Y:S01]  /*6e240*/  LD.E.U8 R53, desc[UR36][R34.64+0x1] ;  /* 0x0000012422357980 */ /* 0x000f22000c101100 */
[----:B---3--:R-:W-:-:S03]  /*6e250*/  DFMA R42, R20, R42, R8 ;  /* 0x0000002a142a722b */ /* 0x008fc60000000008 */
[----:B------:R-:W5:Y:S03]  /*6e260*/  @!P0 LD.E.64 R8, desc[UR36][R58.64+0x130] ;  /* 0x000130243a088980 */ /* 0x000f66000c101b00 */
[----:B------:R-:W2:Y:S02]  /*6e270*/  F2I.F64.FLOOR R10, R42 ;  /* 0x0000002a000a7311 */ /* 0x000ea40000305100 */
[----:B--2---:R-:W-:-:S05]  /*6e280*/  IMAD.IADD R11, R10, 0x1, R11 ;  /* 0x000000010a0b7824 */ /* 0x004fca00078e020b */
[----:B------:R-:W-:-:S04]  /*6e290*/  LOP3.LUT R11, R11, 0xff, RZ, 0xc0, !PT ;  /* 0x000000ff0b0b7812 */ /* 0x000fc800078ec0ff */
[----:B------:R-:W-:Y:S02]  /*6e2a0*/  IADD3 R50, P1, PT, R58, R11, RZ ;  /* 0x0000000b3a327210 */ /* 0x000fe40007f3e0ff */
[----:B----4-:R-:W-:-:S03]  /*6e2b0*/  IADD3 R11, PT, PT, R10, R51, RZ ;  /* 0x000000330a0b7210 */ /* 0x010fc60007ffe0ff */
[----:B------:R-:W-:Y:S02]  /*6e2c0*/  IMAD.X R51, RZ, RZ, R59, P1 ;  /* 0x000000ffff337224 */ /* 0x000fe400008e063b */
[C---:B------:R-:W-:Y:S01]  /*6e2d0*/  IMAD.IADD R53, R10.reuse, 0x1, R53 ;  /* 0x000000010a357824 */ /* 0x040fe200078e0235 */
[----:B------:R-:W-:Y:S01]  /*6e2e0*/  LOP3.LUT R55, R11, 0xff, RZ, 0xc0, !PT ;  /* 0x000000ff0b377812 */ /* 0x000fe200078ec0ff */
[----:B------:R-:W-:Y:S01]  /*6e2f0*/  IMAD.IADD R49, R10, 0x1, R49 ;  /* 0x000000010a317824 */ /* 0x000fe200078e0231 */
[----:B------:R-:W-:Y:S01]  /*6e300*/  @P0 FRND.F64.FLOOR R32, R12 ;  /* 0x0000000c00200313 */ /* 0x000fe20000305800 */
[----:B------:R-:W5:Y:S01]  /*6e310*/  @!P0 LD.E.64 R10, desc[UR36][R58.64+0x138] ;  /* 0x000138243a0a8980 */ /* 0x000f62000c101b00 */
[----:B------:R-:W-:-:S03]  /*6e320*/  LOP3.LUT R57, R53, 0xff, RZ, 0xc0, !PT ;  /* 0x000000ff35397812 */ /* 0x000fc600078ec0ff */
[----:B------:R-:W2:Y:S01]  /*6e330*/  LD.E.U8 R53, desc[UR36][R50.64] ;  /* 0x0000002432357980 */ /* 0x000ea2000c101100 */
[C---:B------:R-:W-:Y:S02]  /*6e340*/  IADD3 R54, P2, PT, R58.reuse, R55, RZ ;  /* 0x000000373a367210 */ /* 0x040fe40007f5e0ff */
[----:B------:R-:W-:Y:S01]  /*6e350*/  IADD3 R56, P3, PT, R58, R57, RZ ;  /* 0x000000393a387210 */ /* 0x000fe20007f7e0ff */
[----:B------:R-:W-:Y:S01]  /*6e360*/  IMAD.MOV.U32 R65, RZ, RZ, 0x40180000 ;  /* 0x40180000ff417424 */ /* 0x000fe200078e00ff */
[----:B------:R-:W-:Y:S01]  /*6e370*/  MOV R64, 0x0 ;  /* 0x0000000000407802 */ /* 0x000fe20000000f00 */
[--C-:B------:R-:W-:Y:S01]  /*6e380*/  IMAD.X R55, RZ, RZ, R59.reuse, P2 ;  /* 0x000000ffff377224 */ /* 0x100fe200010e063b */
[----:B------:R1:W5:Y:S01]  /*6e390*/  LD.E.U8 R68, desc[UR36][R50.64+0x1] ;  /* 0x0000012432447980 */ /* 0x000362000c101100 */
[----:B------:R-:W-:-:S03]  /*6e3a0*/  IMAD.X R57, RZ, RZ, R59, P3 ;  /* 0x000000ffff397224 */ /* 0x000fc600018e063b */
[----:B------:R-:W5:Y:S04]  /*6e3b0*/  LD.E.U8 R71, desc[UR36][R54.64] ;  /* 0x0000002436477980 */ /* 0x000f68000c101100 */
[----:B------:R-:W5:Y:S04]  /*6e3c0*/  LD.E.U8 R72, desc[UR36][R54.64+0x1] ;  /* 0x0000012436487980 */ /* 0x000f68000c101100 */
[----:B------:R-:W5:Y:S04]  /*6e3d0*/  LD.E.U8 R73, desc[UR36][R56.64] ;  /* 0x0000002438497980 */ /* 0x000f68000c101100 */
[----:B------:R-:W5:Y:S01]  /*6e3e0*/  LD.E.U8 R74, desc[UR36][R56.64+0x1] ;  /* 0x00000124384a7980 */ /* 0x000f62000c101100 */
[----:B------:R-:W-:-:S04]  /*6e3f0*/  LOP3.LUT R49, R49, 0xff, RZ, 0xc0, !PT ;  /* 0x000000ff31317812 */ /* 0x000fc800078ec0ff */
[----:B------:R-:W-:-:S05]  /*6e400*/  IADD3 R34, P1, PT, R58, R49, RZ ;  /* 0x000000313a227210 */ /* 0x000fca0007f3e0ff */
[----:B------:R-:W-:Y:S01]  /*6e410*/  IMAD.X R35, RZ, RZ, R59, P1 ;  /* 0x000000ffff237224 */ /* 0x000fe200008e063b */
[----:B------:R-:W3:Y:S04]  /*6e420*/  FRND.F64.FLOOR R48, R40 ;  /* 0x0000002800307313 */ /* 0x000ee80000305800 */
[----:B------:R-:W5:Y:S04]  /*6e430*/  LD.E.U8 R69, desc[UR36][R34.64] ;  /* 0x0000002422457980 */ /* 0x000f68000c101100 */
[----:B------:R4:W5:Y:S01]  /*6e440*/  LD.E.U8 R70, desc[UR36][R34.64+0x1] ;  /* 0x0000012422467980 */ /* 0x000962000c101100 */
[----:B-1----:R-:W1:Y:S01]  /*6e450*/  FRND.F64.FLOOR R50, R42 ;  /* 0x0000002a00327313 */ /* 0x002e620000305800 */
[----:B---3--:R-:W-:-:S02]  /*6e460*/  DADD R60, R40, -R48 ;  /* 0x00000000283c7229 */ /* 0x008fc40000000830 */
[----:B-1----:R-:W-:Y:S01]  /*6e470*/  DADD R62, R42, -R50 ;  /* 0x000000002a3e7229 */ /* 0x002fe20000000832 */
[----:B------:R-:W-:Y:S07]  /*6e480*/  BSSY.RECONVERGENT B2, `(.L_x_217) ;  /* 0x0000039000027945 */ /* 0x000fee0003800200 */
[----:B------:R-:W-:-:S08]  /*6e490*/  DFMA R40, R62, R64, -15 ;  /* 0xc02e00003e28742b */ /* 0x000fd00000000040 */
[----:B------:R-:W-:Y:S02]  /*6e4a0*/  DFMA R66, R62, R40, 10 ;  /* 0x402400003e42742b */ /* 0x000fe40000000028 */
[----:B------:R-:W-:-:S08]  /*6e4b0*/  @P0 DADD R8, R12, -R32 ;  /* 0x000000000c080229 */ /* 0x000fd00000000820 */
[----:B------:R-:W-:Y:S02]  /*6e4c0*/  @P0 DMUL R32, R8, R8 ;  /* 0x0000000808200228 */ /* 0x000fe40000000000 */
[----:B----4-:R-:W-:-:S06]  /*6e4d0*/  @P0 DFMA R34, R8, R64, -15 ;  /* 0xc02e00000822042b */ /* 0x010fcc0000000040 */
[----:B------:R-:W-:Y:S02]  /*6e4e0*/  @P0 DMUL R32, R8, R32 ;  /* 0x0000002008200228 */ /* 0x000fe40000000000 */
[----:B------:R-:W-:Y:S02]  /*6e4f0*/  @P0 DFMA R34, R8, R34, 10 ;  /* 0x402400000822042b */ /* 0x000fe40000000022 */
[----:B------:R-:W-:-:S08]  /*6e500*/  DFMA R12, R60, R64, -15 ;  /* 0xc02e00003c0c742b */ /* 0x000fd00000000040 */
[----:B------:R-:W-:Y:S02]  /*6e510*/  DFMA R64, R60, R12, 10 ;  /* 0x402400003c40742b */ /* 0x000fe4000000000c */
[----:B------:R-:W-:Y:S01]  /*6e520*/  @P0 DMUL R10, R32, R34 ;  /* 0x00000022200a0228 */ /* 0x000fe20000000000 */
[----:B--2---:R-:W-:-:S04]  /*6e530*/  LOP3.LUT R53, R53, 0xf, RZ, 0xc0, !PT ;  /* 0x0000000f35357812 */ /* 0x004fc800078ec0ff */
[----:B------:R-:W-:-:S13]  /*6e540*/  ISETP.GT.AND P0, PT, R53, 0x7, PT ;  /* 0x000000073500780c */ /* 0x000fda0003f04270 */
[----:B------:R-:W-:Y:S05]  /*6e550*/  @P0 BRA `(.L_x_218) ;  /* 0x0000000000580947 */ /* 0x000fea0003800000 */
[----:B------:R-:W-:-:S13]  /*6e560*/  ISETP.GT.AND P0, PT, R53, 0x3, PT ;  /* 0x000000033500780c */ /* 0x000fda0003f04270 */
[----:B------:R-:W-:Y:S05]  /*6e570*/  @P0 BRA `(.L_x_219) ;  /* 0x0000000000280947 */ /* 0x000fea0003800000 */
[----:B------:R-:W-:-:S13]  /*6e580*/  ISETP.GT.AND P0, PT, R53, 0x1, PT ;  /* 0x000000013500780c */ /* 0x000fda0003f04270 */
[----:B------:R-:W-:Y:S05]  /*6e590*/  @P0 BRA `(.L_x_220) ;  /* 0x0000000000100947 */ /* 0x000fea0003800000 */
[----:B------:R-:W-:-:S13]  /*6e5a0*/  ISETP.NE.AND P0, PT, R53, RZ, PT ;  /* 0x000000ff3500720c */ /* 0x000fda0003f05270 */
[C-C-:B-----5:R-:W-:Y:S02]  /*6e5b0*/  @P0 DADD R12, -R60.reuse, R8.reuse ;  /* 0x000000003c0c0229 */ /* 0x160fe40000000108 */
[----:B------:R-:W-:Y:S01]  /*6e5c0*/  @!P0 DADD R12, R60, R8 ;  /* 0x000000003c0c8229 */ /* 0x000fe20000000008 */
[----:B------:R-:W-:Y:S10]  /*6e5d0*/  BRA `(.L_x_221) ;  /* 0x00000000008c7947 */ /* 0x000ff40003800000 */
.L_x_220:
[----:B------:R-:W-:-:S13]  /*6e5e0*/  ISETP.NE.AND P0, PT, R53, 0x2, PT ;  /* 0x000000023500780c */ /* 0x000fda0003f05270 */
[C-C-:B-----5:R-:W-:Y:S02]  /*6e5f0*/  @P0 DADD R12, -R60.reuse, -R8.reuse ;  /* 0x000000003c0c0229 */ /* 0x160fe40000000908 */
[----:B------:R-:W-:Y:S01]  /*6e600*/  @!P0 DADD R12, R60, -R8 ;  /* 0x000000003c0c8229 */ /* 0x000fe20000000808 */
[----:B------:R-:W-:Y:S10]  /*6e610*/  BRA `(.L_x_221) ;  /* 0x00000000007c7947 */ /* 0x000ff40003800000 */
.L_x_219:
[----:B------:R-:W-:-:S13]  /*6e620*/  ISETP.GT.AND P0, PT, R53, 0x5, PT ;  /* 0x000000053500780c */ /* 0x000fda0003f04270 */
[----:B------:R-:W-:Y:S05]  /*6e630*/  @P0 BRA `(.L_x_222) ;  /* 0x0000000000100947 */ /* 0x000fea0003800000 */
[----:B------:R-:W-:-:S13]  /*6e640*/  ISETP.NE.AND P0, PT, R53, 0x4, PT ;  /* 0x000000043500780c */ /* 0x000fda0003f05270 */
[C-C-:B------:R-:W-:Y:S02]  /*6e650*/  @P0 DADD R12, -R60.reuse, R62.reuse ;  /* 0x000000003c0c0229 */ /* 0x140fe4000000013e */
[----:B------:R-:W-:Y:S01]  /*6e660*/  @!P0 DADD R12, R60, R62 ;  /* 0x000000003c0c8229 */ /* 0x000fe2000000003e */
[----:B------:R-:W-:Y:S10]  /*6e670*/  BRA `(.L_x_221) ;  /* 0x0000000000647947 */ /* 0x000ff40003800000 */
.L_x_222:
[----:B------:R-:W-:-:S13]  /*6e680*/  ISETP.NE.AND P0, PT, R53, 0x6, PT ;  /* 0x000000063500780c */ /* 0x000fda0003f05270 */
[C-C-:B------:R-:W-:Y:S02]  /*6e690*/  @P0 DADD R12, -R60.reuse, -R62.reuse ;  /* 0x000000003c0c0229 */ /* 0x140fe4000000093e */
[----:B------:R-:W-:Y:S01]  /*6e6a0*/  @!P0 DADD R12, R60, -R62 ;  /* 0x000000003c0c8229 */ /* 0x000fe2000000083e */
[----:B------:R-:W-:Y:S10]  /*6e6b0*/  BRA `(.L_x_221) ;  /* 0x0000000000547947 */ /* 0x000ff40003800000 */
.L_x_218:
[----:B------:R-:W-:-:S13]  /*6e6c0*/  ISETP.GT.AND P0, PT, R53, 0xb, PT ;  /* 0x0000000b3500780c */ /* 0x000fda0003f04270 */
[----:B------:R-:W-:Y:S05]  /*6e6d0*/  @P0 BRA `(.L_x_223) ;  /* 0x0000000000280947 */ /* 0x000fea0003800000 */
[----:B------:R-:W-:-:S13]  /*6e6e0*/  ISETP.GT.AND P0, PT, R53, 0x9, PT ;  /* 0x000000093500780c */ /* 0x000fda0003f04270 */
[----:B------:R-:W-:Y:S05]  /*6e6f0*/  @P0 BRA `(.L_x_224) ;  /* 0x0000000000100947 */ /* 0x000fea0003800000 */
[----:B------:R-:W-:-:S13]  /*6e700*/  ISETP.NE.AND P0, PT, R53, 0x8, PT ;  /* 0x000000083500780c */ /* 0x000fda0003f05270 */
[C-C-:B-----5:R-:W-:Y:S02]  /*6e710*/  @P0 DADD R12, R62.reuse, -R8.reuse ;  /* 0x000000003e0c0229 */ /* 0x160fe40000000808 */
[----:B------:R-:W-:Y:S01]  /*6e720*/  @!P0 DADD R12, R62, R8 ;  /* 0x000000003e0c8229 */ /* 0x000fe20000000008 */
[----:B------:R-:W-:Y:S10]  /*6e730*/  BRA `(.L_x_221) ;  /* 0x0000000000347947 */ /* 0x000ff40003800000 */
.L_x_224:
[----:B------:R-:W-:-:S13]  /*6e740*/  ISETP.NE.AND P0, PT, R53, 0xa, PT ;  /* 0x0000000a3500780c */ /* 0x000fda0003f05270 */
[C-C-:B-----5:R-:W-:Y:S02]  /*6e750*/  @P0 DADD R12, -R62.reuse, -R8.reuse ;  /* 0x000000003e0c0229 */ /* 0x160fe40000000908 */
[----:B------:R-:W-:Y:S01]  /*6e760*/  @!P0 DADD R12, -R62, R8 ;  /* 0x000000003e0c8229 */ /* 0x000fe20000000108 */
[----:B------:R-:W-:Y:S10]  /*6e770*/  BRA `(.L_x_221) ;  /* 0x0000000000247947 */ /* 0x000ff40003800000 */
.L_x_223:
[----:B------:R-:W-:-:S13]  /*6e780*/  ISETP.GT.AND P0, PT, R53, 0xd, PT ;  /* 0x0000000d3500780c */ /* 0x000fda0003f04270 */
[----:B------:R-:W-:Y:S05]  /*6e790*/  @P0 BRA `(.L_x_225) ;  /* 0x0000000000100947 */ /* 0x000fea0003800000 */
[----:B------:R-:W-:-:S13]  /*6e7a0*/  ISETP.NE.AND P0, PT, R53, 0xc, PT ;  /* 0x0000000c3500780c */ /* 0x000fda0003f05270 */
[--C-:B-----5:R-:W-:Y:S02]  /*6e7b0*/  @P0 DADD R12, R62, -R8.reuse ;  /* 0x000000003e0c0229 */ /* 0x120fe40000000808 */
[----:B------:R-:W-:Y:S01]  /*6e7c0*/  @!P0 DADD R12, R60, R8 ;  /* 0x000000003c0c8229 */ /* 0x000fe20000000008 */
[----:B------:R-:W-:Y:S10]  /*6e7d0*/  BRA `(.L_x_221) ;  /* 0x00000000000c7947 */ /* 0x000ff40003800000 */
.L_x_225:
[----:B------:R-:W-:-:S13]  /*6e7e0*/  ISETP.NE.AND P0, PT, R53, 0xe, PT ;  /* 0x0000000e3500780c */ /* 0x000fda0003f05270 */
[--C-:B-----5:R-:W-:Y:S02]  /*6e7f0*/  @P0 DADD R12, -R62, -R8.reuse ;  /* 0x000000003e0c0229 */ /* 0x120fe40000000908 */
[----:B------:R-:W-:-:S11]  /*6e800*/  @!P0 DADD R12, -R60, R8 ;  /* 0x000000003c0c8229 */ /* 0x000fd60000000108 */
.L_x_221:
[----:B------:R-:W-:Y:S05]  /*6e810*/  BSYNC.RECONVERGENT B2 ;  /* 0x0000000000027941 */ /* 0x000fea0003800200 */
.L_x_217:
[----:B-----5:R-:W-:Y:S01]  /*6e820*/  LOP3.LUT R68, R68, 0xf, RZ, 0xc0, !PT ;  /* 0x0000000f44447812 */ /* 0x020fe200078ec0ff */
[----:B------:R-:W-:Y:S01]  /*6e830*/  BSSY.RECONVERGENT B2, `(.L_x_226) ;  /* 0x000002f000027945 */ /* 0x000fe20003800200 */
[----:B------:R-:W-:Y:S02]  /*6e840*/  DADD R54, R62, -1 ;  /* 0xbff000003e367429 */ /* 0x000fe40000000000 */
[----:B------:R-:W-:-:S13]  /*6e850*/  ISETP.GT.AND P0, PT, R68, 0x7, PT ;  /* 0x000000074400780c */ /* 0x000fda0003f04270 */
[----:B------:R-:W-:Y:S05]  /*6e860*/  @P0 BRA `(.L_x_227) ;  /* 0x0000000000580947 */ /* 0x000fea0003800000 */
[----:B------:R-:W-:-:S13]  /*6e870*/  ISETP.GT.AND P0, PT, R68, 0x3, PT ;  /* 0x000000034400780c */ /* 0x000fda0003f04270 */
[----:B------:R-:W-:Y:S05]  /*6e880*/  @P0 BRA `(.L_x_228) ;  /* 0x0000000000280947 */ /* 0x000fea0003800000 */
[----:B------:R-:W-:-:S13]  /*6e890*/  ISETP.GT.AND P0, PT, R68, 0x1, PT ;  /* 0x000000014400780c */ /* 0x000fda0003f04270 */
[----:B------:R-:W-:Y:S05]  /*6e8a0*/  @P0 BRA `(.L_x_229) ;  /* 0x0000000000100947 */ /* 0x000fea0003800000 */
[----:B------:R-:W-:-:S13]  /*6e8b0*/  ISETP.NE.AND P0, PT, R68, RZ, PT ;  /* 0x000000ff4400720c */ /* 0x000fda0003f05270 */
[C-C-:B------:R-:W-:Y:S02]  /*6e8c0*/  @P0 DADD R32, -R60.reuse, R8.reuse ;  /* 0x000000003c200229 */ /* 0x140fe40000000108 */
[----:B------:R-:W-:Y:S01]  /*6e8d0*/  @!P0 DADD R32, R60, R8 ;  /* 0x000000003c208229 */ /* 0x000fe20000000008 */
[----:B------:R-:W-:Y:S10]  /*6e8e0*/  BRA `(.L_x_230) ;  /* 0x00000000008c7947 */ /* 0x000ff40003800000 */
.L_x_229:
[----:B------:R-:W-:-:S13]  /*6e8f0*/  ISETP.NE.AND P0, PT, R68, 0x2, PT ;  /* 0x000000024400780c */ /* 0x000fda0003f05270 */
[C-C-:B------:R-:W-:Y:S02]  /*6e900*/  @P0 DADD R32, -R60.reuse, -R8.reuse ;  /* 0x000000003c200229 */ /* 0x140fe40000000908 */
[----:B------:R-:W-:Y:S01]  /*6e910*/  @!P0 DADD R32, R60, -R8 ;  /* 0x000000003c208229 */ /* 0x000fe20000000808 */
[----:B------:R-:W-:Y:S10]  /*6e920*/  BRA `(.L_x_230) ;  /* 0x00000000007c7947 */ /* 0x000ff40003800000 */
.L_x_228:
[----:B------:R-:W-:-:S13]  /*6e930*/  ISETP.GT.AND P0, PT, R68, 0x5, PT ;  /* 0x000000054400780c */ /* 0x000fda0003f04270 */
[----:B------:R-:W-:Y:S05]  /*6e940*/  @P0 BRA `(.L_x_231) ;  /* 0x0000000000100947 */ /* 0x000fea0003800000 */
[----:B------:R-:W-:-:S13]  /*6e950*/  ISETP.NE.AND P0, PT, R68, 0x4, PT ;  /* 0x000000044400780c */ /* 0x000fda0003f05270 */
[C-C-:B------:R-:W-:Y:S02]  /*6e960*/  @P0 DADD R32, -R60.reuse, R54.reuse ;  /* 0x000000003c200229 */ /* 0x140fe40000000136 */
[----:B------:R-:W-:Y:S01]  /*6e970*/  @!P0 DADD R32, R60, R54 ;  /* 0x000000003c208229 */ /* 0x000fe20000000036 */
[----:B------:R-:W-:Y:S10]  /*6e980*/  BRA `(.L_x_230) ;  /* 0x0000000000647947 */ /* 0x000ff40003800000 */
.L_x_231:
[----:B------:R-:W-:-:S13]  /*6e990*/  ISETP.NE.AND P0, PT, R68, 0x6, PT ;  /* 0x000000064400780c */ /* 0x000fda0003f05270 */
[C-C-:B------:R-:W-:Y:S02]  /*6e9a0*/  @P0 DADD R32, -R60.reuse, -R54.reuse ;  /* 0x000000003c200229 */ /* 0x140fe40000000936 */
[----:B------:R-:W-:Y:S01]  /*6e9b0*/  @!P0 DADD R32, R60, -R54 ;  /* 0x000000003c208229 */ /* 0x000fe20000000836 */
[----:B------:R-:W-:Y:S10]  /*6e9c0*/  BRA `(.L_x_230) ;  /* 0x0000000000547947 */ /* 0x000ff40003800000 */
.L_x_227:
[----:B------:R-:W-:-:S13]  /*6e9d0*/  ISETP.GT.AND P0, PT, R68, 0xb, PT ;  /* 0x0000000b4400780c */ /* 0x000fda0003f04270 */
[----:B------:R-:W-:Y:S05]  /*6e9e0*/  @P0 BRA `(.L_x_232) ;  /* 0x0000000000280947 */ /* 0x000fea0003800000 */
[----:B------:R-:W-:-:S13]  /*6e9f0*/  ISETP.GT.AND P0, PT, R68, 0x9, PT ;  /* 0x000000094400780c */ /* 0x000fda0003f04270 */
[----:B------:R-:W-:Y:S05]  /*6ea00*/  @P0 BRA `(.L_x_233) ;  /* 0x0000000000100947 */ /* 0x000fea0003800000 */
[----:B------:R-:W-:-:S13]  /*6ea10*/  ISETP.NE.AND P0, PT, R68, 0x8, PT ;  /* 0x000000084400780c */ /* 0x000fda0003f05270 */
[C-C-:B------:R-:W-:Y:S02]  /*6ea20*/  @P0 DADD R32, R54.reuse, -R8.reuse ;  /* 0x0000000036200229 */ /* 0x140fe40000000808 */
[----:B------:R-:W-:Y:S01]  /*6ea30*/  @!P0 DADD R32, R54, R8 ;  /* 0x0000000036208229 */ /* 0x000fe20000000008 */
[----:B------:R-:W-:Y:S10]  /*6ea40*/  BRA `(.L_x_230) ;  /* 0x0000000000347947 */ /* 0x000ff40003800000 */
.L_x_233:
[----:B------:R-:W-:-:S13]  /*6ea50*/  ISETP.NE.AND P0, PT, R68, 0xa, PT ;  /* 0x0000000a4400780c */ /* 0x000fda0003f05270 */
[C-C-:B------:R-:W-:Y:S02]  /*6ea60*/  @P0 DADD R32, -R54.reuse, -R8.reuse ;  /* 0x0000000036200229 */ /* 0x140fe40000000908 */
[----:B------:R-:W-:Y:S01]  /*6ea70*/  @!P0 DADD R32, -R54, R8 ;  /* 0x0000000036208229 */ /* 0x000fe20000000108 */
[----:B------:R-:W-:Y:S10]  /*6ea80*/  BRA `(.L_x_230) ;  /* 0x0000000000247947 */ /* 0x000ff40003800000 */
.L_x_232:
[----:B------:R-:W-:-:S13]  /*6ea90*/  ISETP.GT.AND P0, PT, R68, 0xd, PT ;  /* 0x0000000d4400780c */ /* 0x000fda0003f04270 */
[----:B------:R-:W-:Y:S05]  /*6eaa0*/  @P0 BRA `(.L_x_234) ;  /* 0x0000000000100947 */ /* 0x000fea0003800000 */
[----:B------:R-:W-:-:S13]  /*6eab0*/  ISETP.NE.AND P0, PT, R68, 0xc, PT ;  /* 0x0000000c4400780c */ /* 0x000fda0003f05270 */
[--C-:B------:R-:W-:Y:S02]  /*6eac0*/  @P0 DADD R32, R54, -R8.reuse ;  /* 0x0000000036200229 */ /* 0x100fe40000000808 */
[----:B------:R-:W-:Y:S01]  /*6ead0*/  @!P0 DADD R32, R60, R8 ;  /* 0x000000003c208229 */ /* 0x000fe20000000008 */
[----:B------:R-:W-:Y:S10]  /*6eae0*/  BRA `(.L_x_230) ;  /* 0x00000000000c7947 */ /* 0x000ff40003800000 */
.L_x_234:
[----:B------:R-:W-:-:S13]  /*6eaf0*/  ISETP.NE.AND P0, PT, R68, 0xe, PT ;  /* 0x0000000e4400780c */ /* 0x000fda0003f05270 */
[--C-:B------:R-:W-:Y:S02]  /*6eb00*/  @P0 DADD R32, -R54, -R8.reuse ;  /* 0x0000000036200229 */ /* 0x100fe40000000908 */
[----:B------:R-:W-:-:S11]  /*6eb10*/  @!P0 DADD R32, -R60, R8 ;  /* 0x000000003c208229 */ /* 0x000fd60000000108 */
.L_x_230:
[----:B------:R-:W-:Y:S05]  /*6eb20*/  BSYNC.RECONVERGENT B2 ;  /* 0x0000000000027941 */ /* 0x000fea0003800200 */
.L_x_226:
[----:B------:R-:W-:Y:S01]  /*6eb30*/  LOP3.LUT R71, R71, 0xf, RZ, 0xc0, !PT ;  /* 0x0000000f47477812 */ /* 0x000fe200078ec0ff */
        /* <DEDUP_REMOVED lines=12> */
.L_x_238:
[----:B------:R-:W-:-:S13]  /*6ec00*/  ISETP.NE.AND P0, PT, R71, 0x2, PT ;  /* 0x000000024700780c */ /* 0x000fda0003f05270 */
[C-C-:B------:R-:W-:Y:S02]  /*6ec10*/  @P0 DADD R34, -R56.reuse, -R8.reuse ;  /* 0x0000000038220229 */ /* 0x140fe40000000908 */
[----:B------:R-:W-:Y:S01]  /*6ec20*/  @!P0 DADD R34, R56, -R8 ;  /* 0x0000000038228229 */ /* 0x000fe20000000808 */
[----:B------:R-:W-:Y:S10]  /*6ec30*/  BRA `(.L_x_239) ;  /* 0x00000000007c7947 */ /* 0x000ff40003800000 */
.L_x_237:
[----:B------:R-:W-:-:S13]  /*6ec40*/  ISETP.GT.AND P0, PT, R71, 0x5, PT ;  /* 0x000000054700780c */ /* 0x000fda0003f04270 */
[----:B------:R-:W-:Y:S05]  /*6ec50*/  @P0 BRA `(.L_x_240) ;  /* 0x0000000000100947 */ /* 0x000fea0003800000 */
[----:B------:R-:W-:-:S13]  /*6ec60*/  ISETP.NE.AND P0, PT, R71, 0x4, PT ;  /* 0x000000044700780c */ /* 0x000fda0003f05270 */
[C-C-:B------:R-:W-:Y:S02]  /*6ec70*/  @P0 DADD R34, R62.reuse, -R56.reuse ;  /* 0x000000003e220229 */ /* 0x140fe40000000838 */
[----:B------:R-:W-:Y:S01]  /*6ec80*/  @!P0 DADD R34, R62, R56 ;  /* 0x000000003e228229 */ /* 0x000fe20000000038 */
[----:B------:R-:W-:Y:S10]  /*6ec90*/  BRA `(.L_x_239) ;  /* 0x0000000000647947 */ /* 0x000ff40003800000 */
.L_x_240:
[----:B------:R-:W-:-:S13]  /*6eca0*/  ISETP.NE.AND P0, PT, R71, 0x6, PT ;  /* 0x000000064700780c */ /* 0x000fda0003f05270 */
[C-C-:B------:R-:W-:Y:S02]  /*6ecb0*/  @P0 DADD R34, -R62.reuse, -R56.reuse ;  /* 0x000000003e220229 */ /* 0x140fe40000000938 */
[----:B------:R-:W-:Y:S01]  /*6ecc0*/  @!P0 DADD R34, -R62, R56 ;  /* 0x000000003e228229 */ /* 0x000fe20000000138 */
[----:B------:R-:W-:Y:S10]  /*6ecd0*/  BRA `(.L_x_239) ;  /* 0x0000000000547947 */ /* 0x000ff40003800000 */
.L_x_236:
        /* <DEDUP_REMOVED lines=8> */
.L_x_242:
[----:B------:R-:W-:-:S13]  /*6ed60*/  ISETP.NE.AND P0, PT, R71, 0xa, PT ;  /* 0x0000000a4700780c */ /* 0x000fda0003f05270 */
[C-C-:B------:R-:W-:Y:S02]  /*6ed70*/  @P0 DADD R34, -R62.reuse, -R8.reuse ;  /* 0x000000003e220229 */ /* 0x140fe40000000908 */
[----:B------:R-:W-:Y:S01]  /*6ed80*/  @!P0 DADD R34, -R62, R8 ;  /* 0x000000003e228229 */ /* 0x000fe20000000108 */
[----:B------:R-:W-:Y:S10]  /*6ed90*/  BRA `(.L_x_239) ;  /* 0x0000000000247947 */ /* 0x000ff40003800000 */
.L_x_241:
[----:B------:R-:W-:-:S13]  /*6eda0*/  ISETP.GT.AND P0, PT, R71, 0xd, PT ;  /* 0x0000000d4700780c */ /* 0x000fda0003f04270 */
[----:B------:R-:W-:Y:S05]  /*6edb0*/  @P0 BRA `(.L_x_243) ;  /* 0x0000000000100947 */ /* 0x000fea0003800000 */
[----:B------:R-:W-:-:S13]  /*6edc0*/  ISETP.NE.AND P0, PT, R71, 0xc, PT ;  /* 0x0000000c4700780c */ /* 0x000fda0003f05270 */
[--C-:B------:R-:W-:Y:S02]  /*6edd0*/  @P0 DADD R34, R62, -R8.reuse ;  /* 0x000000003e220229 */ /* 0x100fe40000000808 */
[----:B------:R-:W-:Y:S01]  /*6ede0*/  @!P0 DADD R34, R56, R8 ;  /* 0x0000000038228229 */ /* 0x000fe20000000008 */
[----:B------:R-:W-:Y:S10]  /*6edf0*/  BRA `(.L_x_239) ;  /* 0x00000000000c7947 */ /* 0x000ff40003800000 */
.L_x_243:
[----:B------:R-:W-:-:S13]  /*6ee00*/  ISETP.NE.AND P0, PT, R71, 0xe, PT ;  /* 0x0000000e4700780c */ /* 0x000fda0003f05270 */
[--C-:B------:R-:W-:Y:S02]  /*6ee10*/  @P0 DADD R34, -R62, -R8.reuse ;  /* 0x000000003e220229 */ /* 0x100fe40000000908 */
[----:B------:R-:W-:-:S11]  /*6ee20*/  @!P0 DADD R34, -R56, R8 ;  /* 0x0000000038228229 */ /* 0x000fd60000000108 */
.L_x_239:
[----:B------:R-:W-:Y:S05]  /*6ee30*/  BSYNC.RECONVERGENT B2 ;  /* 0x0000000000027941 */ /* 0x000fea0003800200 */
.L_x_235:
[----:B------:R-:W-:Y:S01]  /*6ee40*/  LOP3.LUT R72, R72, 0xf, RZ, 0xc0, !PT ;  /* 0x0000000f48487812 */ /* 0x000fe200078ec0ff */
[----:B------:R-:W-:Y:S03]  /*6ee50*/  BSSY.RECONVERGENT B2, `(.L_x_244) ;  /* 0x000002e000027945 */ /* 0x000fe60003800200 */
        /* <DEDUP_REMOVED lines=10> */
.L_x_247:
[----:B------:R-:W-:-:S13]  /*6ef00*/  ISETP.NE.AND P0, PT, R72, 0x2, PT ;  /* 0x000000024800780c */ /* 0x000fda0003f05270 */
[C-C-:B------:R-:W-:Y:S02]  /*6ef10*/  @P0 DADD R40, -R56.reuse, -R8.reuse ;  /* 0x0000000038280229 */ /* 0x140fe40000000908 */
[----:B------:R-:W-:Y:S01]  /*6ef20*/  @!P0 DADD R40, R56, -R8 ;  /* 0x0000000038288229 */ /* 0x000fe20000000808 */
[----:B------:R-:W-:Y:S10]  /*6ef30*/  BRA `(.L_x_248) ;  /* 0x00000000007c7947 */ /* 0x000ff40003800000 */
.L_x_246:
[----:B------:R-:W-:-:S13]  /*6ef40*/  ISETP.GT.AND P0, PT, R72, 0x5, PT ;  /* 0x000000054800780c */ /* 0x000fda0003f04270 */
[----:B------:R-:W-:Y:S05]  /*6ef50*/  @P0 BRA `(.L_x_249) ;  /* 0x0000000000100947 */ /* 0x000fea0003800000 */
[----:B------:R-:W-:-:S13]  /*6ef60*/  ISETP.NE.AND P0, PT, R72, 0x4, PT ;  /* 0x000000044800780c */ /* 0x000fda0003f05270 */
[C-C-:B------:R-:W-:Y:S02]  /*6ef70*/  @P0 DADD R40, R54.reuse, -R56.reuse ;  /* 0x0000000036280229 */ /* 0x140fe40000000838 */
[----:B------:R-:W-:Y:S01]  /*6ef80*/  @!P0 DADD R40, R54, R56 ;  /* 0x0000000036288229 */ /* 0x000fe20000000038 */
[----:B------:R-:W-:Y:S10]  /*6ef90*/  BRA `(.L_x_248) ;  /* 0x0000000000647947 */ /* 0x000ff40003800000 */
.L_x_249:
[----:B------:R-:W-:-:S13]  /*6efa0*/  ISETP.NE.AND P0, PT, R72, 0x6, PT ;  /* 0x000000064800780c */ /* 0x000fda0003f05270 */
[C-C-:B------:R-:W-:Y:S02]  /*6efb0*/  @P0 DADD R40, -R54.reuse, -R56.reuse ;  /* 0x0000000036280229 */ /* 0x140fe40000000938 */
[----:B------:R-:W-:Y:S01]  /*6efc0*/  @!P0 DADD R40, -R54, R56 ;  /* 0x0000000036288229 */ /* 0x000fe20000000138 */
[----:B------:R-:W-:Y:S10]  /*6efd0*/  BRA `(.L_x_248) ;  /* 0x0000000000547947 */ /* 0x000ff40003800000 */
.L_x_245:
        /* <DEDUP_REMOVED lines=8> */
.L_x_251:
[----:B------:R-:W-:-:S13]  /*6f060*/  ISETP.NE.AND P0, PT, R72, 0xa, PT ;  /* 0x0000000a4800780c */ /* 0x000fda0003f05270 */
[C-C-:B------:R-:W-:Y:S02]  /*6f070*/  @P0 DADD R40, -R54.reuse, -R8.reuse ;  /* 0x0000000036280229 */ /* 0x140fe40000000908 */
[----:B------:R-:W-:Y:S01]  /*6f080*/  @!P0 DADD R40, -R54, R8 ;  /* 0x0000000036288229 */ /* 0x000fe20000000108 */
[----:B------:R-:W-:Y:S10]  /*6f090*/  BRA `(.L_x_248) ;  /* 0x0000000000247947 */ /* 0x000ff40003800000 */
.L_x_250:
[----:B------:R-:W-:-:S13]  /*6f0a0*/  ISETP.GT.AND P0, PT, R72, 0xd, PT ;  /* 0x0000000d4800780c */ /* 0x000fda0003f04270 */
[----:B------:R-:W-:Y:S05]  /*6f0b0*/  @P0 BRA `(.L_x_252) ;  /* 0x0000000000100947 */ /* 0x000fea0003800000 */
[----:B------:R-:W-:-:S13]  /*6f0c0*/  ISETP.NE.AND P0, PT, R72, 0xc, PT ;  /* 0x0000000c4800780c */ /* 0x000fda0003f05270 */
[--C-:B------:R-:W-:Y:S02]  /*6f0d0*/  @P0 DADD R40, R54, -R8.reuse ;  /* 0x0000000036280229 */ /* 0x100fe40000000808 */
[----:B------:R-:W-:Y:S01]  /*6f0e0*/  @!P0 DADD R40, R56, R8 ;  /* 0x0000000038288229 */ /* 0x000fe20000000008 */
[----:B------:R-:W-:Y:S10]  /*6f0f0*/  BRA `(.L_x_248) ;  /* 0x00000000000c7947 */ /* 0x000ff40003800000 */
.L_x_252:
[----:B------:R-:W-:-:S13]  /*6f100*/  ISETP.NE.AND P0, PT, R72, 0xe, PT ;  /* 0x0000000e4800780c */ /* 0x000fda0003f05270 */
[--C-:B------:R-:W-:Y:S02]  /*6f110*/  @P0 DADD R40, -R54, -R8.reuse ;  /* 0x0000000036280229 */ /* 0x100fe40000000908 */
[----:B------:R-:W-:-:S11]  /*6f120*/  @!P0 DADD R40, -R56, R8 ;  /* 0x0000000038288229 */ /* 0x000fd60000000108 */
.L_x_248:
[----:B------:R-:W-:Y:S05]  /*6f130*/  BSYNC.RECONVERGENT B2 ;  /* 0x0000000000027941 */ /* 0x000fea0003800200 */
.L_x_244:
        /* <DEDUP_REMOVED lines=13> */
.L_x_256:
[----:B------:R-:W-:-:S13]  /*6f210*/  ISETP.NE.AND P0, PT, R42, 0x2, PT ;  /* 0x000000022a00780c */ /* 0x000fda0003f05270 */
[C-C-:B------:R-:W-:Y:S02]  /*6f220*/  @P0 DADD R8, -R60.reuse, -R68.reuse ;  /* 0x000000003c080229 */ /* 0x140fe40000000944 */
[----:B------:R-:W-:Y:S01]  /*6f230*/  @!P0 DADD R8, R60, -R68 ;  /* 0x000000003c088229 */ /* 0x000fe20000000844 */
[----:B------:R-:W-:Y:S10]  /*6f240*/  BRA `(.L_x_257) ;  /* 0x00000000007c7947 */ /* 0x000ff40003800000 */
.L_x_255:
[----:B------:R-:W-:-:S13]  /*6f250*/  ISETP.GT.AND P0, PT, R42, 0x5, PT ;  /* 0x000000052a00780c */ /* 0x000fda0003f04270 */
[----:B------:R-:W-:Y:S05]  /*6f260*/  @P0 BRA `(.L_x_258) ;  /* 0x0000000000100947 */ /* 0x000fea0003800000 */
[----:B------:R-:W-:-:S13]  /*6f270*/  ISETP.NE.AND P0, PT, R42, 0x4, PT ;  /* 0x000000042a00780c */ /* 0x000fda0003f05270 */
[C-C-:B------:R-:W-:Y:S02]  /*6f280*/  @P0 DADD R8, -R60.reuse, R62.reuse ;  /* 0x000000003c080229 */ /* 0x140fe4000000013e */
[----:B------:R-:W-:Y:S01]  /*6f290*/  @!P0 DADD R8, R60, R62 ;  /* 0x000000003c088229 */ /* 0x000fe2000000003e */
[----:B------:R-:W-:Y:S10]  /*6f2a0*/  BRA `(.L_x_257) ;  /* 0x0000000000647947 */ /* 0x000ff40003800000 */
.L_x_258:
[----:B------:R-:W-:-:S13]  /*6f2b0*/  ISETP.NE.AND P0, PT, R42, 0x6, PT ;  /* 0x000000062a00780c */ /* 0x000fda0003f05270 */
[C-C-:B------:R-:W-:Y:S02]  /*6f2c0*/  @P0 DADD R8, -R60.reuse, -R62.reuse ;  /* 0x000000003c080229 */ /* 0x140fe4000000093e */
[----:B------:R-:W-:Y:S01]  /*6f2d0*/  @!P0 DADD R8, R60, -R62 ;  /* 0x000000003c088229 */ /* 0x000fe2000000083e */
[----:B------:R-:W-:Y:S10]  /*6f2e0*/  BRA `(.L_x_257) ;  /* 0x0000000000547947 */ /* 0x000ff40003800000 */
.L_x_254:
        /* <DEDUP_REMOVED lines=8> */
.L_x_260:
[----:B------:R-:W-:-:S13]  /*6f370*/  ISETP.NE.AND P0, PT, R42, 0xa, PT ;  /* 0x0000000a2a00780c */ /* 0x000fda0003f05270 */
[C-C-:B------:R-:W-:Y:S02]  /*6f380*/  @P0 DADD R8, -R62.reuse, -R68.reuse ;  /* 0x000000003e080229 */ /* 0x140fe40000000944 */
[----:B------:R-:W-:Y:S01]  /*6f390*/  @!P0 DADD R8, -R62, R68 ;  /* 0x000000003e088229 */ /* 0x000fe20000000144 */
[----:B------:R-:W-:Y:S10]  /*6f3a0*/  BRA `(.L_x_257) ;  /* 0x0000000000247947 */ /* 0x000ff40003800000 */
.L_x_259:
[----:B------:R-:W-:-:S13]  /*6f3b0*/  ISETP.GT.AND P0, PT, R42, 0xd, PT ;  /* 0x0000000d2a00780c */ /* 0x000fda0003f04270 */
[----:B------:R-:W-:Y:S05]  /*6f3c0*/  @P0 BRA `(.L_x_261) ;  /* 0x0000000000100947 */ /* 0x000fea0003800000 */
[----:B------:R-:W-:-:S13]  /*6f3d0*/  ISETP.NE.AND P0, PT, R42, 0xc, PT ;  /* 0x0000000c2a00780c */ /* 0x000fda0003f05270 */
[--C-:B------:R-:W-:Y:S02]  /*6f3e0*/  @P0 DADD R8, R62, -R68.reuse ;  /* 0x000000003e080229 */ /* 0x100fe40000000844 */
[----:B------:R-:W-:Y:S01]  /*6f3f0*/  @!P0 DADD R8, R60, R68 ;  /* 0x000000003c088229 */ /* 0x000fe20000000044 */
[----:B------:R-:W-:Y:S10]  /*6f400*/  BRA `(.L_x_257) ;  /* 0x00000000000c7947 */ /* 0x000ff40003800000 */
.L_x_261:
[----:B------:R-:W-:-:S13]  /*6f410*/  ISETP.NE.AND P0, PT, R42, 0xe, PT ;  /* 0x0000000e2a00780c */ /* 0x000fda0003f05270 */
[--C-:B------:R-:W-:Y:S02]  /*6f420*/  @P0 DADD R8, -R62, -R68.reuse ;  /* 0x000000003e080229 */ /* 0x100fe40000000944 */
[----:B------:R-:W-:-:S11]  /*6f430*/  @!P0 DADD R8, -R60, R68 ;  /* 0x000000003c088229 */ /* 0x000fd60000000144 */
.L_x_257:
[----:B------:R-:W-:Y:S05]  /*6f440*/  BSYNC.RECONVERGENT B2 ;  /* 0x0000000000027941 */ /* 0x000fea0003800200 */
.L_x_253:
        /* <DEDUP_REMOVED lines=12> */
.L_x_265:
[----:B------:R-:W-:-:S13]  /*6f510*/  ISETP.NE.AND P0, PT, R70, 0x2, PT ;  /* 0x000000024600780c */ /* 0x000fda0003f05270 */
[C-C-:B------:R-:W-:Y:S02]  /*6f520*/  @P0 DADD R42, -R60.reuse, -R68.reuse ;  /* 0x000000003c2a0229 */ /* 0x140fe40000000944 */
[----:B------:R-:W-:Y:S01]  /*6f530*/  @!P0 DADD R42, R60, -R68 ;  /* 0x000000003c2a8229 */ /* 0x000fe20000000844 */
[----:B------:R-:W-:Y:S10]  /*6f540*/  BRA `(.L_x_266) ;  /* 0x00000000007c7947 */ /* 0x000ff40003800000 */
.L_x_264:
[----:B------:R-:W-:-:S13]  /*6f550*/  ISETP.GT.AND P0, PT, R70, 0x5, PT ;  /* 0x000000054600780c */ /* 0x000fda0003f04270 */
[----:B------:R-:W-:Y:S05]  /*6f560*/  @P0 BRA `(.L_x_267) ;  /* 0x0000000000100947 */ /* 0x000fea0003800000 */
[----:B------:R-:W-:-:S13]  /*6f570*/  ISETP.NE.AND P0, PT, R70, 0x4, PT ;  /* 0x000000044600780c */ /* 0x000fda0003f05270 */
[C-C-:B------:R-:W-:Y:S02]  /*6f580*/  @P0 DADD R42, -R60.reuse, R54.reuse ;  /* 0x000000003c2a0229 */ /* 0x140fe40000000136 */
[----:B------:R-:W-:Y:S01]  /*6f590*/  @!P0 DADD R42, R60, R54 ;  /* 0x000000003c2a8229 */ /* 0x000fe20000000036 */
[----:B------:R-:W-:Y:S10]  /*6f5a0*/  BRA `(.L_x_266) ;  /* 0x0000000000647947 */ /* 0x000ff40003800000 */
.L_x_267:
[----:B------:R-:W-:-:S13]  /*6f5b0*/  ISETP.NE.AND P0, PT, R70, 0x6, PT ;  /* 0x000000064600780c */ /* 0x000fda0003f05270 */
[C-C-:B------:R-:W-:Y:S02]  /*6f5c0*/  @P0 DADD R42, -R60.reuse, -R54.reuse ;  /* 0x000000003c2a0229 */ /* 0x140fe40000000936 */
[----:B------:R-:W-:Y:S01]  /*6f5d0*/  @!P0 DADD R42, R60, -R54 ;  /* 0x000000003c2a8229 */ /* 0x000fe20000000836 */
[----:B------:R-:W-:Y:S10]  /*6f5e0*/  BRA `(.L_x_266) ;  /* 0x0000000000547947 */ /* 0x000ff40003800000 */
.L_x_263:
        /* <DEDUP_REMOVED lines=8> */
.L_x_269:
[----:B------:R-:W-:-:S13]  /*6f670*/  ISETP.NE.AND P0, PT, R70, 0xa, PT ;  /* 0x0000000a4600780c */ /* 0x000fda0003f05270 */
[C-C-:B------:R-:W-:Y:S02]  /*6f680*/  @P0 DADD R42, -R54.reuse, -R68.reuse ;  /* 0x00000000362a0229 */ /* 0x140fe40000000944 */
[----:B------:R-:W-:Y:S01]  /*6f690*/  @!P0 DADD R42, -R54, R68 ;  /* 0x00000000362a8229 */ /* 0x000fe20000000144 */
[----:B------:R-:W-:Y:S10]  /*6f6a0*/  BRA `(.L_x_266) ;  /* 0x0000000000247947 */ /* 0x000ff40003800000 */
.L_x_268:
[----:B------:R-:W-:-:S13]  /*6f6b0*/  ISETP.GT.AND P0, PT, R70, 0xd, PT ;  /* 0x0000000d4600780c */ /* 0x000fda0003f04270 */
[----:B------:R-:W-:Y:S05]  /*6f6c0*/  @P0 BRA `(.L_x_270) ;  /* 0x0000000000100947 */ /* 0x000fea0003800000 */
[----:B------:R-:W-:-:S13]  /*6f6d0*/  ISETP.NE.AND P0, PT, R70, 0xc, PT ;  /* 0x0000000c4600780c */ /* 0x000fda0003f05270 */
[--C-:B------:R-:W-:Y:S02]  /*6f6e0*/  @P0 DADD R42, R54, -R68.reuse ;  /* 0x00000000362a0229 */ /* 0x100fe40000000844 */
[----:B------:R-:W-:Y:S01]  /*6f6f0*/  @!P0 DADD R42, R60, R68 ;  /* 0x000000003c2a8229 */ /* 0x000fe20000000044 */
[----:B------:R-:W-:Y:S10]  /*6f700*/  BRA `(.L_x_266) ;  /* 0x00000000000c7947 */ /* 0x000ff40003800000 */
.L_x_270:
[----:B------:R-:W-:-:S13]  /*6f710*/  ISETP.NE.AND P0, PT, R70, 0xe, PT ;  /* 0x0000000e4600780c */ /* 0x000fda0003f05270 */
[--C-:B------:R-:W-:Y:S02]  /*6f720*/  @P0 DADD R42, -R54, -R68.reuse ;  /* 0x00000000362a0229 */ /* 0x100fe40000000944 */
[----:B------:R-:W-:-:S11]  /*6f730*/  @!P0 DADD R42, -R60, R68 ;  /* 0x000000003c2a8229 */ /* 0x000fd60000000144 */
.L_x_266:
[----:B------:R-:W-:Y:S05]  /*6f740*/  BSYNC.RECONVERGENT B2 ;  /* 0x0000000000027941 */ /* 0x000fea0003800200 */
.L_x_262:
        /* <DEDUP_REMOVED lines=12> */
.L_x_274:
[----:B------:R-:W-:-:S13]  /*6f810*/  ISETP.NE.AND P0, PT, R73, 0x2, PT ;  /* 0x000000024900780c */ /* 0x000fda0003f05270 */
[C-C-:B------:R-:W-:Y:S02]  /*6f820*/  @P0 DADD R48, -R56.reuse, -R68.reuse ;  /* 0x0000000038300229 */ /* 0x140fe40000000944 */
[----:B------:R-:W-:Y:S01]  /*6f830*/  @!P0 DADD R48, R56, -R68 ;  /* 0x0000000038308229 */ /* 0x000fe20000000844 */
[----:B------:R-:W-:Y:S10]  /*6f840*/  BRA `(.L_x_275) ;  /* 0x00000000007c7947 */ /* 0x000ff40003800000 */
.L_x_273:
[----:B------:R-:W-:-:S13]  /*6f850*/  ISETP.GT.AND P0, PT, R73, 0x5, PT ;  /* 0x000000054900780c */ /* 0x000fda0003f04270 */
[----:B------:R-:W-:Y:S05]  /*6f860*/  @P0 BRA `(.L_x_276) ;  /* 0x0000000000100947 */ /* 0x000fea0003800000 */
[----:B------:R-:W-:-:S13]  /*6f870*/  ISETP.NE.AND P0, PT, R73, 0x4, PT ;  /* 0x000000044900780c */ /* 0x000fda0003f05270 */
[C-C-:B------:R-:W-:Y:S02]  /*6f880*/  @P0 DADD R48, R62.reuse, -R56.reuse ;  /* 0x000000003e300229 */ /* 0x140fe40000000838 */
[----:B------:R-:W-:Y:S01]  /*6f890*/  @!P0 DADD R48, R62, R56 ;  /* 0x000000003e308229 */ /* 0x000fe20000000038 */
[----:B------:R-:W-:Y:S10]  /*6f8a0*/  BRA `(.L_x_275) ;  /* 0x0000000000647947 */ /* 0x000ff40003800000 */
.L_x_276:
[----:B------:R-:W-:-:S13]  /*6f8b0*/  ISETP.NE.AND P0, PT, R73, 0x6, PT ;  /* 0x000000064900780c */ /* 0x000fda0003f05270 */
[C-C-:B------:R-:W-:Y:S02]  /*6f8c0*/  @P0 DADD R48, -R62.reuse, -R56.reuse ;  /* 0x000000003e300229 */ /* 0x140fe40000000938 */
[----:B------:R-:W-:Y:S01]  /*6f8d0*/  @!P0 DADD R48, -R62, R56 ;  /* 0x000000003e308229 */ /* 0x000fe20000000138 */
[----:B------:R-:W-:Y:S10]  /*6f8e0*/  BRA `(.L_x_275) ;  /* 0x0000000000547947 */ /* 0x000ff40003800000 */
.L_x_272:
        /* <DEDUP_REMOVED lines=8> */
.L_x_278:
[----:B------:R-:W-:-:S13]  /*6f970*/  ISETP.NE.AND P0, PT, R73, 0xa, PT ;  /* 0x0000000a4900780c */ /* 0x000fda0003f05270 */
[C-C-:B------:R-:W-:Y:S02]  /*6f980*/  @P0 DADD R48, -R62.reuse, -R68.reuse ;  /* 0x000000003e300229 */ /* 0x140fe40000000944 */
[----:B------:R-:W-:Y:S01]  /*6f990*/  @!P0 DADD R48, -R62, R68 ;  /* 0x000000003e308229 */ /* 0x000fe20000000144 */
[----:B------:R-:W-:Y:S10]  /*6f9a0*/  BRA `(.L_x_275) ;  /* 0x0000000000247947 */ /* 0x000ff40003800000 */
.L_x_277:
[----:B------:R-:W-:-:S13]  /*6f9b0*/  ISETP.GT.AND P0, PT, R73, 0xd, PT ;  /* 0x0000000d4900780c */ /* 0x000fda0003f04270 */
[----:B------:R-:W-:Y:S05]  /*6f9c0*/  @P0 BRA `(.L_x_279) ;  /* 0x0000000000100947 */ /* 0x000fea0003800000 */
[----:B------:R-:W-:-:S13]  /*6f9d0*/  ISETP.NE.AND P0, PT, R73, 0xc, PT ;  /* 0x0000000c4900780c */ /* 0x000fda0003f05270 */
[--C-:B------:R-:W-:Y:S02]  /*6f9e0*/  @P0 DADD R48, R62, -R68.reuse ;  /* 0x000000003e300229 */ /* 0x100fe40000000844 */
[----:B------:R-:W-:Y:S01]  /*6f9f0*/  @!P0 DADD R48, R56, R68 ;  /* 0x0000000038308229 */ /* 0x000fe20000000044 */
[----:B------:R-:W-:Y:S10]  /*6fa00*/  BRA `(.L_x_275) ;  /* 0x00000000000c7947 */ /* 0x000ff40003800000 */
.L_x_279:
[----:B------:R-:W-:-:S13]  /*6fa10*/  ISETP.NE.AND P0, PT, R73, 0xe, PT ;  /* 0x0000000e4900780c */ /* 0x000fda0003f05270 */
[--C-:B------:R-:W-:Y:S02]  /*6fa20*/  @P0 DADD R48, -R62, -R68.reuse ;  /* 0x000000003e300229 */ /* 0x100fe40000000944 */
[----:B------:R-:W-:-:S11]  /*6fa30*/  @!P0 DADD R48, -R56, R68 ;  /* 0x0000000038308229 */ /* 0x000fd60000000144 */
.L_x_275:
[----:B------:R-:W-:Y:S05]  /*6fa40*/  BSYNC.RECONVERGENT B2 ;  /* 0x0000000000027941 */ /* 0x000fea0003800200 */
.L_x_271:
        /* <DEDUP_REMOVED lines=12> */
.L_x_283:
[----:B------:R-:W-:-:S13]  /*6fb10*/  ISETP.NE.AND P0, PT, R74, 0x2, PT ;  /* 0x000000024a00780c */ /* 0x000fda0003f05270 */
[C-C-:B------:R-:W-:Y:S02]  /*6fb20*/  @P0 DADD R50, -R56.reuse, -R68.reuse ;  /* 0x0000000038320229 */ /* 0x140fe40000000944 */
[----:B------:R-:W-:Y:S01]  /*6fb30*/  @!P0 DADD R50, R56, -R68 ;  /* 0x0000000038328229 */ /* 0x000fe20000000844 */
[----:B------:R-:W-:Y:S10]  /*6fb40*/  BRA `(.L_x_284) ;  /* 0x00000000007c7947 */ /* 0x000ff40003800000 */
.L_x_282:
[----:B------:R-:W-:-:S13]  /*6fb50*/  ISETP.GT.AND P0, PT, R74, 0x5, PT ;  /* 0x000000054a00780c */ /* 0x000fda0003f04270 */
[----:B------:R-:W-:Y:S05]  /*6fb60*/  @P0 BRA `(.L_x_285) ;  /* 0x0000000000100947 */ /* 0x000fea0003800000 */
[----:B------:R-:W-:-:S13]  /*6fb70*/  ISETP.NE.AND P0, PT, R74, 0x4, PT ;  /* 0x000000044a00780c */ /* 0x000fda0003f05270 */
[C-C-:B------:R-:W-:Y:S02]  /*6fb80*/  @P0 DADD R50, R54.reuse, -R56.reuse ;  /* 0x0000000036320229 */ /* 0x140fe40000000838 */
[----:B------:R-:W-:Y:S01]  /*6fb90*/  @!P0 DADD R50, R54, R56 ;  /* 0x0000000036328229 */ /* 0x000fe20000000038 */
[----:B------:R-:W-:Y:S10]  /*6fba0*/  BRA `(.L_x_284) ;  /* 0x0000000000647947 */ /* 0x000ff40003800000 */
.L_x_285:
[----:B------:R-:W-:-:S13]  /*6fbb0*/  ISETP.NE.AND P0, PT, R74, 0x6, PT ;  /* 0x000000064a00780c */ /* 0x000fda0003f05270 */
[C-C-:B------:R-:W-:Y:S02]  /*6fbc0*/  @P0 DADD R50, -R54.reuse, -R56.reuse ;  /* 0x0000000036320229 */ /* 0x140fe40000000938 */
[----:B------:R-:W-:Y:S01]  /*6fbd0*/  @!P0 DADD R50, -R54, R56 ;  /* 0x0000000036328229 */ /* 0x000fe20000000138 */
[----:B------:R-:W-:Y:S10]  /*6fbe0*/  BRA `(.L_x_284) ;  /* 0x0000000000547947 */ /* 0x000ff40003800000 */
.L_x_281:
        /* <DEDUP_REMOVED lines=8> */
.L_x_287:
[----:B------:R-:W-:-:S13]  /*6fc70*/  ISETP.NE.AND P0, PT, R74, 0xa, PT ;  /* 0x0000000a4a00780c */ /* 0x000fda0003f05270 */
[C-C-:B------:R-:W-:Y:S02]  /*6fc80*/  @P0 DADD R50, -R54.reuse, -R68.reuse ;  /* 0x0000000036320229 */ /* 0x140fe40000000944 */
[----:B------:R-:W-:Y:S01]  /*6fc90*/  @!P0 DADD R50, -R54, R68 ;  /* 0x0000000036328229 */ /* 0x000fe20000000144 */
[----:B------:R-:W-:Y:S10]  /*6fca0*/  BRA `(.L_x_284) ;  /* 0x0000000000247947 */ /* 0x000ff40003800000 */
.L_x_286:
[----:B------:R-:W-:-:S13]  /*6fcb0*/  ISETP.GT.AND P0, PT, R74, 0xd, PT ;  /* 0x0000000d4a00780c */ /* 0x000fda0003f04270 */
[----:B------:R-:W-:Y:S05]  /*6fcc0*/  @P0 BRA `(.L_x_288) ;  /* 0x0000000000100947 */ /* 0x000fea0003800000 */
[----:B------:R-:W-:-:S13]  /*6fcd0*/  ISETP.NE.AND P0, PT, R74, 0xc, PT ;  /* 0x0000000c4a00780c */ /* 0x000fda0003f05270 */
[--C-:B------:R-:W-:Y:S02]  /*6fce0*/  @P0 DADD R50, R54, -R68.reuse ;  /* 0x0000000036320229 */ /* 0x100fe40000000844 */
[----:B------:R-:W-:Y:S01]  /*6fcf0*/  @!P0 DADD R50, R56, R68 ;  /* 0x0000000038328229 */ /* 0x000fe20000000044 */
[----:B------:R-:W-:Y:S10]  /*6fd00*/  BRA `(.L_x_284) ;  /* 0x00000000000c7947 */ /* 0x000ff40003800000 */
.L_x_288:
[----:B------:R-:W-:-:S13]  /*6fd10*/  ISETP.NE.AND P0, PT, R74, 0xe, PT ;  /* 0x0000000e4a00780c */ /* 0x000fda0003f05270 */
[--C-:B------:R-:W-:Y:S02]  /*6fd20*/  @P0 DADD R50, -R54, -R68.reuse ;  /* 0x0000000036320229 */ /* 0x100fe40000000944 */
[----:B------:R-:W-:-:S11]  /*6fd30*/  @!P0 DADD R50, -R56, R68 ;  /* 0x0000000038328229 */ /* 0x000fd60000000144 */
.L_x_284:
[----:B------:R-:W-:Y:S05]  /*6fd40*/  BSYNC.RECONVERGENT B2 ;  /* 0x0000000000027941 */ /* 0x000fea0003800200 */
.L_x_280:
[----:B------:R-:W2:Y:S01]  /*6fd50*/  LD.E.64 R56, desc[UR36][R58.64+0x120] ;  /* 0x000120243a387980 */ /* 0x000ea2000c101b00 */
[----:B------:R-:W-:Y:S01]  /*6fd60*/  DMUL R54, R60, R60 ;  /* 0x0000003c3c367228 */ /* 0x000fe20000000000 */
[----:B------:R-:W-:Y:S01]  /*6fd70*/  VIADD R0, R0, 0x1 ;  /* 0x0000000100007836 */ /* 0x000fe20000000000 */
[----:B------:R-:W-:Y:S02]  /*6fd80*/  DADD R34, R34, -R12 ;  /* 0x0000000022227229 */ /* 0x000fe4000000080c */
[----:B------:R-:W-:Y:S02]  /*6fd90*/  DADD R48, R48, -R8 ;  /* 0x0000000030307229 */ /* 0x000fe40000000808 */
[----:B------:R-:W-:Y:S01]  /*6fda0*/  DADD R40, R40, -R32 ;  /* 0x0000000028287229 */ /* 0x000fe20000000820 */
[----:B------:R-:W-:Y:S01]  /*6fdb0*/  ISETP.GE.AND P0, PT, R0, R3, PT ;  /* 0x000000030000720c */ /* 0x000fe20003f06270 */
[----:B------:R-:W-:Y:S02]  /*6fdc0*/  DMUL R54, R60, R54 ;  /* 0x000000363c367228 */ /* 0x000fe40000000000 */
[----:B------:R-:W-:-:S06]  /*6fdd0*/  DADD R50, R50, -R42 ;  /* 0x0000000032327229 */ /* 0x000fcc000000082a */
[----:B------:R-:W-:-:S08]  /*6fde0*/  DMUL R54, R64, R54 ;  /* 0x0000003640367228 */ /* 0x000fd00000000000 */
[C---:B------:R-:W-:Y:S02]  /*6fdf0*/  DFMA R34, R54.reuse, R34, R12 ;  /* 0x000000223622722b */ /* 0x040fe4000000000c */
[C---:B------:R-:W-:Y:S02]  /*6fe00*/  DFMA R48, R54.reuse, R48, R8 ;  /* 0x000000303630722b */ /* 0x040fe40000000008 */
[C---:B------:R-:W-:Y:S02]  /*6fe10*/  DFMA R40, R54.reuse, R40, R32 ;  /* 0x000000283628722b */ /* 0x040fe40000000020 */
[----:B------:R-:W-:Y:S02]  /*6fe20*/  DFMA R50, R54, R50, R42 ;  /* 0x000000323632722b */ /* 0x000fe4000000002a */
[----:B------:R-:W-:Y:S02]  /*6fe30*/  DMUL R8, R62, R62 ;  /* 0x0000003e3e087228 */ /* 0x000fe40000000000 */
[----:B------:R-:W-:-:S04]  /*6fe40*/  DADD R48, -R34, R48 ;  /* 0x0000000022307229 */ /* 0x000fc80000000130 */
[----:B------:R-:W-:Y:S02]  /*6fe50*/  DADD R50, -R40, R50 ;  /* 0x0000000028327229 */ /* 0x000fe40000000132 */
[----:B------:R-:W-:Y:S02]  /*6fe60*/  DMUL R8, R62, R8 ;  /* 0x000000083e087228 */ /* 0x000fe40000000000 */
[----:B------:R-:W-:-:S04]  /*6fe70*/  DFMA R48, R48, R10, R34 ;  /* 0x0000000a3030722b */ /* 0x000fc80000000022 */
[----:B------:R-:W-:Y:S02]  /*6fe80*/  DFMA R50, R50, R10, R40 ;  /* 0x0000000a3232722b */ /* 0x000fe40000000028 */
[----:B------:R-:W-:-:S06]  /*6fe90*/  DMUL R8, R66, R8 ;  /* 0x0000000842087228 */ /* 0x000fcc0000000000 */
[----:B------:R-:W-:-:S08]  /*6fea0*/  DADD R50, -R48, R50 ;  /* 0x0000000030327229 */ /* 0x000fd00000000132 */
[----:B------:R-:W-:-:S08]  /*6feb0*/  DFMA R8, R50, R8, R48 ;  /* 0x000000083208722b */ /* 0x000fd00000000030 */
[----:B--2---:R-:W-:Y:S01]  /*6fec0*/  DFMA R4, R8, R56, R4 ;  /* 0x000000380804722b */ /* 0x004fe20000000004 */
[----:B------:R-:W-:Y:S10]  /*6fed0*/  @!P0 BRA `(.L_x_289) ;  /* 0xffffffe000688947 */ /* 0x000ff4000383ffff */
[----:B------:R-:W-:Y:S05]  /*6fee0*/  BSYNC.RECONVERGENT B0 ;  /* 0x0000000000007941 */ /* 0x000fea0003800200 */
.L_x_216:
[----:B------:R-:W-:-:S11]  /*6fef0*/  DADD R8, RZ, R4 ;  /* 0x00000000ff087229 */ /* 0x000fd60000000004 */
.L_x_215:
[----:B------:R-:W-:Y:S05]  /*6ff00*/  BSYNC.RECONVERGENT B1 ;  /* 0x0000000000017941 */ /* 0x000fea0003800200 */
.L_x_214:
[----:B------:R-:W3:Y:S01]  /*6ff10*/  LDL R3, [R1+0x4a8] ;  /* 0x0004a80001037983 */ /* 0x000ee20000100800 */
[----:B------:R-:W-:Y:S01]  /*6ff20*/  UMOV UR4, 0x6b8128fe ;  /* 0x6b8128fe00047882 */ /* 0x000fe20000000000 */
[----:B------:R-:W-:Y:S01]  /*6ff30*/  UMOV UR5, 0x3ff04a3f ;  /* 0x3ff04a3f00057882 */ /* 0x000fe20000000000 */
[----:B------:R-:W-:Y:S01]  /*6ff40*/  BSSY.RECONVERGENT B0, `(.L_x_290) ;  /* 0x00001ef000007945 */ /* 0x000fe20003800200 */
[----:B-1----:R-:W-:Y:S01]  /*6ff50*/  DMUL R4, R14, UR4 ;  /* 0x000000040e047c28 */ /* 0x002fe20008000000 */
[----:B------:R-:W-:Y:S01]  /*6ff60*/  CS2R R10, SRZ ;  /* 0x00000000000a7805 */ /* 0x000fe2000001ff00 */
[----:B0-2---:R-:W-:Y:S01]  /*6ff70*/  DMUL R6, R20, UR4 ;  /* 0x0000000414067c28 */ /* 0x005fe20008000000 */
[----:B---3--:R-:W-:-:S13]  /*6ff80*/  ISETP.GE.AND P0, PT, R3, 0x1, PT ;  /* 0x000000010300780c */ /* 0x008fda0003f06270 */
[----:B------:R-:W-:Y:S05]  /*6ff90*/  @!P0 BRA `(.L_x_291) ;  /* 0x0000001c00a48947 */ /* 0x000fea0003800000 */
[----:B------:R0:W5:Y:S01]  /*6ffa0*/  LDL.64 R12, [R1+0x4b0] ;  /* 0x0004b000010c7983 */ /* 0x0001620000100a00 */
[----:B------:R-:W-:Y:S01]  /*6ffb0*/  IMAD.MOV.U32 R0, RZ, RZ, RZ ;  /* 0x000000ffff007224 */ /* 0x000fe200078e00ff */
[----:B------:R-:W-:-:S07]  /*6ffc0*/  CS2R R10, SRZ ;  /* 0x00000000000a7805 */ /* 0x000fce000001ff00 */
.L_x_364:
[----:B-----5:R-:W-:-:S05]  /*6ffd0*/  IMAD.WIDE.U32 R64, R0, 0x140, R12 ;  /* 0x0000014000407825 */ /* 0x020fca00078e000c */
[----:B------:R-:W2:Y:S04]  /*6ffe0*/  LD.E.64 R54, desc[UR36][R64.64+0x128] ;  /* 0x0001282440367980 */ /* 0x000ea8000c101b00 */
[----:B------:R-:W3:Y:S01]  /*6fff0*/  LD.E.64 R32, desc[UR36][R64.64+0x108] ;  /* 0x0001082440207980 */ /* 0x000ee2000c101b00 */
[-C--:B--2---:R-:W-:Y:S02]  /*70000*/  DMUL R40, RZ, R54.reuse ;  /* 0x00000036ff287228 */ /* 0x084fe40000000000 */
[----:B---3--:R-:W-:-:S06]  /*70010*/  DFMA R50, R4, R54, R32 ;  /* 0x000000360432722b */ /* 0x008fcc0000000020 */
[----:B------:R-:W-:Y:S01]  /*70020*/  DSETP.NEU.AND P0, PT, R40, RZ, PT ;  /* 0x000000ff2800722a */ /* 0x000fe20003f0d000 */
[----:B------:R-:W1:-:S13]  /*70030*/  F2I.F64.FLOOR R34, R50 ;  /* 0x0000003200227311 */ /* 0x000e5a0000305100 */
[----:B------:R-:W2:Y:S01]  /*70040*/  @P0 LD.E.64 R32, desc[UR36][R64.64+0x110] ;  /* 0x0001102440200980 */ /* 0x000ea2000c101b00 */
[----:B-1----:R-:W-:-:S03]  /*70050*/  LOP3.LUT R35, R34, 0xff, RZ, 0xc0, !PT ;  /* 0x000000ff22237812 */ /* 0x002fc600078ec0ff */
[----:B------:R-:W3:Y:S01]  /*70060*/  @!P0 LD.E.U8 R42, desc[UR36][R64.64+0x101] ;  /* 0x00010124402a8980 */ /* 0x000ee2000c101100 */
[----:B------:R-:W-:-:S05]  /*70070*/  IADD3 R34, P1, PT, R64, R35, RZ ;  /* 0x0000002340227210 */ /* 0x000fca0007f3e0ff */
[----:B------:R-:W-:-:S05]  /*70080*/  IMAD.X R35, RZ, RZ, R65, P1 ;  /* 0x000000ffff237224 */ /* 0x000fca00008e0641 */
[----:B------:R-:W3:Y:S04]  /*70090*/  LD.E.U8 R43, desc[UR36][R34.64] ;  /* 0x00000024222b7980 */ /* 0x000ee8000c101100 */
[----:B------:R-:W4:Y:S01]  /*700a0*/  LD.E.U8 R49, desc[UR36][R34.64+0x1] ;  /* 0x0000012422317980 */ /* 0x000f22000c101100 */
[----:B--2---:R-:W-:-:S03]  /*700b0*/  @P0 DADD R40, R40, R32 ;  /* 0x0000000028280229 */ /* 0x004fc60000000020 */
[----:B------:R-:W2:Y:S03]  /*700c0*/  LD.E.64 R32, desc[UR36][R64.64+0x118] ;  /* 0x0001182440207980 */ /* 0x000ea6000c101b00 */
[----:B------:R-:W3:Y:S02]  /*700d0*/  @P0 F2I.F64.FLOOR R42, R40 ;  /* 0x00000028002a0311 */ /* 0x000ee40000305100 */
[----:B---3--:R-:W-:Y:S01]  /*700e0*/  IMAD.IADD R43, R43, 0x1, R42 ;  /* 0x000000012b2b7824 */ /* 0x008fe200078e022a */
[----:B----4-:R-:W-:-:S04]  /*700f0*/  IADD3 R49, PT, PT, R49, R42, RZ ;  /* 0x0000002a31317210 */ /* 0x010fc80007ffe0ff */
[----:B------:R-:W-:-:S04]  /*70100*/  LOP3.LUT R43, R43, 0xff, RZ, 0xc0, !PT ;  /* 0x000000ff2b2b7812 */ /* 0x000fc800078ec0ff */
[----:B------:R-:W-:Y:S02]  /*70110*/  IADD3 R42, P1, PT, R64, R43, RZ ;  /* 0x0000002b402a7210 */ /* 0x000fe40007f3e0ff */
[----:B------:R-:W-:-:S03]  /*70120*/  LOP3.LUT R49, R49, 0xff, RZ, 0xc0, !PT ;  /* 0x000000ff31317812 */ /* 0x000fc600078ec0ff */
[----:B------:R-:W-:Y:S01]  /*70130*/  IMAD.X R43, RZ, RZ, R65, P1 ;  /* 0x000000ffff2b7224 */ /* 0x000fe200008e0641 */
[----:B------:R-:W-:-:S04]  /*70140*/  IADD3 R48, P1, PT, R64, R49, RZ ;  /* 0x0000003140307210 */ /* 0x000fc80007f3e0ff */
[----:B------:R-:W3:Y:S01]  /*70150*/  LD.E.U8 R35, desc[UR36][R42.64] ;  /* 0x000000242a237980 */ /* 0x000ee2000c101100 */
[----:B------:R-:W-:-:S03]  /*70160*/  IMAD.X R49, RZ, RZ, R65, P1 ;  /* 0x000000ffff317224 */ /* 0x000fc600008e0641 */
[----:B------:R-:W4:Y:S04]  /*70170*/  LD.E.U8 R53, desc[UR36][R42.64+0x1] ;  /* 0x000001242a357980 */ /* 0x000f28000c101100 */
[----:B------:R-:W4:Y:S04]  /*70180*/  LD.E.U8 R57, desc[UR36][R48.64] ;  /* 0x0000002430397980 */ /* 0x000f28000c101100 */
[----:B------:R-:W4:Y:S01]  /*70190*/  LD.E.U8 R59, desc[UR36][R48.64+0x1] ;  /* 0x00000124303b7980 */ /* 0x000f22000c101100 */
[----:B--2---:R-:W-:-:S03]  /*701a0*/  DFMA R54, R6, R54, R32 ;  /* 0x000000360636722b */ /* 0x004fc60000000020 */
[----:B------:R-:W5:Y:S03]  /*701b0*/  @!P0 LD.E.64 R32, desc[UR36][R64.64+0x130] ;  /* 0x0001302440208980 */ /* 0x000f66000c101b00 */
[----:B------:R-:W3:Y:S02]  /*701c0*/  F2I.F64.FLOOR R34, R54 ;  /* 0x0000003600227311 */ /* 0x000ee40000305100 */
[----:B---3--:R-:W-:-:S05]  /*701d0*/  IMAD.IADD R35, R34, 0x1, R35 ;  /* 0x0000000122237824 */ /* 0x008fca00078e0223 */
[----:B------:R-:W-:Y:S01]  /*701e0*/  LOP3.LUT R35, R35, 0xff, RZ, 0xc0, !PT ;  /* 0x000000ff23237812 */ /* 0x000fe200078ec0ff */
[----:B----4-:R-:W-:-:S03]  /*701f0*/  IMAD.IADD R53, R34, 0x1, R53 ;  /* 0x0000000122357824 */ /* 0x010fc600078e0235 */
[----:B------:R-:W-:Y:S01]  /*70200*/  IADD3 R58, P1, PT, R64, R35, RZ ;  /* 0x00000023403a7210 */ /* 0x000fe20007f3e0ff */
[C---:B------:R-:W-:Y:S01]  /*70210*/  IMAD.IADD R57, R34.reuse, 0x1, R57 ;  /* 0x0000000122397824 */ /* 0x040fe200078e0239 */
[----:B------:R-:W-:Y:S02]  /*70220*/  LOP3.LUT R53, R53, 0xff, RZ, 0xc0, !PT ;  /* 0x000000ff35357812 */ /* 0x000fe400078ec0ff */
[----:B------:R-:W-:Y:S01]  /*70230*/  IADD3 R34, PT, PT, R34, R59, RZ ;  /* 0x0000003b22227210 */ /* 0x000fe20007ffe0ff */
[----:B------:R-:W-:Y:S01]  /*70240*/  IMAD.X R59, RZ, RZ, R65, P1 ;  /* 0x000000ffff3b7224 */ /* 0x000fe200008e0641 */
[----:B------:R-:W-:Y:S02]  /*70250*/  IADD3 R48, P1, PT, R64, R53, RZ ;  /* 0x0000003540307210 */ /* 0x000fe40007f3e0ff */
[----:B------:R-:W-:Y:S02]  /*70260*/  LOP3.LUT R63, R34, 0xff, RZ, 0xc0, !PT ;  /* 0x000000ff223f7812 */ /* 0x000fe400078ec0ff */
[----:B------:R-:W2:Y:S04]  /*70270*/  LD.E.U8 R53, desc[UR36][R58.64] ;  /* 0x000000243a357980 */ /* 0x000ea8000c101100 */
[----:B------:R-:W5:Y:S01]  /*70280*/  @!P0 LD.E.64 R34, desc[UR36][R64.64+0x138] ;  /* 0x0001382440228980 */ /* 0x000f62000c101b00 */
[----:B------:R-:W-:-:S02]  /*70290*/  LOP3.LUT R57, R57, 0xff, RZ, 0xc0, !PT ;  /* 0x000000ff39397812 */ /* 0x000fc400078ec0ff */
[C---:B------:R-:W-:Y:S01]  /*702a0*/  IADD3 R62, P3, PT, R64.reuse, R63, RZ ;  /* 0x0000003f403e7210 */ /* 0x040fe20007f7e0ff */
[----:B------:R-:W-:Y:S01]  /*702b0*/  @P0 FRND.F64.FLOOR R42, R40 ;  /* 0x00000028002a0313 */ /* 0x000fe20000305800 */
        /* <DEDUP_REMOVED lines=26> */
[----:B------:R-:W-:Y:S01]  /*70460*/  DFMA R70, R66, R40, 10 ;  /* 0x402400004246742b */ /* 0x000fe20000000028 */
[----:B--2---:R-:W-:Y:S01]  /*70470*/  LOP3.LUT R53, R53, 0xf, RZ, 0xc0, !PT ;  /* 0x0000000f35357812 */ /* 0x004fe200078ec0ff */
[----:B------:R-:W-:-:S03]  /*70480*/  @P0 DMUL R34, R42, R48 ;  /* 0x000000302a220228 */ /* 0x000fc60000000000 */
        /* <DEDUP_REMOVED lines=10> */
.L_x_295:
[----:B------:R-:W-:-:S13]  /*70530*/  ISETP.NE.AND P0, PT, R53, 0x2, PT ;  /* 0x000000023500780c */ /* 0x000fda0003f05270 */
[C-C-:B-----5:R-:W-:Y:S02]  /*70540*/  @P0 DADD R40, -R66.reuse, -R32.reuse ;  /* 0x0000000042280229 */ /* 0x160fe40000000920 */
[----:B------:R-:W-:Y:S01]  /*70550*/  @!P0 DADD R40, R66, -R32 ;  /* 0x0000000042288229 */ /* 0x000fe20000000820 */
[----:B------:R-:W-:Y:S10]  /*70560*/  BRA `(.L_x_296) ;  /* 0x00000000007c7947 */ /* 0x000ff40003800000 */
.L_x_294:
[----:B------:R-:W-:-:S13]  /*70570*/  ISETP.GT.AND P0, PT, R53, 0x5, PT ;  /* 0x000000053500780c */ /* 0x000fda0003f04270 */
[----:B------:R-:W-:Y:S05]  /*70580*/  @P0 BRA `(.L_x_297) ;  /* 0x0000000000100947 */ /* 0x000fea0003800000 */
[----:B------:R-:W-:-:S13]  /*70590*/  ISETP.NE.AND P0, PT, R53, 0x4, PT ;  /* 0x000000043500780c */ /* 0x000fda0003f05270 */
[C-C-:B------:R-:W-:Y:S02]  /*705a0*/  @P0 DADD R40, -R66.reuse, R68.reuse ;  /* 0x0000000042280229 */ /* 0x140fe40000000144 */
[----:B------:R-:W-:Y:S01]  /*705b0*/  @!P0 DADD R40, R66, R68 ;  /* 0x0000000042288229 */ /* 0x000fe20000000044 */
[----:B------:R-:W-:Y:S10]  /*705c0*/  BRA `(.L_x_296) ;  /* 0x0000000000647947 */ /* 0x000ff40003800000 */
.L_x_297:
[----:B------:R-:W-:-:S13]  /*705d0*/  ISETP.NE.AND P0, PT, R53, 0x6, PT ;  /* 0x000000063500780c */ /* 0x000fda0003f05270 */
[C-C-:B------:R-:W-:Y:S02]  /*705e0*/  @P0 DADD R40, -R66.reuse, -R68.reuse ;  /* 0x0000000042280229 */ /* 0x140fe40000000944 */
[----:B------:R-:W-:Y:S01]  /*705f0*/  @!P0 DADD R40, R66, -R68 ;  /* 0x0000000042288229 */ /* 0x000fe20000000844 */
[----:B------:R-:W-:Y:S10]  /*70600*/  BRA `(.L_x_296) ;  /* 0x0000000000547947 */ /* 0x000ff40003800000 */
.L_x_293:
        /* <DEDUP_REMOVED lines=8> */
.L_x_299:
[----:B------:R-:W-:-:S13]  /*70690*/  ISETP.NE.AND P0, PT, R53, 0xa, PT ;  /* 0x0000000a3500780c */ /* 0x000fda0003f05270 */
[C-C-:B-----5:R-:W-:Y:S02]  /*706a0*/  @P0 DADD R40, -R68.reuse, -R32.reuse ;  /* 0x0000000044280229 */ /* 0x160fe40000000920 */
[----:B------:R-:W-:Y:S01]  /*706b0*/  @!P0 DADD R40, -R68, R32 ;  /* 0x0000000044288229 */ /* 0x000fe20000000120 */
[----:B------:R-:W-:Y:S10]  /*706c0*/  BRA `(.L_x_296) ;  /* 0x0000000000247947 */ /* 0x000ff40003800000 */
.L_x_298:
[----:B------:R-:W-:-:S13]  /*706d0*/  ISETP.GT.AND P0, PT, R53, 0xd, PT ;  /* 0x0000000d3500780c */ /* 0x000fda0003f04270 */
[----:B------:R-:W-:Y:S05]  /*706e0*/  @P0 BRA `(.L_x_300) ;  /* 0x0000000000100947 */ /* 0x000fea0003800000 */
[----:B------:R-:W-:-:S13]  /*706f0*/  ISETP.NE.AND P0, PT, R53, 0xc, PT ;  /* 0x0000000c3500780c */ /* 0x000fda0003f05270 */
[--C-:B-----5:R-:W-:Y:S02]  /*70700*/  @P0 DADD R40, R68, -R32.reuse ;  /* 0x0000000044280229 */ /* 0x120fe40000000820 */
[----:B------:R-:W-:Y:S01]  /*70710*/  @!P0 DADD R40, R66, R32 ;  /* 0x0000000042288229 */ /* 0x000fe20000000020 */
[----:B------:R-:W-:Y:S10]  /*70720*/  BRA `(.L_x_296) ;  /* 0x00000000000c7947 */ /* 0x000ff40003800000 */
.L_x_300:
[----:B------:R-:W-:-:S13]  /*70730*/  ISETP.NE.AND P0, PT, R53, 0xe, PT ;  /* 0x0000000e3500780c */ /* 0x000fda0003f05270 */
[--C-:B-----5:R-:W-:Y:S02]  /*70740*/  @P0 DADD R40, -R68, -R32.reuse ;  /* 0x0000000044280229 */ /* 0x120fe40000000920 */
[----:B------:R-:W-:-:S11]  /*70750*/  @!P0 DADD R40, -R66, R32 ;  /* 0x0000000042288229 */ /* 0x000fd60000000120 */
.L_x_296:
[----:B------:R-:W-:Y:S05]  /*70760*/  BSYNC.RECONVERGENT B1 ;  /* 0x0000000000017941 */ /* 0x000fea0003800200 */
.L_x_292:
        /* <DEDUP_REMOVED lines=13> */
.L_x_304:
[----:B------:R-:W-:-:S13]  /*70840*/  ISETP.NE.AND P0, PT, R74, 0x2, PT ;  /* 0x000000024a00780c */ /* 0x000fda0003f05270 */
[C-C-:B------:R-:W-:Y:S02]  /*70850*/  @P0 DADD R42, -R66.reuse, -R32.reuse ;  /* 0x00000000422a0229 */ /* 0x140fe40000000920 */
[----:B------:R-:W-:Y:S01]  /*70860*/  @!P0 DADD R42, R66, -R32 ;  /* 0x00000000422a8229 */ /* 0x000fe20000000820 */
[----:B------:R-:W-:Y:S10]  /*70870*/  BRA `(.L_x_305) ;  /* 0x00000000007c7947 */ /* 0x000ff40003800000 */
.L_x_303:
[----:B------:R-:W-:-:S13]  /*70880*/  ISETP.GT.AND P0, PT, R74, 0x5, PT ;  /* 0x000000054a00780c */ /* 0x000fda0003f04270 */
[----:B------:R-:W-:Y:S05]  /*70890*/  @P0 BRA `(.L_x_306) ;  /* 0x0000000000100947 */ /* 0x000fea0003800000 */
[----:B------:R-:W-:-:S13]  /*708a0*/  ISETP.NE.AND P0, PT, R74, 0x4, PT ;  /* 0x000000044a00780c */ /* 0x000fda0003f05270 */
[C-C-:B------:R-:W-:Y:S02]  /*708b0*/  @P0 DADD R42, -R66.reuse, R60.reuse ;  /* 0x00000000422a0229 */ /* 0x140fe4000000013c */
[----:B------:R-:W-:Y:S01]  /*708c0*/  @!P0 DADD R42, R66, R60 ;  /* 0x00000000422a8229 */ /* 0x000fe2000000003c */
[----:B------:R-:W-:Y:S10]  /*708d0*/  BRA `(.L_x_305) ;  /* 0x0000000000647947 */ /* 0x000ff40003800000 */
.L_x_306:
[----:B------:R-:W-:-:S13]  /*708e0*/  ISETP.NE.AND P0, PT, R74, 0x6, PT ;  /* 0x000000064a00780c */ /* 0x000fda0003f05270 */
[C-C-:B------:R-:W-:Y:S02]  /*708f0*/  @P0 DADD R42, -R66.reuse, -R60.reuse ;  /* 0x00000000422a0229 */ /* 0x140fe4000000093c */
[----:B------:R-:W-:Y:S01]  /*70900*/  @!P0 DADD R42, R66, -R60 ;  /* 0x00000000422a8229 */ /* 0x000fe2000000083c */
[----:B------:R-:W-:Y:S10]  /*70910*/  BRA `(.L_x_305) ;  /* 0x0000000000547947 */ /* 0x000ff40003800000 */
.L_x_302:
        /* <DEDUP_REMOVED lines=8> */
.L_x_308:
[----:B------:R-:W-:-:S13]  /*709a0*/  ISETP.NE.AND P0, PT, R74, 0xa, PT ;  /* 0x0000000a4a00780c */ /* 0x000fda0003f05270 */
[C-C-:B------:R-:W-:Y:S02]  /*709b0*/  @P0 DADD R42, -R60.reuse, -R32.reuse ;  /* 0x000000003c2a0229 */ /* 0x140fe40000000920 */
[----:B------:R-:W-:Y:S01]  /*709c0*/  @!P0 DADD R42, -R60, R32 ;  /* 0x000000003c2a8229 */ /* 0x000fe20000000120 */
[----:B------:R-:W-:Y:S10]  /*709d0*/  BRA `(.L_x_305) ;  /* 0x0000000000247947 */ /* 0x000ff40003800000 */
.L_x_307:
[----:B------:R-:W-:-:S13]  /*709e0*/  ISETP.GT.AND P0, PT, R74, 0xd, PT ;  /* 0x0000000d4a00780c */ /* 0x000fda0003f04270 */
[----:B------:R-:W-:Y:S05]  /*709f0*/  @P0 BRA `(.L_x_309) ;  /* 0x0000000000100947 */ /* 0x000fea0003800000 */
[----:B------:R-:W-:-:S13]  /*70a00*/  ISETP.NE.AND P0, PT, R74, 0xc, PT ;  /* 0x0000000c4a00780c */ /* 0x000fda0003f05270 */
[--C-:B------:R-:W-:Y:S02]  /*70a10*/  @P0 DADD R42, R60, -R32.reuse ;  /* 0x000000003c2a0229 */ /* 0x100fe40000000820 */
[----:B------:R-:W-:Y:S01]  /*70a20*/  @!P0 DADD R42, R66, R32 ;  /* 0x00000000422a8229 */ /* 0x000fe20000000020 */
[----:B------:R-:W-:Y:S10]  /*70a30*/  BRA `(.L_x_305) ;  /* 0x00000000000c7947 */ /* 0x000ff40003800000 */
.L_x_309:
[----:B------:R-:W-:-:S13]  /*70a40*/  ISETP.NE.AND P0, PT, R74, 0xe, PT ;  /* 0x0000000e4a00780c */ /* 0x000fda0003f05270 */
[--C-:B------:R-:W-:Y:S02]  /*70a50*/  @P0 DADD R42, -R60, -R32.reuse ;  /* 0x000000003c2a0229 */ /* 0x100fe40000000920 */
[----:B------:R-:W-:-:S11]  /*70a60*/  @!P0 DADD R42, -R66, R32 ;  /* 0x00000000422a8229 */ /* 0x000fd60000000120 */
.L_x_305:
[----:B------:R-:W-:Y:S05]  /*70a70*/  BSYNC.RECONVERGENT B1 ;  /* 0x0000000000017941 */ /* 0x000fea0003800200 */
.L_x_301:
        /* <DEDUP_REMOVED lines=13> */
.L_x_313:
[----:B------:R-:W-:-:S13]  /*70b50*/  ISETP.NE.AND P0, PT, R77, 0x2, PT ;  /* 0x000000024d00780c */ /* 0x000fda0003f05270 */
[C-C-:B------:R-:W-:Y:S02]  /*70b60*/  @P0 DADD R48, -R62.reuse, -R32.reuse ;  /* 0x000000003e300229 */ /* 0x140fe40000000920 */
[----:B------:R-:W-:Y:S01]  /*70b70*/  @!P0 DADD R48, R62, -R32 ;  /* 0x000000003e308229 */ /* 0x000fe20000000820 */
[----:B------:R-:W-:Y:S10]  /*70b80*/  BRA `(.L_x_314) ;  /* 0x00000000007c7947 */ /* 0x000ff40003800000 */
.L_x_312:
[----:B------:R-:W-:-:S13]  /*70b90*/  ISETP.GT.AND P0, PT, R77, 0x5, PT ;  /* 0x000000054d00780c */ /* 0x000fda0003f04270 */
[----:B------:R-:W-:Y:S05]  /*70ba0*/  @P0 BRA `(.L_x_315) ;  /* 0x0000000000100947 */ /* 0x000fea0003800000 */
[----:B------:R-:W-:-:S13]  /*70bb0*/  ISETP.NE.AND P0, PT, R77, 0x4, PT ;  /* 0x000000044d00780c */ /* 0x000fda0003f05270 */
[C-C-:B------:R-:W-:Y:S02]  /*70bc0*/  @P0 DADD R48, R68.reuse, -R62.reuse ;  /* 0x0000000044300229 */ /* 0x140fe4000000083e */
[----:B------:R-:W-:Y:S01]  /*70bd0*/  @!P0 DADD R48, R68, R62 ;  /* 0x0000000044308229 */ /* 0x000fe2000000003e */
[----:B------:R-:W-:Y:S10]  /*70be0*/  BRA `(.L_x_314) ;  /* 0x0000000000647947 */ /* 0x000ff40003800000 */
.L_x_315:
[----:B------:R-:W-:-:S13]  /*70bf0*/  ISETP.NE.AND P0, PT, R77, 0x6, PT ;  /* 0x000000064d00780c */ /* 0x000fda0003f05270 */
[C-C-:B------:R-:W-:Y:S02]  /*70c00*/  @P0 DADD R48, -R68.reuse, -R62.reuse ;  /* 0x0000000044300229 */ /* 0x140fe4000000093e */
[----:B------:R-:W-:Y:S01]  /*70c10*/  @!P0 DADD R48, -R68, R62 ;  /* 0x0000000044308229 */ /* 0x000fe2000000013e */
[----:B------:R-:W-:Y:S10]  /*70c20*/  BRA `(.L_x_314) ;  /* 0x0000000000547947 */ /* 0x000ff40003800000 */
.L_x_311:
        /* <DEDUP_REMOVED lines=8> */
.L_x_317:
[----:B------:R-:W-:-:S13]  /*70cb0*/  ISETP.NE.AND P0, PT, R77, 0xa, PT ;  /* 0x0000000a4d00780c */ /* 0x000fda0003f05270 */
[C-C-:B------:R-:W-:Y:S02]  /*70cc0*/  @P0 DADD R48, -R68.reuse, -R32.reuse ;  /* 0x0000000044300229 */ /* 0x140fe40000000920 */
[----:B------:R-:W-:Y:S01]  /*70cd0*/  @!P0 DADD R48, -R68, R32 ;  /* 0x0000000044308229 */ /* 0x000fe20000000120 */
[----:B------:R-:W-:Y:S10]  /*70ce0*/  BRA `(.L_x_314) ;  /* 0x0000000000247947 */ /* 0x000ff40003800000 */
.L_x_316:
[----:B------:R-:W-:-:S13]  /*70cf0*/  ISETP.GT.AND P0, PT, R77, 0xd, PT ;  /* 0x0000000d4d00780c */ /* 0x000fda0003f04270 */
[----:B------:R-:W-:Y:S05]  /*70d00*/  @P0 BRA `(.L_x_318) ;  /* 0x0000000000100947 */ /* 0x000fea0003800000 */
[----:B------:R-:W-:-:S13]  /*70d10*/  ISETP.NE.AND P0, PT, R77, 0xc, PT ;  /* 0x0000000c4d00780c */ /* 0x000fda0003f05270 */
[--C-:B------:R-:W-:Y:S02]  /*70d20*/  @P0 DADD R48, R68, -R32.reuse ;  /* 0x0000000044300229 */ /* 0x100fe40000000820 */
[----:B------:R-:W-:Y:S01]  /*70d30*/  @!P0 DADD R48, R62, R32 ;  /* 0x000000003e308229 */ /* 0x000fe20000000020 */
[----:B------:R-:W-:Y:S10]  /*70d40*/  BRA `(.L_x_314) ;  /* 0x00000000000c7947 */ /* 0x000ff40003800000 */
.L_x_318:
[----:B------:R-:W-:-:S13]  /*70d50*/  ISETP.NE.AND P0, PT, R77, 0xe, PT ;  /* 0x0000000e4d00780c */ /* 0x000fda0003f05270 */
[--C-:B------:R-:W-:Y:S02]  /*70d60*/  @P0 DADD R48, -R68, -R32.reuse ;  /* 0x0000000044300229 */ /* 0x100fe40000000920 */
[----:B------:R-:W-:-:S11]  /*70d70*/  @!P0 DADD R48, -R62, R32 ;  /* 0x000000003e308229 */ /* 0x000fd60000000120 */
.L_x_314:
[----:B------:R-:W-:Y:S05]  /*70d80*/  BSYNC.RECONVERGENT B1 ;  /* 0x0000000000017941 */ /* 0x000fea0003800200 */
.L_x_310:
        /* <DEDUP_REMOVED lines=12> */
.L_x_322:
[----:B------:R-:W-:-:S13]  /*70e50*/  ISETP.NE.AND P0, PT, R78, 0x2, PT ;  /* 0x000000024e00780c */ /* 0x000fda0003f05270 */
[C-C-:B------:R-:W-:Y:S02]  /*70e60*/  @P0 DADD R50, -R62.reuse, -R32.reuse ;  /* 0x000000003e320229 */ /* 0x140fe40000000920 */
[----:B------:R-:W-:Y:S01]  /*70e70*/  @!P0 DADD R50, R62, -R32 ;  /* 0x000000003e328229 */ /* 0x000fe20000000820 */
[----:B------:R-:W-:Y:S10]  /*70e80*/  BRA `(.L_x_323) ;  /* 0x00000000007c7947 */ /* 0x000ff40003800000 */
.L_x_321:
[----:B------:R-:W-:-:S13]  /*70e90*/  ISETP.GT.AND P0, PT, R78, 0x5, PT ;  /* 0x000000054e00780c */ /* 0x000fda0003f04270 */
[----:B------:R-:W-:Y:S05]  /*70ea0*/  @P0 BRA `(.L_x_324) ;  /* 0x0000000000100947 */ /* 0x000fea0003800000 */
[----:B------:R-:W-:-:S13]  /*70eb0*/  ISETP.NE.AND P0, PT, R78, 0x4, PT ;  /* 0x000000044e00780c */ /* 0x000fda0003f05270 */
[C-C-:B------:R-:W-:Y:S02]  /*70ec0*/  @P0 DADD R50, R60.reuse, -R62.reuse ;  /* 0x000000003c320229 */ /* 0x140fe4000000083e */
[----:B------:R-:W-:Y:S01]  /*70ed0*/  @!P0 DADD R50, R60, R62 ;  /* 0x000000003c328229 */ /* 0x000fe2000000003e */
[----:B------:R-:W-:Y:S10]  /*70ee0*/  BRA `(.L_x_323) ;  /* 0x0000000000647947 */ /* 0x000ff40003800000 */
.L_x_324:
[----:B------:R-:W-:-:S13]  /*70ef0*/  ISETP.NE.AND P0, PT, R78, 0x6, PT ;  /* 0x000000064e00780c */ /* 0x000fda0003f05270 */
[C-C-:B------:R-:W-:Y:S02]  /*70f00*/  @P0 DADD R50, -R60.reuse, -R62.reuse ;  /* 0x000000003c320229 */ /* 0x140fe4000000093e */
[----:B------:R-:W-:Y:S01]  /*70f10*/  @!P0 DADD R50, -R60, R62 ;  /* 0x000000003c328229 */ /* 0x000fe2000000013e */
[----:B------:R-:W-:Y:S10]  /*70f20*/  BRA `(.L_x_323) ;  /* 0x0000000000547947 */ /* 0x000ff40003800000 */
.L_x_320:
        /* <DEDUP_REMOVED lines=8> */
.L_x_326:
[----:B------:R-:W-:-:S13]  /*70fb0*/  ISETP.NE.AND P0, PT, R78, 0xa, PT ;  /* 0x0000000a4e00780c */ /* 0x000fda0003f05270 */
[C-C-:B------:R-:W-:Y:S02]  /*70fc0*/  @P0 DADD R50, -R60.reuse, -R32.reuse ;  /* 0x000000003c320229 */ /* 0x140fe40000000920 */
[----:B------:R-:W-:Y:S01]  /*70fd0*/  @!P0 DADD R50, -R60, R32 ;  /* 0x000000003c328229 */ /* 0x000fe20000000120 */
[----:B------:R-:W-:Y:S10]  /*70fe0*/  BRA `(.L_x_323) ;  /* 0x0000000000247947 */ /* 0x000ff40003800000 */
.L_x_325:
[----:B------:R-:W-:-:S13]  /*70ff0*/  ISETP.GT.AND P0, PT, R78, 0xd, PT ;  /* 0x0000000d4e00780c */ /* 0x000fda0003f04270 */
[----:B------:R-:W-:Y:S05]  /*71000*/  @P0 BRA `(.L_x_327) ;  /* 0x0000000000100947 */ /* 0x000fea0003800000 */
[----:B------:R-:W-:-:S13]  /*71010*/  ISETP.NE.AND P0, PT, R78, 0xc, PT ;  /* 0x0000000c4e00780c */ /* 0x000fda0003f05270 */
[--C-:B------:R-:W-:Y:S02]  /*71020*/  @P0 DADD R50, R60, -R32.reuse ;  /* 0x000000003c320229 */ /* 0x100fe40000000820 */
[----:B------:R-:W-:Y:S01]  /*71030*/  @!P0 DADD R50, R62, R32 ;  /* 0x000000003e328229 */ /* 0x000fe20000000020 */
[----:B------:R-:W-:Y:S10]  /*71040*/  BRA `(.L_x_323) ;  /* 0x00000000000c7947 */ /* 0x000ff40003800000 */
.L_x_327:
[----:B------:R-:W-:-:S13]  /*71050*/  ISETP.NE.AND P0, PT, R78, 0xe, PT ;  /* 0x0000000e4e00780c */ /* 0x000fda0003f05270 */
[--C-:B------:R-:W-:Y:S02]  /*71060*/  @P0 DADD R50, -R60, -R32.reuse ;  /* 0x000000003c320229 */ /* 0x100fe40000000920 */
[----:B------:R-:W-:-:S11]  /*71070*/  @!P0 DADD R50, -R62, R32 ;  /* 0x000000003e328229 */ /* 0x000fd60000000120 */
.L_x_323:
[----:B------:R-:W-:Y:S05]  /*71080*/  BSYNC.RECONVERGENT B1 ;  /* 0x0000000000017941 */ /* 0x000fea0003800200 */
.L_x_319:
        /* <DEDUP_REMOVED lines=13> */
.L_x_331:
[----:B------:R-:W-:-:S13]  /*71160*/  ISETP.NE.AND P0, PT, R53, 0x2, PT ;  /* 0x000000023500780c */ /* 0x000fda0003f05270 */
[C-C-:B------:R-:W-:Y:S02]  /*71170*/  @P0 DADD R32, -R66.reuse, -R74.reuse ;  /* 0x0000000042200229 */ /* 0x140fe4000000094a */
[----:B------:R-:W-:Y:S01]  /*71180*/  @!P0 DADD R32, R66, -R74 ;  /* 0x0000000042208229 */ /* 0x000fe2000000084a */
[----:B------:R-:W-:Y:S10]  /*71190*/  BRA `(.L_x_332) ;  /* 0x00000000007c7947 */ /* 0x000ff40003800000 */
.L_x_330:
[----:B------:R-:W-:-:S13]  /*711a0*/  ISETP.GT.AND P0, PT, R53, 0x5, PT ;  /* 0x000000053500780c */ /* 0x000fda0003f04270 */
[----:B------:R-:W-:Y:S05]  /*711b0*/  @P0 BRA `(.L_x_333) ;  /* 0x0000000000100947 */ /* 0x000fea0003800000 */
[----:B------:R-:W-:-:S13]  /*711c0*/  ISETP.NE.AND P0, PT, R53, 0x4, PT ;  /* 0x000000043500780c */ /* 0x000fda0003f05270 */
[C-C-:B------:R-:W-:Y:S02]  /*711d0*/  @P0 DADD R32, -R66.reuse, R68.reuse ;  /* 0x0000000042200229 */ /* 0x140fe40000000144 */
[----:B------:R-:W-:Y:S01]  /*711e0*/  @!P0 DADD R32, R66, R68 ;  /* 0x0000000042208229 */ /* 0x000fe20000000044 */
[----:B------:R-:W-:Y:S10]  /*711f0*/  BRA `(.L_x_332) ;  /* 0x0000000000647947 */ /* 0x000ff40003800000 */
.L_x_333:
[----:B------:R-:W-:-:S13]  /*71200*/  ISETP.NE.AND P0, PT, R53, 0x6, PT ;  /* 0x000000063500780c */ /* 0x000fda0003f05270 */
[C-C-:B------:R-:W-:Y:S02]  /*71210*/  @P0 DADD R32, -R66.reuse, -R68.reuse ;  /* 0x0000000042200229 */ /* 0x140fe40000000944 */
[----:B------:R-:W-:Y:S01]  /*71220*/  @!P0 DADD R32, R66, -R68 ;  /* 0x0000000042208229 */ /* 0x000fe20000000844 */
[----:B------:R-:W-:Y:S10]  /*71230*/  BRA `(.L_x_332) ;  /* 0x0000000000547947 */ /* 0x000ff40003800000 */
.L_x_329:
        /* <DEDUP_REMOVED lines=8> */
.L_x_335:
[----:B------:R-:W-:-:S13]  /*712c0*/  ISETP.NE.AND P0, PT, R53, 0xa, PT ;  /* 0x0000000a3500780c */ /* 0x000fda0003f05270 */
[C-C-:B------:R-:W-:Y:S02]  /*712d0*/  @P0 DADD R32, -R68.reuse, -R74.reuse ;  /* 0x0000000044200229 */ /* 0x140fe4000000094a */
[----:B------:R-:W-:Y:S01]  /*712e0*/  @!P0 DADD R32, -R68, R74 ;  /* 0x0000000044208229 */ /* 0x000fe2000000014a */
[----:B------:R-:W-:Y:S10]  /*712f0*/  BRA `(.L_x_332) ;  /* 0x0000000000247947 */ /* 0x000ff40003800000 */
.L_x_334:
[----:B------:R-:W-:-:S13]  /*71300*/  ISETP.GT.AND P0, PT, R53, 0xd, PT ;  /* 0x0000000d3500780c */ /* 0x000fda0003f04270 */
[----:B------:R-:W-:Y:S05]  /*71310*/  @P0 BRA `(.L_x_336) ;  /* 0x0000000000100947 */ /* 0x000fea0003800000 */
[----:B------:R-:W-:-:S13]  /*71320*/  ISETP.NE.AND P0, PT, R53, 0xc, PT ;  /* 0x0000000c3500780c */ /* 0x000fda0003f05270 */
[--C-:B------:R-:W-:Y:S02]  /*71330*/  @P0 DADD R32, R68, -R74.reuse ;  /* 0x0000000044200229 */ /* 0x100fe4000000084a */
[----:B------:R-:W-:Y:S01]  /*71340*/  @!P0 DADD R32, R66, R74 ;  /* 0x0000000042208229 */ /* 0x000fe2000000004a */
[----:B------:R-:W-:Y:S10]  /*71350*/  BRA `(.L_x_332) ;  /* 0x00000000000c7947 */ /* 0x000ff40003800000 */
.L_x_336:
[----:B------:R-:W-:-:S13]  /*71360*/  ISETP.NE.AND P0, PT, R53, 0xe, PT ;  /* 0x0000000e3500780c */ /* 0x000fda0003f05270 */
[--C-:B------:R-:W-:Y:S02]  /*71370*/  @P0 DADD R32, -R68, -R74.reuse ;  /* 0x0000000044200229 */ /* 0x100fe4000000094a */
[----:B------:R-:W-:-:S11]  /*71380*/  @!P0 DADD R32, -R66, R74 ;  /* 0x0000000042208229 */ /* 0x000fd6000000014a */
.L_x_332:
[----:B------:R-:W-:Y:S05]  /*71390*/  BSYNC.RECONVERGENT B1 ;  /* 0x0000000000017941 */ /* 0x000fea0003800200 */
.L_x_328:
        /* <DEDUP_REMOVED lines=12> */
.L_x_340:
[----:B------:R-:W-:-:S13]  /*71460*/  ISETP.NE.AND P0, PT, R76, 0x2, PT ;  /* 0x000000024c00780c */ /* 0x000fda0003f05270 */
[C-C-:B------:R-:W-:Y:S02]  /*71470*/  @P0 DADD R54, -R66.reuse, -R74.reuse ;  /* 0x0000000042360229 */ /* 0x140fe4000000094a */
[----:B------:R-:W-:Y:S01]  /*71480*/  @!P0 DADD R54, R66, -R74 ;  /* 0x0000000042368229 */ /* 0x000fe2000000084a */
[----:B------:R-:W-:Y:S10]  /*71490*/  BRA `(.L_x_341) ;  /* 0x00000000007c7947 */ /* 0x000ff40003800000 */
.L_x_339:
[----:B------:R-:W-:-:S13]  /*714a0*/  ISETP.GT.AND P0, PT, R76, 0x5, PT ;  /* 0x000000054c00780c */ /* 0x000fda0003f04270 */
[----:B------:R-:W-:Y:S05]  /*714b0*/  @P0 BRA `(.L_x_342) ;  /* 0x0000000000100947 */ /* 0x000fea0003800000 */
[----:B------:R-:W-:-:S13]  /*714c0*/  ISETP.NE.AND P0, PT, R76, 0x4, PT ;  /* 0x000000044c00780c */ /* 0x000fda0003f05270 */
[C-C-:B------:R-:W-:Y:S02]  /*714d0*/  @P0 DADD R54, -R66.reuse, R60.reuse ;  /* 0x0000000042360229 */ /* 0x140fe4000000013c */
[----:B------:R-:W-:Y:S01]  /*714e0*/  @!P0 DADD R54, R66, R60 ;  /* 0x0000000042368229 */ /* 0x000fe2000000003c */
[----:B------:R-:W-:Y:S10]  /*714f0*/  BRA `(.L_x_341) ;  /* 0x0000000000647947 */ /* 0x000ff40003800000 */
.L_x_342:
[----:B------:R-:W-:-:S13]  /*71500*/  ISETP.NE.AND P0, PT, R76, 0x6, PT ;  /* 0x000000064c00780c */ /* 0x000fda0003f05270 */
[C-C-:B------:R-:W-:Y:S02]  /*71510*/  @P0 DADD R54, -R66.reuse, -R60.reuse ;  /* 0x0000000042360229 */ /* 0x140fe4000000093c */
[----:B------:R-:W-:Y:S01]  /*71520*/  @!P0 DADD R54, R66, -R60 ;  /* 0x0000000042368229 */ /* 0x000fe2000000083c */
[----:B------:R-:W-:Y:S10]  /*71530*/  BRA `(.L_x_341) ;  /* 0x0000000000547947 */ /* 0x000ff40003800000 */
.L_x_338:
        /* <DEDUP_REMOVED lines=8> */
.L_x_344:
[----:B------:R-:W-:-:S13]  /*715c0*/  ISETP.NE.AND P0, PT, R76, 0xa, PT ;  /* 0x0000000a4c00780c */ /* 0x000fda0003f05270 */
[C-C-:B------:R-:W-:Y:S02]  /*715d0*/  @P0 DADD R54, -R60.reuse, -R74.reuse ;  /* 0x000000003c360229 */ /* 0x140fe4000000094a */
[----:B------:R-:W-:Y:S01]  /*715e0*/  @!P0 DADD R54, -R60, R74 ;  /* 0x000000003c368229 */ /* 0x000fe2000000014a */
[----:B------:R-:W-:Y:S10]  /*715f0*/  BRA `(.L_x_341) ;  /* 0x0000000000247947 */ /* 0x000ff40003800000 */
.L_x_343:
[----:B------:R-:W-:-:S13]  /*71600*/  ISETP.GT.AND P0, PT, R76, 0xd, PT ;  /* 0x0000000d4c00780c */ /* 0x000fda0003f04270 */
[----:B------:R-:W-:Y:S05]  /*71610*/  @P0 BRA `(.L_x_345) ;  /* 0x0000000000100947 */ /* 0x000fea0003800000 */
[----:B------:R-:W-:-:S13]  /*71620*/  ISETP.NE.AND P0, PT, R76, 0xc, PT ;  /* 0x0000000c4c00780c */ /* 0x000fda0003f05270 */
[--C-:B------:R-:W-:Y:S02]  /*71630*/  @P0 DADD R54, R60, -R74.reuse ;  /* 0x000000003c360229 */ /* 0x100fe4000000084a */
[----:B------:R-:W-:Y:S01]  /*71640*/  @!P0 DADD R54, R66, R74 ;  /* 0x0000000042368229 */ /* 0x000fe2000000004a */
[----:B------:R-:W-:Y:S10]  /*71650*/  BRA `(.L_x_341) ;  /* 0x00000000000c7947 */ /* 0x000ff40003800000 */
.L_x_345:
[----:B------:R-:W-:-:S13]  /*71660*/  ISETP.NE.AND P0, PT, R76, 0xe, PT ;  /* 0x0000000e4c00780c */ /* 0x000fda0003f05270 */
[--C-:B------:R-:W-:Y:S02]  /*71670*/  @P0 DADD R54, -R60, -R74.reuse ;  /* 0x000000003c360229 */ /* 0x100fe4000000094a */
[----:B------:R-:W-:-:S11]  /*71680*/  @!P0 DADD R54, -R66, R74 ;  /* 0x0000000042368229 */ /* 0x000fd6000000014a */
.L_x_341:
[----:B------:R-:W-:Y:S05]  /*71690*/  BSYNC.RECONVERGENT B1 ;  /* 0x0000000000017941 */ /* 0x000fea0003800200 */
.L_x_337:
        /* <DEDUP_REMOVED lines=12> */
.L_x_349:
[----:B------:R-:W-:-:S13]  /*71760*/  ISETP.NE.AND P0, PT, R79, 0x2, PT ;  /* 0x000000024f00780c */ /* 0x000fda0003f05270 */
[C-C-:B------:R-:W-:Y:S02]  /*71770*/  @P0 DADD R56, -R62.reuse, -R74.reuse ;  /* 0x000000003e380229 */ /* 0x140fe4000000094a */
[----:B------:R-:W-:Y:S01]  /*71780*/  @!P0 DADD R56, R62, -R74 ;  /* 0x000000003e388229 */ /* 0x000fe2000000084a */
[----:B------:R-:W-:Y:S10]  /*71790*/  BRA `(.L_x_350) ;  /* 0x00000000007c7947 */ /* 0x000ff40003800000 */
.L_x_348:
[----:B------:R-:W-:-:S13]  /*717a0*/  ISETP.GT.AND P0, PT, R79, 0x5, PT ;  /* 0x000000054f00780c */ /* 0x000fda0003f04270 */
[----:B------:R-:W-:Y:S05]  /*717b0*/  @P0 BRA `(.L_x_351) ;  /* 0x0000000000100947 */ /* 0x000fea0003800000 */
[----:B------:R-:W-:-:S13]  /*717c0*/  ISETP.NE.AND P0, PT, R79, 0x4, PT ;  /* 0x000000044f00780c */ /* 0x000fda0003f05270 */
[C-C-:B------:R-:W-:Y:S02]  /*717d0*/  @P0 DADD R56, R68.reuse, -R62.reuse ;  /* 0x0000000044380229 */ /* 0x140fe4000000083e */
[----:B------:R-:W-:Y:S01]  /*717e0*/  @!P0 DADD R56, R68, R62 ;  /* 0x0000000044388229 */ /* 0x000fe2000000003e */
[----:B------:R-:W-:Y:S10]  /*717f0*/  BRA `(.L_x_350) ;  /* 0x0000000000647947 */ /* 0x000ff40003800000 */
.L_x_351:
[----:B------:R-:W-:-:S13]  /*71800*/  ISETP.NE.AND P0, PT, R79, 0x6, PT ;  /* 0x000000064f00780c */ /* 0x000fda0003f05270 */
[C-C-:B------:R-:W-:Y:S02]  /*71810*/  @P0 DADD R56, -R68.reuse, -R62.reuse ;  /* 0x0000000044380229 */ /* 0x140fe4000000093e */
[----:B------:R-:W-:Y:S01]  /*71820*/  @!P0 DADD R56, -R68, R62 ;  /* 0x0000000044388229 */ /* 0x000fe2000000013e */
[----:B------:R-:W-:Y:S10]  /*71830*/  BRA `(.L_x_350) ;  /* 0x0000000000547947 */ /* 0x000ff40003800000 */
.L_x_347:
        /* <DEDUP_REMOVED lines=8> */
.L_x_353:
[----:B------:R-:W-:-:S13]  /*718c0*/  ISETP.NE.AND P0, PT, R79, 0xa, PT ;  /* 0x0000000a4f00780c */ /* 0x000fda0003f05270 */
[C-C-:B------:R-:W-:Y:S02]  /*718d0*/  @P0 DADD R56, -R68.reuse, -R74.reuse ;  /* 0x0000000044380229 */ /* 0x140fe4000000094a */
[----:B------:R-:W-:Y:S01]  /*718e0*/  @!P0 DADD R56, -R68, R74 ;  /* 0x0000000044388229 */ /* 0x000fe2000000014a */
[----:B------:R-:W-:Y:S10]  /*718f0*/  BRA `(.L_x_350) ;  /* 0x0000000000247947 */ /* 0x000ff40003800000 */
.L_x_352:
[----:B------:R-:W-:-:S13]  /*71900*/  ISETP.GT.AND P0, PT, R79, 0xd, PT ;  /* 0x0000000d4f00780c */ /* 0x000fda0003f04270 */
[----:B------:R-:W-:Y:S05]  /*71910*/  @P0 BRA `(.L_x_354) ;  /* 0x0000000000100947 */ /* 0x000fea0003800000 */
[----:B------:R-:W-:-:S13]  /*71920*/  ISETP.NE.AND P0, PT, R79, 0xc, PT ;  /* 0x0000000c4f00780c */ /* 0x000fda0003f05270 */
[--C-:B------:R-:W-:Y:S02]  /*71930*/  @P0 DADD R56, R68, -R74.reuse ;  /* 0x0000000044380229 */ /* 0x100fe4000000084a */
[----:B------:R-:W-:Y:S01]  /*71940*/  @!P0 DADD R56, R62, R74 ;  /* 0x000000003e388229 */ /* 0x000fe2000000004a */
[----:B------:R-:W-:Y:S10]  /*71950*/  BRA `(.L_x_350) ;  /* 0x00000000000c7947 */ /* 0x000ff40003800000 */
.L_x_354:
[----:B------:R-:W-:-:S13]  /*71960*/  ISETP.NE.AND P0, PT, R79, 0xe, PT ;  /* 0x0000000e4f00780c */ /* 0x000fda0003f05270 */
[--C-:B------:R-:W-:Y:S02]  /*71970*/  @P0 DADD R56, -R68, -R74.reuse ;  /* 0x0000000044380229 */ /* 0x100fe4000000094a */
[----:B------:R-:W-:-:S11]  /*71980*/  @!P0 DADD R56, -R62, R74 ;  /* 0x000000003e388229 */ /* 0x000fd6000000014a */
.L_x_350:
[----:B------:R-:W-:Y:S05]  /*71990*/  BSYNC.RECONVERGENT B1 ;  /* 0x0000000000017941 */ /* 0x000fea0003800200 */
.L_x_346:
        /* <DEDUP_REMOVED lines=12> */
.L_x_358:
[----:B------:R-:W-:-:S13]  /*71a60*/  ISETP.NE.AND P0, PT, R80, 0x2, PT ;  /* 0x000000025000780c */ /* 0x000fda0003f05270 */
[C-C-:B------:R-:W-:Y:S02]  /*71a70*/  @P0 DADD R58, -R62.reuse, -R74.reuse ;  /* 0x000000003e3a0229 */ /* 0x140fe4000000094a */
[----:B------:R-:W-:Y:S01]  /*71a80*/  @!P0 DADD R58, R62, -R74 ;  /* 0x000000003e3a8229 */ /* 0x000fe2000000084a */
[----:B------:R-:W-:Y:S10]  /*71a90*/  BRA `(.L_x_359) ;  /* 0x00000000007c7947 */ /* 0x000ff40003800000 */
.L_x_357:
[----:B------:R-:W-:-:S13]  /*71aa0*/  ISETP.GT.AND P0, PT, R80, 0x5, PT ;  /* 0x000000055000780c */ /* 0x000fda0003f04270 */
[----:B------:R-:W-:Y:S05]  /*71ab0*/  @P0 BRA `(.L_x_360) ;  /* 0x0000000000100947 */ /* 0x000fea0003800000 */
[----:B------:R-:W-:-:S13]  /*71ac0*/  ISETP.NE.AND P0, PT, R80, 0x4, PT ;  /* 0x000000045000780c */ /* 0x000fda0003f05270 */
[C-C-:B------:R-:W-:Y:S02]  /*71ad0*/  @P0 DADD R58, R60.reuse, -R62.reuse ;  /* 0x000000003c3a0229 */ /* 0x140fe4000000083e */
[----:B------:R-:W-:Y:S01]  /*71ae0*/  @!P0 DADD R58, R60, R62 ;  /* 0x000000003c3a8229 */ /* 0x000fe2000000003e */
[----:B------:R-:W-:Y:S10]  /*71af0*/  BRA `(.L_x_359) ;  /* 0x0000000000647947 */ /* 0x000ff40003800000 */
.L_x_360:
[----:B------:R-:W-:-:S13]  /*71b00*/  ISETP.NE.AND P0, PT, R80, 0x6, PT ;  /* 0x000000065000780c */ /* 0x000fda0003f05270 */
[C-C-:B------:R-:W-:Y:S02]  /*71b10*/  @P0 DADD R58, -R60.reuse, -R62.reuse ;  /* 0x000000003c3a0229 */ /* 0x140fe4000000093e */
[----:B------:R-:W-:Y:S01]  /*71b20*/  @!P0 DADD R58, -R60, R62 ;  /* 0x000000003c3a8229 */ /* 0x000fe2000000013e */
[----:B------:R-:W-:Y:S10]  /*71b30*/  BRA `(.L_x_359) ;  /* 0x0000000000547947 */ /* 0x000ff40003800000 */
.L_x_356:
        /* <DEDUP_REMOVED lines=8> */
.L_x_362:
[----:B------:R-:W-:-:S13]  /*71bc0*/  ISETP.NE.AND P0, PT, R80, 0xa, PT ;  /* 0x0000000a5000780c */ /* 0x000fda0003f05270 */
[C-C-:B------:R-:W-:Y:S02]  /*71bd0*/  @P0 DADD R58, -R60.reuse, -R74.reuse ;  /* 0x000000003c3a0229 */ /* 0x140fe4000000094a */
[----:B------:R-:W-:Y:S01]  /*71be0*/  @!P0 DADD R58, -R60, R74 ;  /* 0x000000003c3a8229 */ /* 0x000fe2000000014a */
[----:B------:R-:W-:Y:S10]  /*71bf0*/  BRA `(.L_x_359) ;  /* 0x0000000000247947 */ /* 0x000ff40003800000 */
.L_x_361:
[----:B------:R-:W-:-:S13]  /*71c00*/  ISETP.GT.AND P0, PT, R80, 0xd, PT ;  /* 0x0000000d5000780c */ /* 0x000fda0003f04270 */
[----:B------:R-:W-:Y:S05]  /*71c10*/  @P0 BRA `(.L_x_363) ;  /* 0x0000000000100947 */ /* 0x000fea0003800000 */
[----:B------:R-:W-:-:S13]  /*71c20*/  ISETP.NE.AND P0, PT, R80, 0xc, PT ;  /* 0x0000000c5000780c */ /* 0x000fda0003f05270 */
[--C-:B------:R-:W-:Y:S02]  /*71c30*/  @P0 DADD R58, R60, -R74.reuse ;  /* 0x000000003c3a0229 */ /* 0x100fe4000000084a */
[----:B------:R-:W-:Y:S01]  /*71c40*/  @!P0 DADD R58, R62, R74 ;  /* 0x000000003e3a8229 */ /* 0x000fe2000000004a */
[----:B------:R-:W-:Y:S10]  /*71c50*/  BRA `(.L_x_359) ;  /* 0x00000000000c7947 */ /* 0x000ff40003800000 */
.L_x_363:
[----:B------:R-:W-:-:S13]  /*71c60*/  ISETP.NE.AND P0, PT, R80, 0xe, PT ;  /* 0x0000000e5000780c */ /* 0x000fda0003f05270 */
[--C-:B------:R-:W-:Y:S02]  /*71c70*/  @P0 DADD R58, -R60, -R74.reuse ;  /* 0x000000003c3a0229 */ /* 0x100fe4000000094a */
[----:B------:R-:W-:-:S11]  /*71c80*/  @!P0 DADD R58, -R62, R74 ;  /* 0x000000003e3a8229 */ /* 0x000fd6000000014a */
.L_x_359:
[----:B------:R-:W-:Y:S05]  /*71c90*/  BSYNC.RECONVERGENT B1 ;  /* 0x0000000000017941 */ /* 0x000fea0003800200 */
.L_x_355:
        /* <DEDUP_REMOVED lines=25> */
.L_x_291:
[----:B------:R-:W-:Y:S05]  /*71e30*/  BSYNC.RECONVERGENT B0 ;  /* 0x0000000000007941 */ /* 0x000fea0003800200 */
.L_x_290:
[----:B------:R-:W2:Y:S04]  /*71e40*/  LDL.64 R12, [R1+0x490] ;  /* 0x00049000010c7983 */ /* 0x000ea80000100a00 */
[----:B------:R-:W3:Y:S01]  /*71e50*/  LDL R0, [R1+0x4c0] ;  /* 0x0004c00001007983 */ /* 0x000ee20000100800 */
[----:B------:R-:W-:Y:S01]  /*71e60*/  DADD R8, R8, R10 ;  /* 0x0000000008087229 */ /* 0x000fe2000000000a */
[----:B------:R-:W-:Y:S01]  /*71e70*/  BSSY.RECONVERGENT B1, `(.L_x_365) ;  /* 0x00001f2000017945 */ /* 0x000fe20003800200 */
[----:B------:R-:W-:-:S06]  /*71e80*/  CS2R R10, SRZ ;  /* 0x00000000000a7805 */ /* 0x000fcc000001ff00 */
[----:B--2---:R-:W-:Y:S01]  /*71e90*/  DMUL R8, R8, R12 ;  /* 0x0000000c08087228 */ /* 0x004fe20000000000 */
[----:B---3--:R-:W-:-:S09]  /*71ea0*/  ISETP.GE.AND P0, PT, R0, 0x1, PT ;  /* 0x000000010000780c */ /* 0x008fd20003f06270 */
[----:B------:R1:W2:Y:S04]  /*71eb0*/  F2F.F32.F64 R8, R8 ;  /* 0x0000000800087310 */ /* 0x0002a80000301000 */
[----:B------:R-:W-:Y:S05]  /*71ec0*/  @!P0 BRA `(.L_x_366) ;  /* 0x0000001c00b08947 */ /* 0x000fea0003800000 */
[----:B------:R3:W5:Y:S01]  /*71ed0*/  LDL.64 R12, [R1+0x4c8] ;  /* 0x0004c800010c7983 */ /* 0x0007620000100a00 */
[----:B------:R-:W-:Y:S01]  /*71ee0*/  BSSY.RECONVERGENT B0, `(.L_x_367) ;  /* 0x00001e9000007945 */ /* 0x000fe20003800200 */
[----:B------:R-:W-:Y:S01]  /*71ef0*/  IMAD.MOV.U32 R3, RZ, RZ, RZ ;  /* 0x000000ffff037224 */ /* 0x000fe200078e00ff */
[----:B------:R-:W-:-:S07]  /*71f00*/  CS2R R10, SRZ ;  /* 0x00000000000a7805 */ /* 0x000fce000001ff00 */
.L_x_440:
[----:B-----5:R-:W-:-:S05]  /*71f10*/  IMAD.WIDE.U32 R64, R3, 0x140, R12 ;  /* 0x0000014003407825 */ /* 0x020fca00078e000c */
[----:B------:R-:W4:Y:S04]  /*71f20*/  LD.E.64 R54, desc[UR36][R64.64+0x128] ;  /* 0x0001282440367980 */ /* 0x000f28000c101b00 */
[----:B------:R-:W2:Y:S01]  /*71f30*/  LD.E.64 R32, desc[UR36][R64.64+0x108] ;  /* 0x0001082440207980 */ /* 0x000ea2000c101b00 */
[-C--:B----4-:R-:W-:Y:S02]  /*71f40*/  DMUL R40, RZ, R54.reuse ;  /* 0x00000036ff287228 */ /* 0x090fe40000000000 */
[----:B--2---:R-:W-:-:S06]  /*71f50*/  DFMA R50, R14, R54, R32 ;  /* 0x000000360e32722b */ /* 0x004fcc0000000020 */
[----:B------:R-:W-:Y:S01]  /*71f60*/  DSETP.NEU.AND P0, PT, R40, RZ, PT ;  /* 0x000000ff2800722a */ /* 0x000fe20003f0d000 */
[----:B------:R-:W2:-:S13]  /*71f70*/  F2I.F64.FLOOR R34, R50 ;  /* 0x0000003200227311 */ /* 0x000e9a0000305100 */
[----:B------:R-:W4:Y:S01]  /*71f80*/  @P0 LD.E.64 R32, desc[UR36][R64.64+0x110] ;  /* 0x0001102440200980 */ /* 0x000f22000c101b00 */
[----:B--2---:R-:W-:-:S03]  /*71f90*/  LOP3.LUT R35, R34, 0xff, RZ, 0xc0, !PT ;  /* 0x000000ff22237812 */ /* 0x004fc600078ec0ff */
[----:B-1----:R-:W2:Y:S01]  /*71fa0*/  @!P0 LD.E.U8 R9, desc[UR36][R64.64+0x101] ;  /* 0x0001012440098980 */ /* 0x002ea2000c101100 */
[----:B------:R-:W-:-:S05]  /*71fb0*/  IADD3 R34, P1, PT, R64, R35, RZ ;  /* 0x0000002340227210 */ /* 0x000fca0007f3e0ff */
[----:B------:R-:W-:-:S05]  /*71fc0*/  IMAD.X R35, RZ, RZ, R65, P1 ;  /* 0x000000ffff237224 */ /* 0x000fca00008e0641 */
[----:B------:R-:W2:Y:S04]  /*71fd0*/  LD.E.U8 R42, desc[UR36][R34.64] ;  /* 0x00000024222a7980 */ /* 0x000ea8000c101100 */
[----:B------:R-:W3:Y:S01]  /*71fe0*/  LD.E.U8 R48, desc[UR36][R34.64+0x1] ;  /* 0x0000012422307980 */ /* 0x000ee2000c101100 */
[----:B----4-:R-:W-:-:S03]  /*71ff0*/  @P0 DADD R40, R40, R32 ;  /* 0x0000000028280229 */ /* 0x010fc60000000020 */
[----:B------:R-:W4:Y:S03]  /*72000*/  LD.E.64 R32, desc[UR36][R64.64+0x118] ;  /* 0x0001182440207980 */ /* 0x000f26000c101b00 */
[----:B------:R-:W2:Y:S02]  /*72010*/  @P0 F2I.F64.FLOOR R9, R40 ;  /* 0x0000002800090311 */ /* 0x000ea40000305100 */
[----:B--2---:R-:W-:-:S05]  /*72020*/  IMAD.IADD R42, R42, 0x1, R9 ;  /* 0x000000012a2a7824 */ /* 0x004fca00078e0209 */
[----:B------:R-:W-:Y:S01]  /*72030*/  LOP3.LUT R43, R42, 0xff, RZ, 0xc0, !PT ;  /* 0x000000ff2a2b7812 */ /* 0x000fe200078ec0ff */
[----:B---3--:R-:W-:-:S03]  /*72040*/  IMAD.IADD R48, R48, 0x1, R9 ;  /* 0x0000000130307824 */ /* 0x008fc600078e0209 */
[----:B------:R-:W-:Y:S02]  /*72050*/  IADD3 R42, P1, PT, R64, R43, RZ ;  /* 0x0000002b402a7210 */ /* 0x000fe40007f3e0ff */
[----:B------:R-:W-:Y:S02]  /*72060*/  LOP3.LUT R49, R48, 0xff, RZ, 0xc0, !PT ;  /* 0x000000ff30317812 */ /* 0x000fe400078ec0ff */
[----:B------:R-:W-:Y:S02]  /*72070*/  IADD3.X R43, PT, PT, RZ, R65, RZ, P1, !PT ;  /* 0x00000041ff2b7210 */ /* 0x000fe40000ffe4ff */
[----:B------:R-:W-:-:S03]  /*72080*/  IADD3 R48, P1, PT, R64, R49, RZ ;  /* 0x0000003140307210 */ /* 0x000fc60007f3e0ff */
[----:B------:R-:W2:Y:S02]  /*72090*/  LD.E.U8 R34, desc[UR36][R42.64] ;  /* 0x000000242a227980 */ /* 0x000ea4000c101100 */
[----:B------:R-:W-:Y:S02]  /*720a0*/  IMAD.X R49, RZ, RZ, R65, P1 ;  /* 0x000000ffff317224 */ /* 0x000fe400008e0641 */
[----:B------:R-:W3:Y:S04]  /*720b0*/  LD.E.U8 R56, desc[UR36][R42.64+0x1] ;  /* 0x000001242a387980 */ /* 0x000ee8000c101100 */
[----:B------:R-:W3:Y:S04]  /*720c0*/  LD.E.U8 R60, desc[UR36][R48.64] ;  /* 0x00000024303c7980 */ /* 0x000ee8000c101100 */
[----:B------:R-:W3:Y:S01]  /*720d0*/  LD.E.U8 R62, desc[UR36][R48.64+0x1] ;  /* 0x00000124303e7980 */ /* 0x000ee2000c101100 */
[----:B----4-:R-:W-:-:S03]  /*720e0*/  DFMA R54, R20, R54, R32 ;  /* 0x000000361436722b */ /* 0x010fc60000000020 */
[----:B------:R-:W5:Y:S03]  /*720f0*/  @!P0 LD.E.64 R32, desc[UR36][R64.64+0x130] ;  /* 0x0001302440208980 */ /* 0x000f66000c101b00 */
[----:B------:R-:W2:Y:S02]  /*72100*/  F2I.F64.FLOOR R9, R54 ;  /* 0x0000003600097311 */ /* 0x000ea40000305100 */
[----:B--2---:R-:W-:-:S05]  /*72110*/  IMAD.IADD R34, R9, 0x1, R34 ;  /* 0x0000000109227824 */ /* 0x004fca00078e0222 */
[----:B------:R-:W-:Y:S01]  /*72120*/  LOP3.LUT R59, R34, 0xff, RZ, 0xc0, !PT ;  /* 0x000000ff223b7812 */ /* 0x000fe200078ec0ff */
[C---:B---3--:R-:W-:Y:S01]  /*72130*/  IMAD.IADD R56, R9.reuse, 0x1, R56 ;  /* 0x0000000109387824 */ /* 0x048fe200078e0238 */
[----:B------:R-:W5:Y:S02]  /*72140*/  @!P0 LD.E.64 R34, desc[UR36][R64.64+0x138] ;  /* 0x0001382440228980 */ /* 0x000f64000c101b00 */
[----:B------:R-:W-:Y:S01]  /*72150*/  IADD3 R58, P1, PT, R64, R59, RZ ;  /* 0x0000003b403a7210 */ /* 0x000fe20007f3e0ff */
[C---:B------:R-:W-:Y:S02]  /*72160*/  IMAD.IADD R60, R9.reuse, 0x1, R60 ;  /* 0x00000001093c7824 */ /* 0x040fe400078e023c */
[----:B------:R-:W-:Y:S01]  /*72170*/  IMAD.IADD R62, R9, 0x1, R62 ;  /* 0x00000001093e7824 */ /* 0x000fe200078e023e */
[----:B------:R-:W-:Y:S02]  /*72180*/  LOP3.LUT R9, R56, 0xff, RZ, 0xc0, !PT ;  /* 0x000000ff38097812 */ /* 0x000fe400078ec0ff */
[----:B------:R-:W-:-:S02]  /*72190*/  IADD3.X R59, PT, PT, RZ, R65, RZ, P1, !PT ;  /* 0x00000041ff3b7210 */ /* 0x000fc40000ffe4ff */
[----:B------:R-:W-:-:S03]  /*721a0*/  IADD3 R48, P1, PT, R64, R9, RZ ;  /* 0x0000000940307210 */ /* 0x000fc60007f3e0ff */
[----:B------:R-:W2:Y:S01]  /*721b0*/  LD.E.U8 R9, desc[UR36][R58.64] ;  /* 0x000000243a097980 */ /* 0x000ea2000c101100 */
[----:B------:R-:W-:Y:S02]  /*721c0*/  LOP3.LUT R61, R60, 0xff, RZ, 0xc0, !PT ;  /* 0x000000ff3c3d7812 */ /* 0x000fe400078ec0ff */
[----:B------:R-:W-:Y:S01]  /*721d0*/  LOP3.LUT R63, R62, 0xff, RZ, 0xc0, !PT ;  /* 0x000000ff3e3f7812 */ /* 0x000fe200078ec0ff */
[----:B------:R-:W-:Y:S01]  /*721e0*/  @P0 FRND.F64.FLOOR R42, R40 ;  /* 0x00000028002a0313 */ /* 0x000fe20000305800 */
[C---:B------:R-:W-:Y:S01]  /*721f0*/  IADD3 R60, P2, PT, R64.reuse, R61, RZ ;  /* 0x0000003d403c7210 */ /* 0x040fe20007f5e0ff */
[----:B------:R-:W-:Y:S01]  /*72200*/  IMAD.MOV.U32 R70, RZ, RZ, 0x0 ;  /* 0x00000000ff467424 */ /* 0x000fe200078e00ff */
[----:B------:R-:W-:Y:S01]  /*72210*/  IADD3 R62, P3, PT, R64, R63, RZ ;  /* 0x0000003f403e7210 */ /* 0x000fe20007f7e0ff */
[----:B------:R-:W-:Y:S01]  /*72220*/  IMAD.MOV.U32 R71, RZ, RZ, 0x40180000 ;  /* 0x40180000ff477424 */ /* 0x000fe200078e00ff */
[----:B------:R1:W5:Y:S01]  /*72230*/  LD.E.U8 R53, desc[UR36][R58.64+0x1] ;  /* 0x000001243a357980 */ /* 0x000362000c101100 */
[----:B------:R-:W-:-:S02]  /*72240*/  IMAD.X R61, RZ, RZ, R65, P2 ;  /* 0x000000ffff3d7224 */ /* 0x000fc400010e0641 */
        /* <DEDUP_REMOVED lines=34> */
.L_x_371:
[----:B------:R-:W-:-:S13]  /*72470*/  ISETP.NE.AND P0, PT, R9, 0x2, PT ;  /* 0x000000020900780c */ /* 0x000fda0003f05270 */
[C-C-:B-----5:R-:W-:Y:S02]  /*72480*/  @P0 DADD R40, -R66.reuse, -R32.reuse ;  /* 0x0000000042280229 */ /* 0x160fe40000000920 */
[----:B------:R-:W-:Y:S01]  /*72490*/  @!P0 DADD R40, R66, -R32 ;  /* 0x0000000042288229 */ /* 0x000fe20000000820 */
[----:B------:R-:W-:Y:S10]  /*724a0*/  BRA `(.L_x_372) ;  /* 0x00000000007c7947 */ /* 0x000ff40003800000 */
.L_x_370:
[----:B------:R-:W-:-:S13]  /*724b0*/  ISETP.GT.AND P0, PT, R9, 0x5, PT ;  /* 0x000000050900780c */ /* 0x000fda0003f04270 */
[----:B------:R-:W-:Y:S05]  /*724c0*/  @P0 BRA `(.L_x_373) ;  /* 0x0000000000100947 */ /* 0x000fea0003800000 */
[----:B------:R-:W-:-:S13]  /*724d0*/  ISETP.NE.AND P0, PT, R9, 0x4, PT ;  /* 0x000000040900780c */ /* 0x000fda0003f05270 */
[C-C-:B------:R-:W-:Y:S02]  /*724e0*/  @P0 DADD R40, -R66.reuse, R68.reuse ;  /* 0x0000000042280229 */ /* 0x140fe40000000144 */
[----:B------:R-:W-:Y:S01]  /*724f0*/  @!P0 DADD R40, R66, R68 ;  /* 0x0000000042288229 */ /* 0x000fe20000000044 */
[----:B------:R-:W-:Y:S10]  /*72500*/  BRA `(.L_x_372) ;  /* 0x0000000000647947 */ /* 0x000ff40003800000 */
.L_x_373:
[----:B------:R-:W-:-:S13]  /*72510*/  ISETP.NE.AND P0, PT, R9, 0x6, PT ;  /* 0x000000060900780c */ /* 0x000fda0003f05270 */
[C-C-:B------:R-:W-:Y:S02]  /*72520*/  @P0 DADD R40, -R66.reuse, -R68.reuse ;  /* 0x0000000042280229 */ /* 0x140fe40000000944 */
[----:B------:R-:W-:Y:S01]  /*72530*/  @!P0 DADD R40, R66, -R68 ;  /* 0x0000000042288229 */ /* 0x000fe20000000844 */
[----:B------:R-:W-:Y:S10]  /*72540*/  BRA `(.L_x_372) ;  /* 0x0000000000547947 */ /* 0x000ff40003800000 */
.L_x_369:
        /* <DEDUP_REMOVED lines=8> */
.L_x_375:
[----:B------:R-:W-:-:S13]  /*725d0*/  ISETP.NE.AND P0, PT, R9, 0xa, PT ;  /* 0x0000000a0900780c */ /* 0x000fda0003f05270 */
[C-C-:B-----5:R-:W-:Y:S02]  /*725e0*/  @P0 DADD R40, -R68.reuse, -R32.reuse ;  /* 0x0000000044280229 */ /* 0x160fe40000000920 */
[----:B------:R-:W-:Y:S01]  /*725f0*/  @!P0 DADD R40, -R68, R32 ;  /* 0x0000000044288229 */ /* 0x000fe20000000120 */
[----:B------:R-:W-:Y:S10]  /*72600*/  BRA `(.L_x_372) ;  /* 0x0000000000247947 */ /* 0x000ff40003800000 */
.L_x_374:
[----:B------:R-:W-:-:S13]  /*72610*/  ISETP.GT.AND P0, PT, R9, 0xd, PT ;  /* 0x0000000d0900780c */ /* 0x000fda0003f04270 */
[----:B------:R-:W-:Y:S05]  /*72620*/  @P0 BRA `(.L_x_376) ;  /* 0x0000000000100947 */ /* 0x000fea0003800000 */
[----:B------:R-:W-:-:S13]  /*72630*/  ISETP.NE.AND P0, PT, R9, 0xc, PT ;  /* 0x0000000c0900780c */ /* 0x000fda0003f05270 */
[--C-:B-----5:R-:W-:Y:S02]  /*72640*/  @P0 DADD R40, R68, -R32.reuse ;  /* 0x0000000044280229 */ /* 0x120fe40000000820 */
[----:B------:R-:W-:Y:S01]  /*72650*/  @!P0 DADD R40, R66, R32 ;  /* 0x0000000042288229 */ /* 0x000fe20000000020 */
[----:B------:R-:W-:Y:S10]  /*72660*/  BRA `(.L_x_372) ;  /* 0x00000000000c7947 */ /* 0x000ff40003800000 */
.L_x_376:
[----:B------:R-:W-:-:S13]  /*72670*/  ISETP.NE.AND P0, PT, R9, 0xe, PT ;  /* 0x0000000e0900780c */ /* 0x000fda0003f05270 */
[--C-:B-----5:R-:W-:Y:S02]  /*72680*/  @P0 DADD R40, -R68, -R32.reuse ;  /* 0x0000000044280229 */ /* 0x120fe40000000920 */
[----:B------:R-:W-:-:S11]  /*72690*/  @!P0 DADD R40, -R66, R32 ;  /* 0x0000000042288229 */ /* 0x000fd60000000120 */
.L_x_372:
[----:B------:R-:W-:Y:S05]  /*726a0*/  BSYNC.RECONVERGENT B2 ;  /* 0x0000000000027941 */ /* 0x000fea0003800200 */
.L_x_368:
        /* <DEDUP_REMOVED lines=13> */
.L_x_380:
[----:B------:R-:W-:-:S13]  /*72780*/  ISETP.NE.AND P0, PT, R53, 0x2, PT ;  /* 0x000000023500780c */ /* 0x000fda0003f05270 */
[C-C-:B------:R-:W-:Y:S02]  /*72790*/  @P0 DADD R42, -R66.reuse, -R32.reuse ;  /* 0x00000000422a0229 */ /* 0x140fe40000000920 */
[----:B------:R-:W-:Y:S01]  /*727a0*/  @!P0 DADD R42, R66, -R32 ;  /* 0x00000000422a8229 */ /* 0x000fe20000000820 */
[----:B------:R-:W-:Y:S10]  /*727b0*/  BRA `(.L_x_381) ;  /* 0x00000000007c7947 */ /* 0x000ff40003800000 */
.L_x_379:
[----:B------:R-:W-:-:S13]  /*727c0*/  ISETP.GT.AND P0, PT, R53, 0x5, PT ;  /* 0x000000053500780c */ /* 0x000fda0003f04270 */
[----:B------:R-:W-:Y:S05]  /*727d0*/  @P0 BRA `(.L_x_382) ;  /* 0x0000000000100947 */ /* 0x000fea0003800000 */
[----:B------:R-:W-:-:S13]  /*727e0*/  ISETP.NE.AND P0, PT, R53, 0x4, PT ;  /* 0x000000043500780c */ /* 0x000fda0003f05270 */
[C-C-:B------:R-:W-:Y:S02]  /*727f0*/  @P0 DADD R42, -R66.reuse, R60.reuse ;  /* 0x00000000422a0229 */ /* 0x140fe4000000013c */
[----:B------:R-:W-:Y:S01]  /*72800*/  @!P0 DADD R42, R66, R60 ;  /* 0x00000000422a8229 */ /* 0x000fe2000000003c */
[----:B------:R-:W-:Y:S10]  /*72810*/  BRA `(.L_x_381) ;  /* 0x0000000000647947 */ /* 0x000ff40003800000 */
.L_x_382:
[----:B------:R-:W-:-:S13]  /*72820*/  ISETP.NE.AND P0, PT, R53, 0x6, PT ;  /* 0x000000063500780c */ /* 0x000fda0003f05270 */
[C-C-:B------:R-:W-:Y:S02]  /*72830*/  @P0 DADD R42, -R66.reuse, -R60.reuse ;  /* 0x00000000422a0229 */ /* 0x140fe4000000093c */
[----:B------:R-:W-:Y:S01]  /*72840*/  @!P0 DADD R42, R66, -R60 ;  /* 0x00000000422a8229 */ /* 0x000fe2000000083c */
[----:B------:R-:W-:Y:S10]  /*72850*/  BRA `(.L_x_381) ;  /* 0x0000000000547947 */ /* 0x000ff40003800000 */
.L_x_378:
        /* <DEDUP_REMOVED lines=8> */
.L_x_384:
[----:B------:R-:W-:-:S13]  /*728e0*/  ISETP.NE.AND P0, PT, R53, 0xa, PT ;  /* 0x0000000a3500780c */ /* 0x000fda0003f05270 */
[C-C-:B------:R-:W-:Y:S02]  /*728f0*/  @P0 DADD R42, -R60.reuse, -R32.reuse ;  /* 0x000000003c2a0229 */ /* 0x140fe40000000920 */
[----:B------:R-:W-:Y:S01]  /*72900*/  @!P0 DADD R42, -R60, R32 ;  /* 0x000000003c2a8229 */ /* 0x000fe20000000120 */
[----:B------:R-:W-:Y:S10]  /*72910*/  BRA `(.L_x_381) ;  /* 0x0000000000247947 */ /* 0x000ff40003800000 */
.L_x_383:
[----:B------:R-:W-:-:S13]  /*72920*/  ISETP.GT.AND P0, PT, R53, 0xd, PT ;  /* 0x0000000d3500780c */ /* 0x000fda0003f04270 */
[----:B------:R-:W-:Y:S05]  /*72930*/  @P0 BRA `(.L_x_385) ;  /* 0x0000000000100947 */ /* 0x000fea0003800000 */
[----:B------:R-:W-:-:S13]  /*72940*/  ISETP.NE.AND P0, PT, R53, 0xc, PT ;  /* 0x0000000c3500780c */ /* 0x000fda0003f05270 */
[--C-:B------:R-:W-:Y:S02]  /*72950*/  @P0 DADD R42, R60, -R32.reuse ;  /* 0x000000003c2a0229 */ /* 0x100fe40000000820 */
[----:B------:R-:W-:Y:S01]  /*72960*/  @!P0 DADD R42, R66, R32 ;  /* 0x00000000422a8229 */ /* 0x000fe20000000020 */
[----:B------:R-:W-:Y:S10]  /*72970*/  BRA `(.L_x_381) ;  /* 0x00000000000c7947 */ /* 0x000ff40003800000 */
.L_x_385:
[----:B------:R-:W-:-:S13]  /*72980*/  ISETP.NE.AND P0, PT, R53, 0xe, PT ;  /* 0x0000000e3500780c */ /* 0x000fda0003f05270 */
[--C-:B------:R-:W-:Y:S02]  /*72990*/  @P0 DADD R42, -R60, -R32.reuse ;  /* 0x000000003c2a0229 */ /* 0x100fe40000000920 */
[----:B------:R-:W-:-:S11]  /*729a0*/  @!P0 DADD R42, -R66, R32 ;  /* 0x00000000422a8229 */ /* 0x000fd60000000120 */
.L_x_381:
[----:B------:R-:W-:Y:S05]  /*729b0*/  BSYNC.RECONVERGENT B2 ;  /* 0x0000000000027941 */ /* 0x000fea0003800200 */
.L_x_377:
        /* <DEDUP_REMOVED lines=13> */
.L_x_389:
[----:B------:R-:W-:-:S13]  /*72a90*/  ISETP.NE.AND P0, PT, R75, 0x2, PT ;  /* 0x000000024b00780c */ /* 0x000fda0003f05270 */
[C-C-:B------:R-:W-:Y:S02]  /*72aa0*/  @P0 DADD R48, -R62.reuse, -R32.reuse ;  /* 0x000000003e300229 */ /* 0x140fe40000000920 */
[----:B------:R-:W-:Y:S01]  /*72ab0*/  @!P0 DADD R48, R62, -R32 ;  /* 0x000000003e308229 */ /* 0x000fe20000000820 */
[----:B------:R-:W-:Y:S10]  /*72ac0*/  BRA `(.L_x_390) ;  /* 0x00000000007c7947 */ /* 0x000ff40003800000 */
.L_x_388:
[----:B------:R-:W-:-:S13]  /*72ad0*/  ISETP.GT.AND P0, PT, R75, 0x5, PT ;  /* 0x000000054b00780c */ /* 0x000fda0003f04270 */
[----:B------:R-:W-:Y:S05]  /*72ae0*/  @P0 BRA `(.L_x_391) ;  /* 0x0000000000100947 */ /* 0x000fea0003800000 */
[----:B------:R-:W-:-:S13]  /*72af0*/  ISETP.NE.AND P0, PT, R75, 0x4, PT ;  /* 0x000000044b00780c */ /* 0x000fda0003f05270 */
[C-C-:B------:R-:W-:Y:S02]  /*72b00*/  @P0 DADD R48, R68.reuse, -R62.reuse ;  /* 0x0000000044300229 */ /* 0x140fe4000000083e */
[----:B------:R-:W-:Y:S01]  /*72b10*/  @!P0 DADD R48, R68, R62 ;  /* 0x0000000044308229 */ /* 0x000fe2000000003e */
[----:B------:R-:W-:Y:S10]  /*72b20*/  BRA `(.L_x_390) ;  /* 0x0000000000647947 */ /* 0x000ff40003800000 */
.L_x_391:
[----:B------:R-:W-:-:S13]  /*72b30*/  ISETP.NE.AND P0, PT, R75, 0x6, PT ;  /* 0x000000064b00780c */ /* 0x000fda0003f05270 */
[C-C-:B------:R-:W-:Y:S02]  /*72b40*/  @P0 DADD R48, -R68.reuse, -R62.reuse ;  /* 0x0000000044300229 */ /* 0x140fe4000000093e */
[----:B------:R-:W-:Y:S01]  /*72b50*/  @!P0 DADD R48, -R68, R62 ;  /* 0x0000000044308229 */ /* 0x000fe2000000013e */
[----:B------:R-:W-:Y:S10]  /*72b60*/  BRA `(.L_x_390) ;  /* 0x0000000000547947 */ /* 0x000ff40003800000 */
.L_x_387:
        /* <DEDUP_REMOVED lines=8> */
.L_x_393:
[----:B------:R-:W-:-:S13]  /*72bf0*/  ISETP.NE.AND P0, PT, R75, 0xa, PT ;  /* 0x0000000a4b00780c */ /* 0x000fda0003f05270 */
[C-C-:B------:R-:W-:Y:S02]  /*72c00*/  @P0 DADD R48, -R68.reuse, -R32.reuse ;  /* 0x0000000044300229 */ /* 0x140fe40000000920 */
[----:B------:R-:W-:Y:S01]  /*72c10*/  @!P0 DADD R48, -R68, R32 ;  /* 0x0000000044308229 */ /* 0x000fe20000000120 */
[----:B------:R-:W-:Y:S10]  /*72c20*/  BRA `(.L_x_390) ;  /* 0x0000000000247947 */ /* 0x000ff40003800000 */
.L_x_392:
[----:B------:R-:W-:-:S13]  /*72c30*/  ISETP.GT.AND P0, PT, R75, 0xd, PT ;  /* 0x0000000d4b00780c */ /* 0x000fda0003f04270 */
[----:B------:R-:W-:Y:S05]  /*72c40*/  @P0 BRA `(.L_x_394) ;  /* 0x0000000000100947 */ /* 0x000fea0003800000 */
[----:B------:R-:W-:-:S13]  /*72c50*/  ISETP.NE.AND P0, PT, R75, 0xc, PT ;  /* 0x0000000c4b00780c */ /* 0x000fda0003f05270 */
[--C-:B------:R-:W-:Y:S02]  /*72c60*/  @P0 DADD R48, R68, -R32.reuse ;  /* 0x0000000044300229 */ /* 0x100fe40000000820 */
[----:B------:R-:W-:Y:S01]  /*72c70*/  @!P0 DADD R48, R62, R32 ;  /* 0x000000003e308229 */ /* 0x000fe20000000020 */
[----:B------:R-:W-:Y:S10]  /*72c80*/  BRA `(.L_x_390) ;  /* 0x00000000000c7947 */ /* 0x000ff40003800000 */
.L_x_394:
[----:B------:R-:W-:-:S13]  /*72c90*/  ISETP.NE.AND P0, PT, R75, 0xe, PT ;  /* 0x0000000e4b00780c */ /* 0x000fda0003f05270 */
[--C-:B------:R-:W-:Y:S02]  /*72ca0*/  @P0 DADD R48, -R68, -R32.reuse ;  /* 0x0000000044300229 */ /* 0x100fe40000000920 */
[----:B------:R-:W-:-:S11]  /*72cb0*/  @!P0 DADD R48, -R62, R32 ;  /* 0x000000003e308229 */ /* 0x000fd60000000120 */
.L_x_390:
[----:B------:R-:W-:Y:S05]  /*72cc0*/  BSYNC.RECONVERGENT B2 ;  /* 0x0000000000027941 */ /* 0x000fea0003800200 */
.L_x_386:
        /* <DEDUP_REMOVED lines=12> */
.L_x_398:
[----:B------:R-:W-:-:S13]  /*72d90*/  ISETP.NE.AND P0, PT, R77, 0x2, PT ;  /* 0x000000024d00780c */ /* 0x000fda0003f05270 */
[C-C-:B------:R-:W-:Y:S02]  /*72da0*/  @P0 DADD R50, -R62.reuse, -R32.reuse ;  /* 0x000000003e320229 */ /* 0x140fe40000000920 */
[----:B------:R-:W-:Y:S01]  /*72db0*/  @!P0 DADD R50, R62, -R32 ;  /* 0x000000003e328229 */ /* 0x000fe20000000820 */
[----:B------:R-:W-:Y:S10]  /*72dc0*/  BRA `(.L_x_399) ;  /* 0x00000000007c7947 */ /* 0x000ff40003800000 */
.L_x_397:
[----:B------:R-:W-:-:S13]  /*72dd0*/  ISETP.GT.AND P0, PT, R77, 0x5, PT ;  /* 0x000000054d00780c */ /* 0x000fda0003f04270 */
[----:B------:R-:W-:Y:S05]  /*72de0*/  @P0 BRA `(.L_x_400) ;  /* 0x0000000000100947 */ /* 0x000fea0003800000 */
[----:B------:R-:W-:-:S13]  /*72df0*/  ISETP.NE.AND P0, PT, R77, 0x4, PT ;  /* 0x000000044d00780c */ /* 0x000fda0003f05270 */
[C-C-:B------:R-:W-:Y:S02]  /*72e00*/  @P0 DADD R50, R60.reuse, -R62.reuse ;  /* 0x000000003c320229 */ /* 0x140fe4000000083e */
[----:B------:R-:W-:Y:S01]  /*72e10*/  @!P0 DADD R50, R60, R62 ;  /* 0x000000003c328229 */ /* 0x000fe2000000003e */
[----:B------:R-:W-:Y:S10]  /*72e20*/  BRA `(.L_x_399) ;  /* 0x0000000000647947 */ /* 0x000ff40003800000 */
.L_x_400:
[----:B------:R-:W-:-:S13]  /*72e30*/  ISETP.NE.AND P0, PT, R77, 0x6, PT ;  /* 0x000000064d00780c */ /* 0x000fda0003f05270 */
[C-C-:B------:R-:W-:Y:S02]  /*72e40*/  @P0 DADD R50, -R60.reuse, -R62.reuse ;  /* 0x000000003c320229 */ /* 0x140fe4000000093e */
[----:B------:R-:W-:Y:S01]  /*72e50*/  @!P0 DADD R50, -R60, R62 ;  /* 0x000000003c328229 */ /* 0x000fe2000000013e */
[----:B------:R-:W-:Y:S10]  /*72e60*/  BRA `(.L_x_399) ;  /* 0x0000000000547947 */ /* 0x000ff40003800000 */
.L_x_396:
        /* <DEDUP_REMOVED lines=8> */
.L_x_402:
[----:B------:R-:W-:-:S13]  /*72ef0*/  ISETP.NE.AND P0, PT, R77, 0xa, PT ;  /* 0x0000000a4d00780c */ /* 0x000fda0003f05270 */
[C-C-:B------:R-:W-:Y:S02]  /*72f00*/  @P0 DADD R50, -R60.reuse, -R32.reuse ;  /* 0x000000003c320229 */ /* 0x140fe40000000920 */
[----:B------:R-:W-:Y:S01]  /*72f10*/  @!P0 DADD R50, -R60, R32 ;  /* 0x000000003c328229 */ /* 0x000fe20000000120 */
[----:B------:R-:W-:Y:S10]  /*72f20*/  BRA `(.L_x_399) ;  /* 0x0000000000247947 */ /* 0x000ff40003800000 */
.L_x_401:
[----:B------:R-:W-:-:S13]  /*72f30*/  ISETP.GT.AND P0, PT, R77, 0xd, PT ;  /* 0x0000000d4d00780c */ /* 0x000fda0003f04270 */
[----:B------:R-:W-:Y:S05]  /*72f40*/  @P0 BRA `(.L_x_403) ;  /* 0x0000000000100947 */ /* 0x000fea0003800000 */
[----:B------:R-:W-:-:S13]  /*72f50*/  ISETP.NE.AND P0, PT, R77, 0xc, PT ;  /* 0x0000000c4d00780c */ /* 0x000fda0003f05270 */
[--C-:B------:R-:W-:Y:S02]  /*72f60*/  @P0 DADD R50, R60, -R32.reuse ;  /* 0x000000003c320229 */ /* 0x100fe40000000820 */
[----:B------:R-:W-:Y:S01]  /*72f70*/  @!P0 DADD R50, R62, R32 ;  /* 0x000000003e328229 */ /* 0x000fe20000000020 */
[----:B------:R-:W-:Y:S10]  /*72f80*/  BRA `(.L_x_399) ;  /* 0x00000000000c7947 */ /* 0x000ff40003800000 */
.L_x_403:
[----:B------:R-:W-:-:S13]  /*72f90*/  ISETP.NE.AND P0, PT, R77, 0xe, PT ;  /* 0x0000000e4d00780c */ /* 0x000fda0003f05270 */
[--C-:B------:R-:W-:Y:S02]  /*72fa0*/  @P0 DADD R50, -R60, -R32.reuse ;  /* 0x000000003c320229 */ /* 0x100fe40000000920 */
[----:B------:R-:W-:-:S11]  /*72fb0*/  @!P0 DADD R50, -R62, R32 ;  /* 0x000000003e328229 */ /* 0x000fd60000000120 */
.L_x_399:
[----:B------:R-:W-:Y:S05]  /*72fc0*/  BSYNC.RECONVERGENT B2 ;  /* 0x0000000000027941 */ /* 0x000fea0003800200 */
.L_x_395:
        /* <DEDUP_REMOVED lines=13> */
.L_x_407:
[----:B------:R-:W-:-:S13]  /*730a0*/  ISETP.NE.AND P0, PT, R9, 0x2, PT ;  /* 0x000000020900780c */ /* 0x000fda0003f05270 */
[C-C-:B------:R-:W-:Y:S02]  /*730b0*/  @P0 DADD R32, -R66.reuse, -R74.reuse ;  /* 0x0000000042200229 */ /* 0x140fe4000000094a */
[----:B------:R-:W-:Y:S01]  /*730c0*/  @!P0 DADD R32, R66, -R74 ;  /* 0x0000000042208229 */ /* 0x000fe2000000084a */
[----:B------:R-:W-:Y:S10]  /*730d0*/  BRA `(.L_x_408) ;  /* 0x00000000007c7947 */ /* 0x000ff40003800000 */
.L_x_406:
[----:B------:R-:W-:-:S13]  /*730e0*/  ISETP.GT.AND P0, PT, R9, 0x5, PT ;  /* 0x000000050900780c */ /* 0x000fda0003f04270 */
[----:B------:R-:W-:Y:S05]  /*730f0*/  @P0 BRA `(.L_x_409) ;  /* 0x0000000000100947 */ /* 0x000fea0003800000 */
[----:B------:R-:W-:-:S13]  /*73100*/  ISETP.NE.AND P0, PT, R9, 0x4, PT ;  /* 0x000000040900780c */ /* 0x000fda0003f05270 */
[C-C-:B------:R-:W-:Y:S02]  /*73110*/  @P0 DADD R32, -R66.reuse, R68.reuse ;  /* 0x0000000042200229 */ /* 0x140fe40000000144 */
[----:B------:R-:W-:Y:S01]  /*73120*/  @!P0 DADD R32, R66, R68 ;  /* 0x0000000042208229 */ /* 0x000fe20000000044 */
[----:B------:R-:W-:Y:S10]  /*73130*/  BRA `(.L_x_408) ;  /* 0x0000000000647947 */ /* 0x000ff40003800000 */
.L_x_409:
[----:B------:R-:W-:-:S13]  /*73140*/  ISETP.NE.AND P0, PT, R9, 0x6, PT ;  /* 0x000000060900780c */ /* 0x000fda0003f05270 */
[C-C-:B------:R-:W-:Y:S02]  /*73150*/  @P0 DADD R32, -R66.reuse, -R68.reuse ;  /* 0x0000000042200229 */ /* 0x140fe40000000944 */
[----:B------:R-:W-:Y:S01]  /*73160*/  @!P0 DADD R32, R66, -R68 ;  /* 0x0000000042208229 */ /* 0x000fe20000000844 */
[----:B------:R-:W-:Y:S10]  /*73170*/  BRA `(.L_x_408) ;  /* 0x0000000000547947 */ /* 0x000ff40003800000 */
.L_x_405:
        /* <DEDUP_REMOVED lines=8> */
.L_x_411:
[----:B------:R-:W-:-:S13]  /*73200*/  ISETP.NE.AND P0, PT, R9, 0xa, PT ;  /* 0x0000000a0900780c */ /* 0x000fda0003f05270 */
[C-C-:B------:R-:W-:Y:S02]  /*73210*/  @P0 DADD R32, -R68.reuse, -R74.reuse ;  /* 0x0000000044200229 */ /* 0x140fe4000000094a */
[----:B------:R-:W-:Y:S01]  /*73220*/  @!P0 DADD R32, -R68, R74 ;  /* 0x0000000044208229 */ /* 0x000fe2000000014a */
[----:B------:R-:W-:Y:S10]  /*73230*/  BRA `(.L_x_408) ;  /* 0x0000000000247947 */ /* 0x000ff40003800000 */
.L_x_410:
[----:B------:R-:W-:-:S13]  /*73240*/  ISETP.GT.AND P0, PT, R9, 0xd, PT ;  /* 0x0000000d0900780c */ /* 0x000fda0003f04270 */
[----:B------:R-:W-:Y:S05]  /*73250*/  @P0 BRA `(.L_x_412) ;  /* 0x0000000000100947 */ /* 0x000fea0003800000 */
[----:B------:R-:W-:-:S13]  /*73260*/  ISETP.NE.AND P0, PT, R9, 0xc, PT ;  /* 0x0000000c0900780c */ /* 0x000fda0003f05270 */
[--C-:B------:R-:W-:Y:S02]  /*73270*/  @P0 DADD R32, R68, -R74.reuse ;  /* 0x0000000044200229 */ /* 0x100fe4000000084a */
[----:B------:R-:W-:Y:S01]  /*73280*/  @!P0 DADD R32, R66, R74 ;  /* 0x0000000042208229 */ /* 0x000fe2000000004a */
[----:B------:R-:W-:Y:S10]  /*73290*/  BRA `(.L_x_408) ;  /* 0x00000000000c7947 */ /* 0x000ff40003800000 */
.L_x_412:
[----:B------:R-:W-:-:S13]  /*732a0*/  ISETP.NE.AND P0, PT, R9, 0xe, PT ;  /* 0x0000000e0900780c */ /* 0x000fda0003f05270 */
[--C-:B------:R-:W-:Y:S02]  /*732b0*/  @P0 DADD R32, -R68, -R74.reuse ;  /* 0x0000000044200229 */ /* 0x100fe4000000094a */
[----:B------:R-:W-:-:S11]  /*732c0*/  @!P0 DADD R32, -R66, R74 ;  /* 0x0000000042208229 */ /* 0x000fd6000000014a */
.L_x_408:
[----:B------:R-:W-:Y:S05]  /*732d0*/  BSYNC.RECONVERGENT B2 ;  /* 0x0000000000027941 */ /* 0x000fea0003800200 */
.L_x_404:
        /* <DEDUP_REMOVED lines=12> */
.L_x_416:
[----:B------:R-:W-:-:S13]  /*733a0*/  ISETP.NE.AND P0, PT, R76, 0x2, PT ;  /* 0x000000024c00780c */ /* 0x000fda0003f05270 */
[C-C-:B------:R-:W-:Y:S02]  /*733b0*/  @P0 DADD R54, -R66.reuse, -R74.reuse ;  /* 0x0000000042360229 */ /* 0x140fe4000000094a */
[----:B------:R-:W-:Y:S01]  /*733c0*/  @!P0 DADD R54, R66, -R74 ;  /* 0x0000000042368229 */ /* 0x000fe2000000084a */
[----:B------:R-:W-:Y:S10]  /*733d0*/  BRA `(.L_x_417) ;  /* 0x00000000007c7947 */ /* 0x000ff40003800000 */
.L_x_415:
[----:B------:R-:W-:-:S13]  /*733e0*/  ISETP.GT.AND P0, PT, R76, 0x5, PT ;  /* 0x000000054c00780c */ /* 0x000fda0003f04270 */
[----:B------:R-:W-:Y:S05]  /*733f0*/  @P0 BRA `(.L_x_418) ;  /* 0x0000000000100947 */ /* 0x000fea0003800000 */
[----:B------:R-:W-:-:S13]  /*73400*/  ISETP.NE.AND P0, PT, R76, 0x4, PT ;  /* 0x000000044c00780c */ /* 0x000fda0003f05270 */
[C-C-:B------:R-:W-:Y:S02]  /*73410*/  @P0 DADD R54, -R66.reuse, R60.reuse ;  /* 0x0000000042360229 */ /* 0x140fe4000000013c */
[----:B------:R-:W-:Y:S01]  /*73420*/  @!P0 DADD R54, R66, R60 ;  /* 0x0000000042368229 */ /* 0x000fe2000000003c */
[----:B------:R-:W-:Y:S10]  /*73430*/  BRA `(.L_x_417) ;  /* 0x0000000000647947 */ /* 0x000ff40003800000 */
.L_x_418:
[----:B------:R-:W-:-:S13]  /*73440*/  ISETP.NE.AND P0, PT, R76, 0x6, PT ;  /* 0x000000064c00780c */ /* 0x000fda0003f05270 */
[C-C-:B------:R-:W-:Y:S02]  /*73450*/  @P0 DADD R54, -R66.reuse, -R60.reuse ;  /* 0x0000000042360229 */ /* 0x140fe4000000093c */
[----:B------:R-:W-:Y:S01]  /*73460*/  @!P0 DADD R54, R66, -R60 ;  /* 0x0000000042368229 */ /* 0x000fe2000000083c */
[----:B------:R-:W-:Y:S10]  /*73470*/  BRA `(.L_x_417) ;  /* 0x0000000000547947 */ /* 0x000ff40003800000 */
.L_x_414:
        /* <DEDUP_REMOVED lines=8> */
.L_x_420:
[----:B------:R-:W-:-:S13]  /*73500*/  ISETP.NE.AND P0, PT, R76, 0xa, PT ;  /* 0x0000000a4c00780c */ /* 0x000fda0003f05270 */
[C-C-:B------:R-:W-:Y:S02]  /*73510*/  @P0 DADD R54, -R60.reuse, -R74.reuse ;  /* 0x000000003c360229 */ /* 0x140fe4000000094a */
[----:B------:R-:W-:Y:S01]  /*73520*/  @!P0 DADD R54, -R60, R74 ;  /* 0x000000003c368229 */ /* 0x000fe2000000014a */
[----:B------:R-:W-:Y:S10]  /*73530*/  BRA `(.L_x_417) ;  /* 0x0000000000247947 */ /* 0x000ff40003800000 */
.L_x_419:
[----:B------:R-:W-:-:S13]  /*73540*/  ISETP.GT.AND P0, PT, R76, 0xd, PT ;  /* 0x0000000d4c00780c */ /* 0x000fda0003f04270 */
[----:B------:R-:W-:Y:S05]  /*73550*/  @P0 BRA `(.L_x_421) ;  /* 0x0000000000100947 */ /* 0x000fea0003800000 */
[----:B------:R-:W-:-:S13]  /*73560*/  ISETP.NE.AND P0, PT, R76, 0xc, PT ;  /* 0x0000000c4c00780c */ /* 0x000fda0003f05270 */
[--C-:B------:R-:W-:Y:S02]  /*73570*/  @P0 DADD R54, R60, -R74.reuse ;  /* 0x000000003c360229 */ /* 0x100fe4000000084a */
[----:B------:R-:W-:Y:S01]  /*73580*/  @!P0 DADD R54, R66, R74 ;  /* 0x0000000042368229 */ /* 0x000fe2000000004a */
[----:B------:R-:W-:Y:S10]  /*73590*/  BRA `(.L_x_417) ;  /* 0x00000000000c7947 */ /* 0x000ff40003800000 */
.L_x_421:
[----:B------:R-:W-:-:S13]  /*735a0*/  ISETP.NE.AND P0, PT, R76, 0xe, PT ;  /* 0x0000000e4c00780c */ /* 0x000fda0003f05270 */
[--C-:B------:R-:W-:Y:S02]  /*735b0*/  @P0 DADD R54, -R60, -R74.reuse ;  /* 0x000000003c360229 */ /* 0x100fe4000000094a */
[----:B------:R-:W-:-:S11]  /*735c0*/  @!P0 DADD R54, -R66, R74 ;  /* 0x0000000042368229 */ /* 0x000fd6000000014a */
.L_x_417:
[----:B------:R-:W-:Y:S05]  /*735d0*/  BSYNC.RECONVERGENT B2 ;  /* 0x0000000000027941 */ /* 0x000fea0003800200 */
.L_x_413:
        /* <DEDUP_REMOVED lines=12> */
.L_x_425:
[----:B------:R-:W-:-:S13]  /*736a0*/  ISETP.NE.AND P0, PT, R78, 0x2, PT ;  /* 0x000000024e00780c */ /* 0x000fda0003f05270 */
[C-C-:B------:R-:W-:Y:S02]  /*736b0*/  @P0 DADD R56, -R62.reuse, -R74.reuse ;  /* 0x000000003e380229 */ /* 0x140fe4000000094a */
[----:B------:R-:W-:Y:S01]  /*736c0*/  @!P0 DADD R56, R62, -R74 ;  /* 0x000000003e388229 */ /* 0x000fe2000000084a */
[----:B------:R-:W-:Y:S10]  /*736d0*/  BRA `(.L_x_426) ;  /* 0x00000000007c7947 */ /* 0x000ff40003800000 */
.L_x_424:
[----:B------:R-:W-:-:S13]  /*736e0*/  ISETP.GT.AND P0, PT, R78, 0x5, PT ;  /* 0x000000054e00780c */ /* 0x000fda0003f04270 */
[----:B------:R-:W-:Y:S05]  /*736f0*/  @P0 BRA `(.L_x_427) ;  /* 0x0000000000100947 */ /* 0x000fea0003800000 */
[----:B------:R-:W-:-:S13]  /*73700*/  ISETP.NE.AND P0, PT, R78, 0x4, PT ;  /* 0x000000044e00780c */ /* 0x000fda0003f05270 */
[C-C-:B------:R-:W-:Y:S02]  /*73710*/  @P0 DADD R56, R68.reuse, -R62.reuse ;  /* 0x0000000044380229 */ /* 0x140fe4000000083e */
[----:B------:R-:W-:Y:S01]  /*73720*/  @!P0 DADD R56, R68, R62 ;  /* 0x0000000044388229 */ /* 0x000fe2000000003e */
[----:B------:R-:W-:Y:S10]  /*73730*/  BRA `(.L_x_426) ;  /* 0x0000000000647947 */ /* 0x000ff40003800000 */
.L_x_427:
[----:B------:R-:W-:-:S13]  /*73740*/  ISETP.NE.AND P0, PT, R78, 0x6, PT ;  /* 0x000000064e00780c */ /* 0x000fda0003f05270 */
[C-C-:B------:R-:W-:Y:S02]  /*73750*/  @P0 DADD R56, -R68.reuse, -R62.reuse ;  /* 0x0000000044380229 */ /* 0x140fe4000000093e */
[----:B------:R-:W-:Y:S01]  /*73760*/  @!P0 DADD R56, -R68, R62 ;  /* 0x0000000044388229 */ /* 0x000fe2000000013e */
[----:B------:R-:W-:Y:S10]  /*73770*/  BRA `(.L_x_426) ;  /* 0x0000000000547947 */ /* 0x000ff40003800000 */
.L_x_423:
        /* <DEDUP_REMOVED lines=8> */
.L_x_429:
[----:B------:R-:W-:-:S13]  /*73800*/  ISETP.NE.AND P0, PT, R78, 0xa, PT ;  /* 0x0000000a4e00780c */ /* 0x000fda0003f05270 */
[C-C-:B------:R-:W-:Y:S02]  /*73810*/  @P0 DADD R56, -R68.reuse, -R74.reuse ;  /* 0x0000000044380229 */ /* 0x140fe4000000094a */
[----:B------:R-:W-:Y:S01]  /*73820*/  @!P0 DADD R56, -R68, R74 ;  /* 0x0000000044388229 */ /* 0x000fe2000000014a */
[----:B------:R-:W-:Y:S10]  /*73830*/  BRA `(.L_x_426) ;  /* 0x0000000000247947 */ /* 0x000ff40003800000 */
.L_x_428:
[----:B------:R-:W-:-:S13]  /*73840*/  ISETP.GT.AND P0, PT, R78, 0xd, PT ;  /* 0x0000000d4e00780c */ /* 0x000fda0003f04270 */
[----:B------:R-:W-:Y:S05]  /*73850*/  @P0 BRA `(.L_x_430) ;  /* 0x0000000000100947 */ /* 0x000fea0003800000 */
[----:B------:R-:W-:-:S13]  /*73860*/  ISETP.NE.AND P0, PT, R78, 0xc, PT ;  /* 0x0000000c4e00780c */ /* 0x000fda0003f05270 */
[--C-:B------:R-:W-:Y:S02]  /*73870*/  @P0 DADD R56, R68, -R74.reuse ;  /* 0x0000000044380229 */ /* 0x100fe4000000084a */
[----:B------:R-:W-:Y:S01]  /*73880*/  @!P0 DADD R56, R62, R74 ;  /* 0x000000003e388229 */ /* 0x000fe2000000004a */
[----:B------:R-:W-:Y:S10]  /*73890*/  BRA `(.L_x_426) ;  /* 0x00000000000c7947 */ /* 0x000ff40003800000 */
.L_x_430:
[----:B------:R-:W-:-:S13]  /*738a0*/  ISETP.NE.AND P0, PT, R78, 0xe, PT ;  /* 0x0000000e4e00780c */ /* 0x000fda0003f05270 */
[--C-:B------:R-:W-:Y:S02]  /*738b0*/  @P0 DADD R56, -R68, -R74.reuse ;  /* 0x0000000044380229 */ /* 0x100fe4000000094a */
[----:B------:R-:W-:-:S11]  /*738c0*/  @!P0 DADD R56, -R62, R74 ;  /* 0x000000003e388229 */ /* 0x000fd6000000014a */
.L_x_426:
[----:B------:R-:W-:Y:S05]  /*738d0*/  BSYNC.RECONVERGENT B2 ;  /* 0x0000000000027941 */ /* 0x000fea0003800200 */
.L_x_422:
        /* <DEDUP_REMOVED lines=12> */
.L_x_434:
[----:B------:R-:W-:-:S13]  /*739a0*/  ISETP.NE.AND P0, PT, R79, 0x2, PT ;  /* 0x000000024f00780c */ /* 0x000fda0003f05270 */
[C-C-:B------:R-:W-:Y:S02]  /*739b0*/  @P0 DADD R58, -R62.reuse, -R74.reuse ;  /* 0x000000003e3a0229 */ /* 0x140fe4000000094a */
[----:B------:R-:W-:Y:S01]  /*739c0*/  @!P0 DADD R58, R62, -R74 ;  /* 0x000000003e3a8229 */ /* 0x000fe2000000084a */
[----:B------:R-:W-:Y:S10]  /*739d0*/  BRA `(.L_x_435) ;  /* 0x00000000007c7947 */ /* 0x000ff40003800000 */
.L_x_433:
[----:B------:R-:W-:-:S13]  /*739e0*/  ISETP.GT.AND P0, PT, R79, 0x5, PT ;  /* 0x000000054f00780c */ /* 0x000fda0003f04270 */
[----:B------:R-:W-:Y:S05]  /*739f0*/  @P0 BRA `(.L_x_436) ;  /* 0x0000000000100947 */ /* 0x000fea0003800000 */
[----:B------:R-:W-:-:S13]  /*73a00*/  ISETP.NE.AND P0, PT, R79, 0x4, PT ;  /* 0x000000044f00780c */ /* 0x000fda0003f05270 */
[C-C-:B------:R-:W-:Y:S02]  /*73a10*/  @P0 DADD R58, R60.reuse, -R62.reuse ;  /* 0x000000003c3a0229 */ /* 0x140fe4000000083e */
[----:B------:R-:W-:Y:S01]  /*73a20*/  @!P0 DADD R58, R60, R62 ;  /* 0x000000003c3a8229 */ /* 0x000fe2000000003e */
[----:B------:R-:W-:Y:S10]  /*73a30*/  BRA `(.L_x_435) ;  /* 0x0000000000647947 */ /* 0x000ff40003800000 */
.L_x_436:
[----:B------:R-:W-:-:S13]  /*73a40*/  ISETP.NE.AND P0, PT, R79, 0x6, PT ;  /* 0x000000064f00780c */ /* 0x000fda0003f05270 */
[C-C-:B------:R-:W-:Y:S02]  /*73a50*/  @P0 DADD R58, -R60.reuse, -R62.reuse ;  /* 0x000000003c3a0229 */ /* 0x140fe4000000093e */
[----:B------:R-:W-:Y:S01]  /*73a60*/  @!P0 DADD R58, -R60, R62 ;  /* 0x000000003c3a8229 */ /* 0x000fe2000000013e */
[----:B------:R-:W-:Y:S10]  /*73a70*/  BRA `(.L_x_435) ;  /* 0x0000000000547947 */ /* 0x000ff40003800000 */
.L_x_432:
        /* <DEDUP_REMOVED lines=8> */
.L_x_438:
[----:B------:R-:W-:-:S13]  /*73b00*/  ISETP.NE.AND P0, PT, R79, 0xa, PT ;  /* 0x0000000a4f00780c */ /* 0x000fda0003f05270 */
[C-C-:B------:R-:W-:Y:S02]  /*73b10*/  @P0 DADD R58, -R60.reuse, -R74.reuse ;  /* 0x000000003c3a0229 */ /* 0x140fe4000000094a */
[----:B------:R-:W-:Y:S01]  /*73b20*/  @!P0 DADD R58, -R60, R74 ;  /* 0x000000003c3a8229 */ /* 0x000fe2000000014a */
[----:B------:R-:W-:Y:S10]  /*73b30*/  BRA `(.L_x_435) ;  /* 0x0000000000247947 */ /* 0x000ff40003800000 */
.L_x_437:
[----:B------:R-:W-:-:S13]  /*73b40*/  ISETP.GT.AND P0, PT, R79, 0xd, PT ;  /* 0x0000000d4f00780c */ /* 0x000fda0003f04270 */
[----:B------:R-:W-:Y:S05]  /*73b50*/  @P0 BRA `(.L_x_439) ;  /* 0x0000000000100947 */ /* 0x000fea0003800000 */
[----:B------:R-:W-:-:S13]  /*73b60*/  ISETP.NE.AND P0, PT, R79, 0xc, PT ;  /* 0x0000000c4f00780c */ /* 0x000fda0003f05270 */
[--C-:B------:R-:W-:Y:S02]  /*73b70*/  @P0 DADD R58, R60, -R74.reuse ;  /* 0x000000003c3a0229 */ /* 0x100fe4000000084a */
[----:B------:R-:W-:Y:S01]  /*73b80*/  @!P0 DADD R58, R62, R74 ;  /* 0x000000003e3a8229 */ /* 0x000fe2000000004a */
[----:B------:R-:W-:Y:S10]  /*73b90*/  BRA `(.L_x_435) ;  /* 0x00000000000c7947 */ /* 0x000ff40003800000 */
.L_x_439:
[----:B------:R-:W-:-:S13]  /*73ba0*/  ISETP.NE.AND P0, PT, R79, 0xe, PT ;  /* 0x0000000e4f00780c */ /* 0x000fda0003f05270 */
[--C-:B------:R-:W-:Y:S02]  /*73bb0*/  @P0 DADD R58, -R60, -R74.reuse ;  /* 0x000000003c3a0229 */ /* 0x100fe4000000094a */
[----:B------:R-:W-:-:S11]  /*73bc0*/  @!P0 DADD R58, -R62, R74 ;  /* 0x000000003e3a8229 */ /* 0x000fd6000000014a */
.L_x_435:
[----:B------:R-:W-:Y:S05]  /*73bd0*/  BSYNC.RECONVERGENT B2 ;  /* 0x0000000000027941 */ /* 0x000fea0003800200 */
.L_x_431:
[----:B------:R-:W2:Y:S01]  /*73be0*/  LD.E.64 R62, desc[UR36][R64.64+0x120] ;  /* 0x00012024403e7980 */ /* 0x000ea2000c101b00 */
[----:B------:R-:W-:Y:S01]  /*73bf0*/  DMUL R60, R66, R66 ;  /* 0x00000042423c7228 */ /* 0x000fe20000000000 */
[----:B------:R-:W-:Y:S01]  /*73c00*/  IADD3 R3, PT, PT, R3, 0x1, RZ ;  /* 0x0000000103037810 */ /* 0x000fe20007ffe0ff */
[----:B------:R-:W-:Y:S02]  /*73c10*/  DADD R48, R48, -R40 ;  /* 0x0000000030307229 */ /* 0x000fe40000000828 */
[----:B------:R-:W-:Y:S01]  /*73c20*/  DADD R56, R56, -R32 ;  /* 0x0000000038387229 */ /* 0x000fe20000000820 */
[----:B------:R-:W-:Y:S01]  /*73c30*/  ISETP.GE.AND P0, PT, R3, R0, PT ;  /* 0x000000000300720c */ /* 0x000fe20003f06270 */
[----:B------:R-:W-:Y:S02]  /*73c40*/  DADD R50, R50, -R42 ;  /* 0x0000000032327229 */ /* 0x000fe4000000082a */
        /* <DEDUP_REMOVED lines=19> */
.L_x_367:
[----:B------:R-:W-:-:S11]  /*73d80*/  DADD R10, RZ, R10 ;  /* 0x00000000ff0a7229 */ /* 0x000fd6000000000a */
.L_x_366:
[----:B------:R-:W-:Y:S05]  /*73d90*/  BSYNC.RECONVERGENT B1 ;  /* 0x0000000000017941 */ /* 0x000fea0003800200 */
.L_x_365:
[----:B------:R-:W3:Y:S01]  /*73da0*/  LDL R3, [R1+0x4d0] ;  /* 0x0004d00001037983 */ /* 0x000ee20000100800 */
[----:B------:R-:W-:Y:S01]  /*73db0*/  BSSY.RECONVERGENT B0, `(.L_x_441) ;  /* 0x00001ed000007945 */ /* 0x000fe20003800200 */
[----:B------:R-:W-:Y:S02]  /*73dc0*/  CS2R R12, SRZ ;  /* 0x00000000000c7805 */ /* 0x000fe4000001ff00 */
[----:B---3--:R-:W-:-:S13]  /*73dd0*/  ISETP.GE.AND P0, PT, R3, 0x1, PT ;  /* 0x000000010300780c */ /* 0x008fda0003f06270 */
[----:B------:R-:W-:Y:S05]  /*73de0*/  @!P0 BRA `(.L_x_442) ;  /* 0x0000001c00a48947 */ /* 0x000fea0003800000 */
[----:B------:R3:W5:Y:S01]  /*73df0*/  LDL.64 R32, [R1+0x4d8] ;  /* 0x0004d80001207983 */ /* 0x0007620000100a00 */
[----:B------:R-:W-:Y:S01]  /*73e00*/  IMAD.MOV.U32 R0, RZ, RZ, RZ ;  /* 0x000000ffff007224 */ /* 0x000fe200078e00ff */
[----:B------:R-:W-:-:S07]  /*73e10*/  CS2R R12, SRZ ;  /* 0x00000000000c7805 */ /* 0x000fce000001ff00 */
.L_x_515:
        /* <DEDUP_REMOVED lines=18> */
[----:B------:R-:W-:-:S04]  /*73f40*/  LOP3.LUT R49, R48, 0xff, RZ, 0xc0, !PT ;  /* 0x000000ff30317812 */ /* 0x000fc800078ec0ff */
[----:B------:R-:W-:Y:S01]  /*73f50*/  IADD3 R48, P1, PT, R66, R49, RZ ;  /* 0x0000003142307210 */ /* 0x000fe20007f3e0ff */
[----:B---3--:R-:W-:-:S04]  /*73f60*/  IMAD.IADD R50, R50, 0x1, R9 ;  /* 0x0000000132327824 */ /* 0x008fc800078e0209 */
[----:B------:R-:W-:Y:S01]  /*73f70*/  IMAD.X R49, RZ, RZ, R67, P1 ;  /* 0x000000ffff317224 */ /* 0x000fe200008e0643 */
[----:B------:R-:W-:-:S04]  /*73f80*/  LOP3.LUT R51, R50, 0xff, RZ, 0xc0, !PT ;  /* 0x000000ff32337812 */ /* 0x000fc800078ec0ff */
[----:B------:R-:W2:Y:S01]  /*73f90*/  LD.E.U8 R40, desc[UR36][R48.64] ;  /* 0x0000002430287980 */ /* 0x000ea2000c101100 */
[----:B------:R-:W-:-:S03]  /*73fa0*/  IADD3 R50, P1, PT, R66, R51, RZ ;  /* 0x0000003342327210 */ /* 0x000fc60007f3e0ff */
[----:B------:R-:W3:Y:S01]  /*73fb0*/  LD.E.U8 R58, desc[UR36][R48.64+0x1] ;  /* 0x00000124303a7980 */ /* 0x000ee2000c101100 */
[----:B------:R-:W-:-:S05]  /*73fc0*/  IADD3.X R51, PT, PT, RZ, R67, RZ, P1, !PT ;  /* 0x00000043ff337210 */ /* 0x000fca0000ffe4ff */
        /* <DEDUP_REMOVED lines=12> */
[----:B------:R-:W-:Y:S01]  /*74090*/  LOP3.LUT R9, R58, 0xff, RZ, 0xc0, !PT ;  /* 0x000000ff3a097812 */ /* 0x000fe200078ec0ff */
[----:B------:R-:W-:-:S03]  /*740a0*/  IMAD.X R61, RZ, RZ, R67, P1 ;  /* 0x000000ffff3d7224 */ /* 0x000fc600008e0643 */
[----:B------:R-:W-:Y:S02]  /*740b0*/  IADD3 R50, P1, PT, R66, R9, RZ ;  /* 0x0000000942327210 */ /* 0x000fe40007f3e0ff */
        /* <DEDUP_REMOVED lines=15> */
[----:B------:R-:W-:Y:S01]  /*741b0*/  IADD3.X R51, PT, PT, RZ, R67, RZ, P1, !PT ;  /* 0x00000043ff337210 */ /* 0x000fe20000ffe4ff */
        /* <DEDUP_REMOVED lines=28> */
.L_x_446:
[----:B------:R-:W-:-:S13]  /*74380*/  ISETP.NE.AND P0, PT, R9, 0x2, PT ;  /* 0x000000020900780c */ /* 0x000fda0003f05270 */
[C-C-:B-----5:R-:W-:Y:S02]  /*74390*/  @P0 DADD R42, -R68.reuse, -R34.reuse ;  /* 0x00000000442a0229 */ /* 0x160fe40000000922 */
[----:B------:R-:W-:Y:S01]  /*743a0*/  @!P0 DADD R42, R68, -R34 ;  /* 0x00000000442a8229 */ /* 0x000fe20000000822 */
[----:B------:R-:W-:Y:S10]  /*743b0*/  BRA `(.L_x_447) ;  /* 0x00000000007c7947 */ /* 0x000ff40003800000 */
.L_x_445:
[----:B------:R-:W-:-:S13]  /*743c0*/  ISETP.GT.AND P0, PT, R9, 0x5, PT ;  /* 0x000000050900780c */ /* 0x000fda0003f04270 */
[----:B------:R-:W-:Y:S05]  /*743d0*/  @P0 BRA `(.L_x_448) ;  /* 0x0000000000100947 */ /* 0x000fea0003800000 */
[----:B------:R-:W-:-:S13]  /*743e0*/  ISETP.NE.AND P0, PT, R9, 0x4, PT ;  /* 0x000000040900780c */ /* 0x000fda0003f05270 */
[C-C-:B------:R-:W-:Y:S02]  /*743f0*/  @P0 DADD R42, -R68.reuse, R70.reuse ;  /* 0x00000000442a0229 */ /* 0x140fe40000000146 */
[----:B------:R-:W-:Y:S01]  /*74400*/  @!P0 DADD R42, R68, R70 ;  /* 0x00000000442a8229 */ /* 0x000fe20000000046 */
[----:B------:R-:W-:Y:S10]  /*74410*/  BRA `(.L_x_447) ;  /* 0x0000000000647947 */ /* 0x000ff40003800000 */
.L_x_448:
[----:B------:R-:W-:-:S13]  /*74420*/  ISETP.NE.AND P0, PT, R9, 0x6, PT ;  /* 0x000000060900780c */ /* 0x000fda0003f05270 */
[C-C-:B------:R-:W-:Y:S02]  /*74430*/  @P0 DADD R42, -R68.reuse, -R70.reuse ;  /* 0x00000000442a0229 */ /* 0x140fe40000000946 */
[----:B------:R-:W-:Y:S01]  /*74440*/  @!P0 DADD R42, R68, -R70 ;  /* 0x00000000442a8229 */ /* 0x000fe20000000846 */
[----:B------:R-:W-:Y:S10]  /*74450*/  BRA `(.L_x_447) ;  /* 0x0000000000547947 */ /* 0x000ff40003800000 */
.L_x_444:
        /* <DEDUP_REMOVED lines=8> */
.L_x_450:
[----:B------:R-:W-:-:S13]  /*744e0*/  ISETP.NE.AND P0, PT, R9, 0xa, PT ;  /* 0x0000000a0900780c */ /* 0x000fda0003f05270 */
[C-C-:B-----5:R-:W-:Y:S02]  /*744f0*/  @P0 DADD R42, -R70.reuse, -R34.reuse ;  /* 0x00000000462a0229 */ /* 0x160fe40000000922 */
[----:B------:R-:W-:Y:S01]  /*74500*/  @!P0 DADD R42, -R70, R34 ;  /* 0x00000000462a8229 */ /* 0x000fe20000000122 */
[----:B------:R-:W-:Y:S10]  /*74510*/  BRA `(.L_x_447) ;  /* 0x0000000000247947 */ /* 0x000ff40003800000 */
.L_x_449:
[----:B------:R-:W-:-:S13]  /*74520*/  ISETP.GT.AND P0, PT, R9, 0xd, PT ;  /* 0x0000000d0900780c */ /* 0x000fda0003f04270 */
[----:B------:R-:W-:Y:S05]  /*74530*/  @P0 BRA `(.L_x_451) ;  /* 0x0000000000100947 */ /* 0x000fea0003800000 */
[----:B------:R-:W-:-:S13]  /*74540*/  ISETP.NE.AND P0, PT, R9, 0xc, PT ;  /* 0x0000000c0900780c */ /* 0x000fda0003f05270 */
[--C-:B-----5:R-:W-:Y:S02]  /*74550*/  @P0 DADD R42, R70, -R34.reuse ;  /* 0x00000000462a0229 */ /* 0x120fe40000000822 */
[----:B------:R-:W-:Y:S01]  /*74560*/  @!P0 DADD R42, R68, R34 ;  /* 0x00000000442a8229 */ /* 0x000fe20000000022 */
[----:B------:R-:W-:Y:S10]  /*74570*/  BRA `(.L_x_447) ;  /* 0x00000000000c7947 */ /* 0x000ff40003800000 */
.L_x_451:
[----:B------:R-:W-:-:S13]  /*74580*/  ISETP.NE.AND P0, PT, R9, 0xe, PT ;  /* 0x0000000e0900780c */ /* 0x000fda0003f05270 */
[--C-:B-----5:R-:W-:Y:S02]  /*74590*/  @P0 DADD R42, -R70, -R34.reuse ;  /* 0x00000000462a0229 */ /* 0x120fe40000000922 */
[----:B------:R-:W-:-:S11]  /*745a0*/  @!P0 DADD R42, -R68, R34 ;  /* 0x00000000442a8229 */ /* 0x000fd60000000122 */
.L_x_447:
[----:B------:R-:W-:Y:S05]  /*745b0*/  BSYNC.RECONVERGENT B1 ;  /* 0x0000000000017941 */ /* 0x000fea0003800200 */
.L_x_443:
        /* <DEDUP_REMOVED lines=13> */
.L_x_455:
[----:B------:R-:W-:-:S13]  /*74690*/  ISETP.NE.AND P0, PT, R53, 0x2, PT ;  /* 0x000000023500780c */ /* 0x000fda0003f05270 */
[C-C-:B------:R-:W-:Y:S02]  /*746a0*/  @P0 DADD R48, -R68.reuse, -R34.reuse ;  /* 0x0000000044300229 */ /* 0x140fe40000000922 */
[----:B------:R-:W-:Y:S01]  /*746b0*/  @!P0 DADD R48, R68, -R34 ;  /* 0x0000000044308229 */ /* 0x000fe20000000822 */
[----:B------:R-:W-:Y:S10]  /*746c0*/  BRA `(.L_x_456) ;  /* 0x00000000007c7947 */ /* 0x000ff40003800000 */
.L_x_454:
[----:B------:R-:W-:-:S13]  /*746d0*/  ISETP.GT.AND P0, PT, R53, 0x5, PT ;  /* 0x000000053500780c */ /* 0x000fda0003f04270 */
[----:B------:R-:W-:Y:S05]  /*746e0*/  @P0 BRA `(.L_x_457) ;  /* 0x0000000000100947 */ /* 0x000fea0003800000 */
[----:B------:R-:W-:-:S13]  /*746f0*/  ISETP.NE.AND P0, PT, R53, 0x4, PT ;  /* 0x000000043500780c */ /* 0x000fda0003f05270 */
[C-C-:B------:R-:W-:Y:S02]  /*74700*/  @P0 DADD R48, -R68.reuse, R62.reuse ;  /* 0x0000000044300229 */ /* 0x140fe4000000013e */
[----:B------:R-:W-:Y:S01]  /*74710*/  @!P0 DADD R48, R68, R62 ;  /* 0x0000000044308229 */ /* 0x000fe2000000003e */
[----:B------:R-:W-:Y:S10]  /*74720*/  BRA `(.L_x_456) ;  /* 0x0000000000647947 */ /* 0x000ff40003800000 */
.L_x_457:
[----:B------:R-:W-:-:S13]  /*74730*/  ISETP.NE.AND P0, PT, R53, 0x6, PT ;  /* 0x000000063500780c */ /* 0x000fda0003f05270 */
[C-C-:B------:R-:W-:Y:S02]  /*74740*/  @P0 DADD R48, -R68.reuse, -R62.reuse ;  /* 0x0000000044300229 */ /* 0x140fe4000000093e */
[----:B------:R-:W-:Y:S01]  /*74750*/  @!P0 DADD R48, R68, -R62 ;  /* 0x0000000044308229 */ /* 0x000fe2000000083e */
[----:B------:R-:W-:Y:S10]  /*74760*/  BRA `(.L_x_456) ;  /* 0x0000000000547947 */ /* 0x000ff40003800000 */
.L_x_453:
        /* <DEDUP_REMOVED lines=8> */
.L_x_459:
[----:B------:R-:W-:-:S13]  /*747f0*/  ISETP.NE.AND P0, PT, R53, 0xa, PT ;  /* 0x0000000a3500780c */ /* 0x000fda0003f05270 */
[C-C-:B------:R-:W-:Y:S02]  /*74800*/  @P0 DADD R48, -R62.reuse, -R34.reuse ;  /* 0x000000003e300229 */ /* 0x140fe40000000922 */
[----:B------:R-:W-:Y:S01]  /*74810*/  @!P0 DADD R48, -R62, R34 ;  /* 0x000000003e308229 */ /* 0x000fe20000000122 */
[----:B------:R-:W-:Y:S10]  /*74820*/  BRA `(.L_x_456) ;  /* 0x0000000000247947 */ /* 0x000ff40003800000 */
.L_x_458:
[----:B------:R-:W-:-:S13]  /*74830*/  ISETP.GT.AND P0, PT, R53, 0xd, PT ;  /* 0x0000000d3500780c */ /* 0x000fda0003f04270 */
[----:B------:R-:W-:Y:S05]  /*74840*/  @P0 BRA `(.L_x_460) ;  /* 0x0000000000100947 */ /* 0x000fea0003800000 */
[----:B------:R-:W-:-:S13]  /*74850*/  ISETP.NE.AND P0, PT, R53, 0xc, PT ;  /* 0x0000000c3500780c */ /* 0x000fda0003f05270 */
[--C-:B------:R-:W-:Y:S02]  /*74860*/  @P0 DADD R48, R62, -R34.reuse ;  /* 0x000000003e300229 */ /* 0x100fe40000000822 */
[----:B------:R-:W-:Y:S01]  /*74870*/  @!P0 DADD R48, R68, R34 ;  /* 0x0000000044308229 */ /* 0x000fe20000000022 */
[----:B------:R-:W-:Y:S10]  /*74880*/  BRA `(.L_x_456) ;  /* 0x00000000000c7947 */ /* 0x000ff40003800000 */
.L_x_460:
[----:B------:R-:W-:-:S13]  /*74890*/  ISETP.NE.AND P0, PT, R53, 0xe, PT ;  /* 0x0000000e3500780c */ /* 0x000fda0003f05270 */
[--C-:B------:R-:W-:Y:S02]  /*748a0*/  @P0 DADD R48, -R62, -R34.reuse ;  /* 0x000000003e300229 */ /* 0x100fe40000000922 */
[----:B------:R-:W-:-:S11]  /*748b0*/  @!P0 DADD R48, -R68, R34 ;  /* 0x0000000044308229 */ /* 0x000fd60000000122 */
.L_x_456:
[----:B------:R-:W-:Y:S05]  /*748c0*/  BSYNC.RECONVERGENT B1 ;  /* 0x0000000000017941 */ /* 0x000fea0003800200 */
.L_x_452:
        /* <DEDUP_REMOVED lines=13> */
.L_x_464:
[----:B------:R-:W-:-:S13]  /*749a0*/  ISETP.NE.AND P0, PT, R77, 0x2, PT ;  /* 0x000000024d00780c */ /* 0x000fda0003f05270 */
[C-C-:B------:R-:W-:Y:S02]  /*749b0*/  @P0 DADD R50, -R64.reuse, -R34.reuse ;  /* 0x0000000040320229 */ /* 0x140fe40000000922 */
[----:B------:R-:W-:Y:S01]  /*749c0*/  @!P0 DADD R50, R64, -R34 ;  /* 0x0000000040328229 */ /* 0x000fe20000000822 */
[----:B------:R-:W-:Y:S10]  /*749d0*/  BRA `(.L_x_465) ;  /* 0x00000000007c7947 */ /* 0x000ff40003800000 */
.L_x_463:
[----:B------:R-:W-:-:S13]  /*749e0*/  ISETP.GT.AND P0, PT, R77, 0x5, PT ;  /* 0x000000054d00780c */ /* 0x000fda0003f04270 */
[----:B------:R-:W-:Y:S05]  /*749f0*/  @P0 BRA `(.L_x_466) ;  /* 0x0000000000100947 */ /* 0x000fea0003800000 */
[----:B------:R-:W-:-:S13]  /*74a00*/  ISETP.NE.AND P0, PT, R77, 0x4, PT ;  /* 0x000000044d00780c */ /* 0x000fda0003f05270 */
[C-C-:B------:R-:W-:Y:S02]  /*74a10*/  @P0 DADD R50, R70.reuse, -R64.reuse ;  /* 0x0000000046320229 */ /* 0x140fe40000000840 */
[----:B------:R-:W-:Y:S01]  /*74a20*/  @!P0 DADD R50, R70, R64 ;  /* 0x0000000046328229 */ /* 0x000fe20000000040 */
[----:B------:R-:W-:Y:S10]  /*74a30*/  BRA `(.L_x_465) ;  /* 0x0000000000647947 */ /* 0x000ff40003800000 */
.L_x_466:
[----:B------:R-:W-:-:S13]  /*74a40*/  ISETP.NE.AND P0, PT, R77, 0x6, PT ;  /* 0x000000064d00780c */ /* 0x000fda0003f05270 */
[C-C-:B------:R-:W-:Y:S02]  /*74a50*/  @P0 DADD R50, -R70.reuse, -R64.reuse ;  /* 0x0000000046320229 */ /* 0x140fe40000000940 */
[----:B------:R-:W-:Y:S01]  /*74a60*/  @!P0 DADD R50, -R70, R64 ;  /* 0x0000000046328229 */ /* 0x000fe20000000140 */
[----:B------:R-:W-:Y:S10]  /*74a70*/  BRA `(.L_x_465) ;  /* 0x0000000000547947 */ /* 0x000ff40003800000 */
.L_x_462:
        /* <DEDUP_REMOVED lines=8> */
.L_x_468:
[----:B------:R-:W-:-:S13]  /*74b00*/  ISETP.NE.AND P0, PT, R77, 0xa, PT ;  /* 0x0000000a4d00780c */ /* 0x000fda0003f05270 */
[C-C-:B------:R-:W-:Y:S02]  /*74b10*/  @P0 DADD R50, -R70.reuse, -R34.reuse ;  /* 0x0000000046320229 */ /* 0x140fe40000000922 */
[----:B------:R-:W-:Y:S01]  /*74b20*/  @!P0 DADD R50, -R70, R34 ;  /* 0x0000000046328229 */ /* 0x000fe20000000122 */
[----:B------:R-:W-:Y:S10]  /*74b30*/  BRA `(.L_x_465) ;  /* 0x0000000000247947 */ /* 0x000ff40003800000 */
.L_x_467:
[----:B------:R-:W-:-:S13]  /*74b40*/  ISETP.GT.AND P0, PT, R77, 0xd, PT ;  /* 0x0000000d4d00780c */ /* 0x000fda0003f04270 */
[----:B------:R-:W-:Y:S05]  /*74b50*/  @P0 BRA `(.L_x_469) ;  /* 0x0000000000100947 */ /* 0x000fea0003800000 */
[----:B------:R-:W-:-:S13]  /*74b60*/  ISETP.NE.AND P0, PT, R77, 0xc, PT ;  /* 0x0000000c4d00780c */ /* 0x000fda0003f05270 */
[--C-:B------:R-:W-:Y:S02]  /*74b70*/  @P0 DADD R50, R70, -R34.reuse ;  /* 0x0000000046320229 */ /* 0x100fe40000000822 */
[----:B------:R-:W-:Y:S01]  /*74b80*/  @!P0 DADD R50, R64, R34 ;  /* 0x0000000040328229 */ /* 0x000fe20000000022 */
[----:B------:R-:W-:Y:S10]  /*74b90*/  BRA `(.L_x_465) ;  /* 0x00000000000c7947 */ /* 0x000ff40003800000 */
.L_x_469:
[----:B------:R-:W-:-:S13]  /*74ba0*/  ISETP.NE.AND P0, PT, R77, 0xe, PT ;  /* 0x0000000e4d00780c */ /* 0x000fda0003f05270 */
[--C-:B------:R-:W-:Y:S02]  /*74bb0*/  @P0 DADD R50, -R70, -R34.reuse ;  /* 0x0000000046320229 */ /* 0x100fe40000000922 */
[----:B------:R-:W-:-:S11]  /*74bc0*/  @!P0 DADD R50, -R64, R34 ;  /* 0x0000000040328229 */ /* 0x000fd60000000122 */
.L_x_465:
[----:B------:R-:W-:Y:S05]  /*74bd0*/  BSYNC.RECONVERGENT B1 ;  /* 0x0000000000017941 */ /* 0x000fea0003800200 */
.L_x_461:
        /* <DEDUP_REMOVED lines=12> */
.L_x_473:
[----:B------:R-:W-:-:S13]  /*74ca0*/  ISETP.NE.AND P0, PT, R79, 0x2, PT ;  /* 0x000000024f00780c */ /* 0x000fda0003f05270 */
[C-C-:B------:R-:W-:Y:S02]  /*74cb0*/  @P0 DADD R54, -R64.reuse, -R34.reuse ;  /* 0x0000000040360229 */ /* 0x140fe40000000922 */
[----:B------:R-:W-:Y:S01]  /*74cc0*/  @!P0 DADD R54, R64, -R34 ;  /* 0x0000000040368229 */ /* 0x000fe20000000822 */
[----:B------:R-:W-:Y:S10]  /*74cd0*/  BRA `(.L_x_474) ;  /* 0x00000000007c7947 */ /* 0x000ff40003800000 */
.L_x_472:
[----:B------:R-:W-:-:S13]  /*74ce0*/  ISETP.GT.AND P0, PT, R79, 0x5, PT ;  /* 0x000000054f00780c */ /* 0x000fda0003f04270 */
[----:B------:R-:W-:Y:S05]  /*74cf0*/  @P0 BRA `(.L_x_475) ;  /* 0x0000000000100947 */ /* 0x000fea0003800000 */
[----:B------:R-:W-:-:S13]  /*74d00*/  ISETP.NE.AND P0, PT, R79, 0x4, PT ;  /* 0x000000044f00780c */ /* 0x000fda0003f05270 */
[C-C-:B------:R-:W-:Y:S02]  /*74d10*/  @P0 DADD R54, R62.reuse, -R64.reuse ;  /* 0x000000003e360229 */ /* 0x140fe40000000840 */
[----:B------:R-:W-:Y:S01]  /*74d20*/  @!P0 DADD R54, R62, R64 ;  /* 0x000000003e368229 */ /* 0x000fe20000000040 */
[----:B------:R-:W-:Y:S10]  /*74d30*/  BRA `(.L_x_474) ;  /* 0x0000000000647947 */ /* 0x000ff40003800000 */
.L_x_475:
[----:B------:R-:W-:-:S13]  /*74d40*/  ISETP.NE.AND P0, PT, R79, 0x6, PT ;  /* 0x000000064f00780c */ /* 0x000fda0003f05270 */
[C-C-:B------:R-:W-:Y:S02]  /*74d50*/  @P0 DADD R54, -R62.reuse, -R64.reuse ;  /* 0x000000003e360229 */ /* 0x140fe40000000940 */
[----:B------:R-:W-:Y:S01]  /*74d60*/  @!P0 DADD R54, -R62, R64 ;  /* 0x000000003e368229 */ /* 0x000fe20000000140 */
[----:B------:R-:W-:Y:S10]  /*74d70*/  BRA `(.L_x_474) ;  /* 0x0000000000547947 */ /* 0x000ff40003800000 */
.L_x_471:
        /* <DEDUP_REMOVED lines=8> */
.L_x_477:
[----:B------:R-:W-:-:S13]  /*74e00*/  ISETP.NE.AND P0, PT, R79, 0xa, PT ;  /* 0x0000000a4f00780c */ /* 0x000fda0003f05270 */
[C-C-:B------:R-:W-:Y:S02]  /*74e10*/  @P0 DADD R54, -R62.reuse, -R34.reuse ;  /* 0x000000003e360229 */ /* 0x140fe40000000922 */
[----:B------:R-:W-:Y:S01]  /*74e20*/  @!P0 DADD R54, -R62, R34 ;  /* 0x000000003e368229 */ /* 0x000fe20000000122 */
[----:B------:R-:W-:Y:S10]  /*74e30*/  BRA `(.L_x_474) ;  /* 0x0000000000247947 */ /* 0x000ff40003800000 */
.L_x_476:
[----:B------:R-:W-:-:S13]  /*74e40*/  ISETP.GT.AND P0, PT, R79, 0xd, PT ;  /* 0x0000000d4f00780c */ /* 0x000fda0003f04270 */
[----:B------:R-:W-:Y:S05]  /*74e50*/  @P0 BRA `(.L_x_478) ;  /* 0x0000000000100947 */ /* 0x000fea0003800000 */
[----:B------:R-:W-:-:S13]  /*74e60*/  ISETP.NE.AND P0, PT, R79, 0xc, PT ;  /* 0x0000000c4f00780c */ /* 0x000fda0003f05270 */
[--C-:B------:R-:W-:Y:S02]  /*74e70*/  @P0 DADD R54, R62, -R34.reuse ;  /* 0x000000003e360229 */ /* 0x100fe40000000822 */
[----:B------:R-:W-:Y:S01]  /*74e80*/  @!P0 DADD R54, R64, R34 ;  /* 0x0000000040368229 */ /* 0x000fe20000000022 */
[----:B------:R-:W-:Y:S10]  /*74e90*/  BRA `(.L_x_474) ;  /* 0x00000000000c7947 */ /* 0x000ff40003800000 */
.L_x_478:
[----:B------:R-:W-:-:S13]  /*74ea0*/  ISETP.NE.AND P0, PT, R79, 0xe, PT ;  /* 0x0000000e4f00780c */ /* 0x000fda0003f05270 */
[--C-:B------:R-:W-:Y:S02]  /*74eb0*/  @P0 DADD R54, -R62, -R34.reuse ;  /* 0x000000003e360229 */ /* 0x100fe40000000922 */
[----:B------:R-:W-:-:S11]  /*74ec0*/  @!P0 DADD R54, -R64, R34 ;  /* 0x0000000040368229 */ /* 0x000fd60000000122 */
.L_x_474:
[----:B------:R-:W-:Y:S05]  /*74ed0*/  BSYNC.RECONVERGENT B1 ;  /* 0x0000000000017941 */ /* 0x000fea0003800200 */
.L_x_470:
        /* <DEDUP_REMOVED lines=13> */
.L_x_482:
[----:B------:R-:W-:-:S13]  /*74fb0*/  ISETP.NE.AND P0, PT, R9, 0x2, PT ;  /* 0x000000020900780c */ /* 0x000fda0003f05270 */
[C-C-:B------:R-:W-:Y:S02]  /*74fc0*/  @P0 DADD R34, -R68.reuse, -R76.reuse ;  /* 0x0000000044220229 */ /* 0x140fe4000000094c */
[----:B------:R-:W-:Y:S01]  /*74fd0*/  @!P0 DADD R34, R68, -R76 ;  /* 0x0000000044228229 */ /* 0x000fe2000000084c */
[----:B------:R-:W-:Y:S10]  /*74fe0*/  BRA `(.L_x_483) ;  /* 0x00000000007c7947 */ /* 0x000ff40003800000 */
.L_x_481:
[----:B------:R-:W-:-:S13]  /*74ff0*/  ISETP.GT.AND P0, PT, R9, 0x5, PT ;  /* 0x000000050900780c */ /* 0x000fda0003f04270 */
[----:B------:R-:W-:Y:S05]  /*75000*/  @P0 BRA `(.L_x_484) ;  /* 0x0000000000100947 */ /* 0x000fea0003800000 */
[----:B------:R-:W-:-:S13]  /*75010*/  ISETP.NE.AND P0, PT, R9, 0x4, PT ;  /* 0x000000040900780c */ /* 0x000fda0003f05270 */
[C-C-:B------:R-:W-:Y:S02]  /*75020*/  @P0 DADD R34, -R68.reuse, R70.reuse ;  /* 0x0000000044220229 */ /* 0x140fe40000000146 */
[----:B------:R-:W-:Y:S01]  /*75030*/  @!P0 DADD R34, R68, R70 ;  /* 0x0000000044228229 */ /* 0x000fe20000000046 */
[----:B------:R-:W-:Y:S10]  /*75040*/  BRA `(.L_x_483) ;  /* 0x0000000000647947 */ /* 0x000ff40003800000 */
.L_x_484:
[----:B------:R-:W-:-:S13]  /*75050*/  ISETP.NE.AND P0, PT, R9, 0x6, PT ;  /* 0x000000060900780c */ /* 0x000fda0003f05270 */
[C-C-:B------:R-:W-:Y:S02]  /*75060*/  @P0 DADD R34, -R68.reuse, -R70.reuse ;  /* 0x0000000044220229 */ /* 0x140fe40000000946 */
[----:B------:R-:W-:Y:S01]  /*75070*/  @!P0 DADD R34, R68, -R70 ;  /* 0x0000000044228229 */ /* 0x000fe20000000846 */
[----:B------:R-:W-:Y:S10]  /*75080*/  BRA `(.L_x_483) ;  /* 0x0000000000547947 */ /* 0x000ff40003800000 */
.L_x_480:
        /* <DEDUP_REMOVED lines=8> */
.L_x_486:
[----:B------:R-:W-:-:S13]  /*75110*/  ISETP.NE.AND P0, PT, R9, 0xa, PT ;  /* 0x0000000a0900780c */ /* 0x000fda0003f05270 */
[C-C-:B------:R-:W-:Y:S02]  /*75120*/  @P0 DADD R34, -R70.reuse, -R76.reuse ;  /* 0x0000000046220229 */ /* 0x140fe4000000094c */
[----:B------:R-:W-:Y:S01]  /*75130*/  @!P0 DADD R34, -R70, R76 ;  /* 0x0000000046228229 */ /* 0x000fe2000000014c */
[----:B------:R-:W-:Y:S10]  /*75140*/  BRA `(.L_x_483) ;  /* 0x0000000000247947 */ /* 0x000ff40003800000 */
.L_x_485:
[----:B------:R-:W-:-:S13]  /*75150*/  ISETP.GT.AND P0, PT, R9, 0xd, PT ;  /* 0x0000000d0900780c */ /* 0x000fda0003f04270 */
[----:B------:R-:W-:Y:S05]  /*75160*/  @P0 BRA `(.L_x_487) ;  /* 0x0000000000100947 */ /* 0x000fea0003800000 */
[----:B------:R-:W-:-:S13]  /*75170*/  ISETP.NE.AND P0, PT, R9, 0xc, PT ;  /* 0x0000000c0900780c */ /* 0x000fda0003f05270 */
[--C-:B------:R-:W-:Y:S02]  /*75180*/  @P0 DADD R34, R70, -R76.reuse ;  /* 0x0000000046220229 */ /* 0x100fe4000000084c */
[----:B------:R-:W-:Y:S01]  /*75190*/  @!P0 DADD R34, R68, R76 ;  /* 0x0000000044228229 */ /* 0x000fe2000000004c */
[----:B------:R-:W-:Y:S10]  /*751a0*/  BRA `(.L_x_483) ;  /* 0x00000000000c7947 */ /* 0x000ff40003800000 */
.L_x_487:
[----:B------:R-:W-:-:S13]  /*751b0*/  ISETP.NE.AND P0, PT, R9, 0xe, PT ;  /* 0x0000000e0900780c */ /* 0x000fda0003f05270 */
[--C-:B------:R-:W-:Y:S02]  /*751c0*/  @P0 DADD R34, -R70, -R76.reuse ;  /* 0x0000000046220229 */ /* 0x100fe4000000094c */
[----:B------:R-:W-:-:S11]  /*751d0*/  @!P0 DADD R34, -R68, R76 ;  /* 0x0000000044228229 */ /* 0x000fd6000000014c */
.L_x_483:
[----:B------:R-:W-:Y:S05]  /*751e0*/  BSYNC.RECONVERGENT B1 ;  /* 0x0000000000017941 */ /* 0x000fea0003800200 */
.L_x_479:
        /* <DEDUP_REMOVED lines=12> */
.L_x_491:
[----:B------:R-:W-:-:S13]  /*752b0*/  ISETP.NE.AND P0, PT, R78, 0x2, PT ;  /* 0x000000024e00780c */ /* 0x000fda0003f05270 */
[C-C-:B------:R-:W-:Y:S02]  /*752c0*/  @P0 DADD R56, -R68.reuse, -R76.reuse ;  /* 0x0000000044380229 */ /* 0x140fe4000000094c */
[----:B------:R-:W-:Y:S01]  /*752d0*/  @!P0 DADD R56, R68, -R76 ;  /* 0x0000000044388229 */ /* 0x000fe2000000084c */
[----:B------:R-:W-:Y:S10]  /*752e0*/  BRA `(.L_x_492) ;  /* 0x00000000007c7947 */ /* 0x000ff40003800000 */
.L_x_490:
[----:B------:R-:W-:-:S13]  /*752f0*/  ISETP.GT.AND P0, PT, R78, 0x5, PT ;  /* 0x000000054e00780c */ /* 0x000fda0003f04270 */
[----:B------:R-:W-:Y:S05]  /*75300*/  @P0 BRA `(.L_x_493) ;  /* 0x0000000000100947 */ /* 0x000fea0003800000 */
[----:B------:R-:W-:-:S13]  /*75310*/  ISETP.NE.AND P0, PT, R78, 0x4, PT ;  /* 0x000000044e00780c */ /* 0x000fda0003f05270 */
[C-C-:B------:R-:W-:Y:S02]  /*75320*/  @P0 DADD R56, -R68.reuse, R62.reuse ;  /* 0x0000000044380229 */ /* 0x140fe4000000013e */
[----:B------:R-:W-:Y:S01]  /*75330*/  @!P0 DADD R56, R68, R62 ;  /* 0x0000000044388229 */ /* 0x000fe2000000003e */
[----:B------:R-:W-:Y:S10]  /*75340*/  BRA `(.L_x_492) ;  /* 0x0000000000647947 */ /* 0x000ff40003800000 */
.L_x_493:
[----:B------:R-:W-:-:S13]  /*75350*/  ISETP.NE.AND P0, PT, R78, 0x6, PT ;  /* 0x000000064e00780c */ /* 0x000fda0003f05270 */
[C-C-:B------:R-:W-:Y:S02]  /*75360*/  @P0 DADD R56, -R68.reuse, -R62.reuse ;  /* 0x0000000044380229 */ /* 0x140fe4000000093e */
[----:B------:R-:W-:Y:S01]  /*75370*/  @!P0 DADD R56, R68, -R62 ;  /* 0x0000000044388229 */ /* 0x000fe2000000083e */
[----:B------:R-:W-:Y:S10]  /*75380*/  BRA `(.L_x_492) ;  /* 0x0000000000547947 */ /* 0x000ff40003800000 */
.L_x_489:
        /* <DEDUP_REMOVED lines=8> */
.L_x_495:
[----:B------:R-:W-:-:S13]  /*75410*/  ISETP.NE.AND P0, PT, R78, 0xa, PT ;  /* 0x0000000a4e00780c */ /* 0x000fda0003f05270 */
[C-C-:B------:R-:W-:Y:S02]  /*75420*/  @P0 DADD R56, -R62.reuse, -R76.reuse ;  /* 0x000000003e380229 */ /* 0x140fe4000000094c */
[----:B------:R-:W-:Y:S01]  /*75430*/  @!P0 DADD R56, -R62, R76 ;  /* 0x000000003e388229 */ /* 0x000fe2000000014c */
[----:B------:R-:W-:Y:S10]  /*75440*/  BRA `(.L_x_492) ;  /* 0x0000000000247947 */ /* 0x000ff40003800000 */
.L_x_494:
[----:B------:R-:W-:-:S13]  /*75450*/  ISETP.GT.AND P0, PT, R78, 0xd, PT ;  /* 0x0000000d4e00780c */ /* 0x000fda0003f04270 */
[----:B------:R-:W-:Y:S05]  /*75460*/  @P0 BRA `(.L_x_496) ;  /* 0x0000000000100947 */ /* 0x000fea0003800000 */
[----:B------:R-:W-:-:S13]  /*75470*/  ISETP.NE.AND P0, PT, R78, 0xc, PT ;  /* 0x0000000c4e00780c */ /* 0x000fda0003f05270 */
[--C-:B------:R-:W-:Y:S02]  /*75480*/  @P0 DADD R56, R62, -R76.reuse ;  /* 0x000000003e380229 */ /* 0x100fe4000000084c */
[----:B------:R-:W-:Y:S01]  /*75490*/  @!P0 DADD R56, R68, R76 ;  /* 0x0000000044388229 */ /* 0x000fe2000000004c */
[----:B------:R-:W-:Y:S10]  /*754a0*/  BRA `(.L_x_492) ;  /* 0x00000000000c7947 */ /* 0x000ff40003800000 */
.L_x_496:
[----:B------:R-:W-:-:S13]  /*754b0*/  ISETP.NE.AND P0, PT, R78, 0xe, PT ;  /* 0x0000000e4e00780c */ /* 0x000fda0003f05270 */
[--C-:B------:R-:W-:Y:S02]  /*754c0*/  @P0 DADD R56, -R62, -R76.reuse ;  /* 0x000000003e380229 */ /* 0x100fe4000000094c */
[----:B------:R-:W-:-:S11]  /*754d0*/  @!P0 DADD R56, -R68, R76 ;  /* 0x0000000044388229 */ /* 0x000fd6000000014c */
.L_x_492:
[----:B------:R-:W-:Y:S05]  /*754e0*/  BSYNC.RECONVERGENT B1 ;  /* 0x0000000000017941 */ /* 0x000fea0003800200 */
.L_x_488:
        /* <DEDUP_REMOVED lines=12> */
.L_x_500:
[----:B------:R-:W-:-:S13]  /*755b0*/  ISETP.NE.AND P0, PT, R80, 0x2, PT ;  /* 0x000000025000780c */ /* 0x000fda0003f05270 */
[C-C-:B------:R-:W-:Y:S02]  /*755c0*/  @P0 DADD R58, -R64.reuse, -R76.reuse ;  /* 0x00000000403a0229 */ /* 0x140fe4000000094c */
[----:B------:R-:W-:Y:S01]  /*755d0*/  @!P0 DADD R58, R64, -R76 ;  /* 0x00000000403a8229 */ /* 0x000fe2000000084c */
[----:B------:R-:W-:Y:S10]  /*755e0*/  BRA `(.L_x_501) ;  /* 0x00000000007c7947 */ /* 0x000ff40003800000 */
.L_x_499:
[----:B------:R-:W-:-:S13]  /*755f0*/  ISETP.GT.AND P0, PT, R80, 0x5, PT ;  /* 0x000000055000780c */ /* 0x000fda0003f04270 */
[----:B------:R-:W-:Y:S05]  /*75600*/  @P0 BRA `(.L_x_502) ;  /* 0x0000000000100947 */ /* 0x000fea0003800000 */
[----:B------:R-:W-:-:S13]  /*75610*/  ISETP.NE.AND P0, PT, R80, 0x4, PT ;  /* 0x000000045000780c */ /* 0x000fda0003f05270 */
[C-C-:B------:R-:W-:Y:S02]  /*75620*/  @P0 DADD R58, R70.reuse, -R64.reuse ;  /* 0x00000000463a0229 */ /* 0x140fe40000000840 */
[----:B------:R-:W-:Y:S01]  /*75630*/  @!P0 DADD R58, R70, R64 ;  /* 0x00000000463a8229 */ /* 0x000fe20000000040 */
[----:B------:R-:W-:Y:S10]  /*75640*/  BRA `(.L_x_501) ;  /* 0x0000000000647947 */ /* 0x000ff40003800000 */
.L_x_502:
[----:B------:R-:W-:-:S13]  /*75650*/  ISETP.NE.AND P0, PT, R80, 0x6, PT ;  /* 0x000000065000780c */ /* 0x000fda0003f05270 */
[C-C-:B------:R-:W-:Y:S02]  /*75660*/  @P0 DADD R58, -R70.reuse, -R64.reuse ;  /* 0x00000000463a0229 */ /* 0x140fe40000000940 */
[----:B------:R-:W-:Y:S01]  /*75670*/  @!P0 DADD R58, -R70, R64 ;  /* 0x00000000463a8229 */ /* 0x000fe20000000140 */
[----:B------:R-:W-:Y:S10]  /*75680*/  BRA `(.L_x_501) ;  /* 0x0000000000547947 */ /* 0x000ff40003800000 */
.L_x_498:
        /* <DEDUP_REMOVED lines=8> */
.L_x_504:
[----:B------:R-:W-:-:S13]  /*75710*/  ISETP.NE.AND P0, PT, R80, 0xa, PT ;  /* 0x0000000a5000780c */ /* 0x000fda0003f05270 */
[C-C-:B------:R-:W-:Y:S02]  /*75720*/  @P0 DADD R58, -R70.reuse, -R76.reuse ;  /* 0x00000000463a0229 */ /* 0x140fe4000000094c */
[----:B------:R-:W-:Y:S01]  /*75730*/  @!P0 DADD R58, -R70, R76 ;  /* 0x00000000463a8229 */ /* 0x000fe2000000014c */
[----:B------:R-:W-:Y:S10]  /*75740*/  BRA `(.L_x_501) ;  /* 0x0000000000247947 */ /* 0x000ff40003800000 */
.L_x_503:
[----:B------:R-:W-:-:S13]  /*75750*/  ISETP.GT.AND P0, PT, R80, 0xd, PT ;  /* 0x0000000d5000780c */ /* 0x000fda0003f04270 */
[----:B------:R-:W-:Y:S05]  /*75760*/  @P0 BRA `(.L_x_505) ;  /* 0x0000000000100947 */ /* 0x000fea0003800000 */
[----:B------:R-:W-:-:S13]  /*75770*/  ISETP.NE.AND P0, PT, R80, 0xc, PT ;  /* 0x0000000c5000780c */ /* 0x000fda0003f05270 */
[--C-:B------:R-:W-:Y:S02]  /*75780*/  @P0 DADD R58, R70, -R76.reuse ;  /* 0x00000000463a0229 */ /* 0x100fe4000000084c */
[----:B------:R-:W-:Y:S01]  /*75790*/  @!P0 DADD R58, R64, R76 ;  /* 0x00000000403a8229 */ /* 0x000fe2000000004c */
[----:B------:R-:W-:Y:S10]  /*757a0*/  BRA `(.L_x_501) ;  /* 0x00000000000c7947 */ /* 0x000ff40003800000 */
.L_x_505:
[----:B------:R-:W-:-:S13]  /*757b0*/  ISETP.NE.AND P0, PT, R80, 0xe, PT ;  /* 0x0000000e5000780c */ /* 0x000fda0003f05270 */
[--C-:B------:R-:W-:Y:S02]  /*757c0*/  @P0 DADD R58, -R70, -R76.reuse ;  /* 0x00000000463a0229 */ /* 0x100fe4000000094c */
[----:B------:R-:W-:-:S11]  /*757d0*/  @!P0 DADD R58, -R64, R76 ;  /* 0x00000000403a8229 */ /* 0x000fd6000000014c */
.L_x_501:
[----:B------:R-:W-:Y:S05]  /*757e0*/  BSYNC.RECONVERGENT B1 ;  /* 0x0000000000017941 */ /* 0x000fea0003800200 */
.L_x_497:
        /* <DEDUP_REMOVED lines=12> */
.L_x_509:
[----:B------:R-:W-:-:S13]  /*758b0*/  ISETP.NE.AND P0, PT, R81, 0x2, PT ;  /* 0x000000025100780c */ /* 0x000fda0003f05270 */
[C-C-:B------:R-:W-:Y:S02]  /*758c0*/  @P0 DADD R60, -R64.reuse, -R76.reuse ;  /* 0x00000000403c0229 */ /* 0x140fe4000000094c */
[----:B------:R-:W-:Y:S01]  /*758d0*/  @!P0 DADD R60, R64, -R76 ;  /* 0x00000000403c8229 */ /* 0x000fe2000000084c */
[----:B------:R-:W-:Y:S10]  /*758e0*/  BRA `(.L_x_510) ;  /* 0x00000000007c7947 */ /* 0x000ff40003800000 */
.L_x_508:
[----:B------:R-:W-:-:S13]  /*758f0*/  ISETP.GT.AND P0, PT, R81, 0x5, PT ;  /* 0x000000055100780c */ /* 0x000fda0003f04270 */
[----:B------:R-:W-:Y:S05]  /*75900*/  @P0 BRA `(.L_x_511) ;  /* 0x0000000000100947 */ /* 0x000fea0003800000 */
[----:B------:R-:W-:-:S13]  /*75910*/  ISETP.NE.AND P0, PT, R81, 0x4, PT ;  /* 0x000000045100780c */ /* 0x000fda0003f05270 */
[C-C-:B------:R-:W-:Y:S02]  /*75920*/  @P0 DADD R60, R62.reuse, -R64.reuse ;  /* 0x000000003e3c0229 */ /* 0x140fe40000000840 */
[----:B------:R-:W-:Y:S01]  /*75930*/  @!P0 DADD R60, R62, R64 ;  /* 0x000000003e3c8229 */ /* 0x000fe20000000040 */
[----:B------:R-:W-:Y:S10]  /*75940*/  BRA `(.L_x_510) ;  /* 0x0000000000647947 */ /* 0x000ff40003800000 */
.L_x_511:
[----:B------:R-:W-:-:S13]  /*75950*/  ISETP.NE.AND P0, PT, R81, 0x6, PT ;  /* 0x000000065100780c */ /* 0x000fda0003f05270 */
[C-C-:B------:R-:W-:Y:S02]  /*75960*/  @P0 DADD R60, -R62.reuse, -R64.reuse ;  /* 0x000000003e3c0229 */ /* 0x140fe40000000940 */
[----:B------:R-:W-:Y:S01]  /*75970*/  @!P0 DADD R60, -R62, R64 ;  /* 0x000000003e3c8229 */ /* 0x000fe20000000140 */
[----:B------:R-:W-:Y:S10]  /*75980*/  BRA `(.L_x_510) ;  /* 0x0000000000547947 */ /* 0x000ff40003800000 */
.L_x_507:
        /* <DEDUP_REMOVED lines=8> */
.L_x_513:
[----:B------:R-:W-:-:S13]  /*75a10*/  ISETP.NE.AND P0, PT, R81, 0xa, PT ;  /* 0x0000000a5100780c */ /* 0x000fda0003f05270 */
[C-C-:B------:R-:W-:Y:S02]  /*75a20*/  @P0 DADD R60, -R62.reuse, -R76.reuse ;  /* 0x000000003e3c0229 */ /* 0x140fe4000000094c */
[----:B------:R-:W-:Y:S01]  /*75a30*/  @!P0 DADD R60, -R62, R76 ;  /* 0x000000003e3c8229 */ /* 0x000fe2000000014c */
[----:B------:R-:W-:Y:S10]  /*75a40*/  BRA `(.L_x_510) ;  /* 0x0000000000247947 */ /* 0x000ff40003800000 */
.L_x_512:
[----:B------:R-:W-:-:S13]  /*75a50*/  ISETP.GT.AND P0, PT, R81, 0xd, PT ;  /* 0x0000000d5100780c */ /* 0x000fda0003f04270 */
[----:B------:R-:W-:Y:S05]  /*75a60*/  @P0 BRA `(.L_x_514) ;  /* 0x0000000000100947 */ /* 0x000fea0003800000 */
[----:B------:R-:W-:-:S13]  /*75a70*/  ISETP.NE.AND P0, PT, R81, 0xc, PT ;  /* 0x0000000c5100780c */ /* 0x000fda0003f05270 */
[--C-:B------:R-:W-:Y:S02]  /*75a80*/  @P0 DADD R60, R62, -R76.reuse ;  /* 0x000000003e3c0229 */ /* 0x100fe4000000084c */
[----:B------:R-:W-:Y:S01]  /*75a90*/  @!P0 DADD R60, R64, R76 ;  /* 0x00000000403c8229 */ /* 0x000fe2000000004c */
[----:B------:R-:W-:Y:S10]  /*75aa0*/  BRA `(.L_x_510) ;  /* 0x00000000000c7947 */ /* 0x000ff40003800000 */
.L_x_514:
[----:B------:R-:W-:-:S13]  /*75ab0*/  ISETP.NE.AND P0, PT, R81, 0xe, PT ;  /* 0x0000000e5100780c */ /* 0x000fda0003f05270 */
[--C-:B------:R-:W-:Y:S02]  /*75ac0*/  @P0 DADD R60, -R62, -R76.reuse ;  /* 0x000000003e3c0229 */ /* 0x100fe4000000094c */
[----:B------:R-:W-:-:S11]  /*75ad0*/  @!P0 DADD R60, -R64, R76 ;  /* 0x00000000403c8229 */ /* 0x000fd6000000014c */
.L_x_510:
[----:B------:R-:W-:Y:S05]  /*75ae0*/  BSYNC.RECONVERGENT B1 ;  /* 0x0000000000017941 */ /* 0x000fea0003800200 */
.L_x_506:
        /* <DEDUP_REMOVED lines=25> */
.L_x_442:
[----:B------:R-:W-:Y:S05]  /*75c80*/  BSYNC.RECONVERGENT B0 ;  /* 0x0000000000007941 */ /* 0x000fea0003800200 */
.L_x_441:
[----:B------:R-:W3:Y:S04]  /*75c90*/  LDL.64 R32, [R1+0x4b8] ;  /* 0x0004b80001207983 */ /* 0x000ee80000100a00 */
[----:B------:R-:W4:Y:S01]  /*75ca0*/  LDL R0, [R1+0x510] ;  /* 0x0005100001007983 */ /* 0x000f220000100800 */
[----:B------:R-:W-:Y:S01]  /*75cb0*/  DADD R10, R10, R12 ;  /* 0x000000000a0a7229 */ /* 0x000fe2000000000c */
[----:B------:R-:W-:Y:S07]  /*75cc0*/  BSSY.RECONVERGENT B1, `(.L_x_516) ;  /* 0x00001f2000017945 */ /* 0x000fee0003800200 */
[----:B---3--:R-:W-:Y:S01]  /*75cd0*/  DMUL R12, R10, R32 ;  /* 0x000000200a0c7228 */ /* 0x008fe20000000000 */
[----:B------:R-:W-:-:S02]  /*75ce0*/  CS2R R10, SRZ ;  /* 0x00000000000a7805 */ /* 0x000fc4000001ff00 */
[----:B----4-:R-:W-:-:S03]  /*75cf0*/  ISETP.GE.AND P0, PT, R0, 0x1, PT ;  /* 0x000000010000780c */ /* 0x010fc60003f06270 */
[----:B-1----:R1:W3:Y:S10]  /*75d00*/  F2F.F32.F64 R9, R12 ;  /* 0x0000000c00097310 */ /* 0x0022f40000301000 */
[----:B-1----:R-:W-:Y:S05]  /*75d10*/  @!P0 BRA `(.L_x_517) ;  /* 0x0000001c00b08947 */ /* 0x002fea0003800000 */
[----:B------:R1:W5:Y:S01]  /*75d20*/  LDL.64 R12, [R1+0x518] ;  /* 0x00051800010c7983 */ /* 0x0003620000100a00 */
[----:B------:R-:W-:Y:S01]  /*75d30*/  BSSY.RECONVERGENT B0, `(.L_x_518) ;  /* 0x00001e9000007945 */ /* 0x000fe20003800200 */
[----:B------:R-:W-:Y:S02]  /*75d40*/  MOV R3, RZ ;  /* 0x000000ff00037202 */ /* 0x000fe40000000f00 */
[----:B------:R-:W-:-:S07]  /*75d50*/  CS2R R10, SRZ ;  /* 0x00000000000a7805 */ /* 0x000fce000001ff00 */
.L_x_591:
        /* <DEDUP_REMOVED lines=9> */
[----:B------:R-:W2:Y:S01]  /*75df0*/  @!P0 LD.E.U8 R42, desc[UR36][R64.64+0x101] ;  /* 0x00010124402a8980 */ /* 0x000ea2000c101100 */
[----:B------:R-:W-:-:S05]  /*75e00*/  IADD3 R34, P1, PT, R64, R35, RZ ;  /* 0x0000002340227210 */ /* 0x000fca0007f3e0ff */
[----:B------:R-:W-:-:S05]  /*75e10*/  IMAD.X R35, RZ, RZ, R65, P1 ;  /* 0x000000ffff237224 */ /* 0x000fca00008e0641 */
[----:B------:R-:W2:Y:S04]  /*75e20*/  LD.E.U8 R43, desc[UR36][R34.64] ;  /* 0x00000024222b7980 */ /* 0x000ea8000c101100 */
[----:B------:R-:W3:Y:S01]  /*75e30*/  LD.E.U8 R49, desc[UR36][R34.64+0x1] ;  /* 0x0000012422317980 */ /* 0x000ee2000c101100 */
[----:B----4-:R-:W-:-:S03]  /*75e40*/  @P0 DADD R40, R40, R32 ;  /* 0x0000000028280229 */ /* 0x010fc60000000020 */
[----:B------:R-:W4:Y:S03]  /*75e50*/  LD.E.64 R32, desc[UR36][R64.64+0x118] ;  /* 0x0001182440207980 */ /* 0x000f26000c101b00 */
[----:B------:R-:W2:Y:S02]  /*75e60*/  @P0 F2I.F64.FLOOR R42, R40 ;  /* 0x00000028002a0311 */ /* 0x000ea40000305100 */
[--C-:B--2---:R-:W-:Y:S02]  /*75e70*/  IMAD.IADD R43, R43, 0x1, R42.reuse ;  /* 0x000000012b2b7824 */ /* 0x104fe400078e022a */
[----:B---3--:R-:W-:-:S03]  /*75e80*/  IMAD.IADD R49, R49, 0x1, R42 ;  /* 0x0000000131317824 */ /* 0x008fc600078e022a */
[----:B------:R-:W-:-:S04]  /*75e90*/  LOP3.LUT R43, R43, 0xff, RZ, 0xc0, !PT ;  /* 0x000000ff2b2b7812 */ /* 0x000fc800078ec0ff */
[----:B------:R-:W-:Y:S02]  /*75ea0*/  IADD3 R42, P1, PT, R64, R43, RZ ;  /* 0x0000002b402a7210 */ /* 0x000fe40007f3e0ff */
[----:B------:R-:W-:-:S03]  /*75eb0*/  LOP3.LUT R49, R49, 0xff, RZ, 0xc0, !PT ;  /* 0x000000ff31317812 */ /* 0x000fc600078ec0ff */
[----:B------:R-:W-:Y:S01]  /*75ec0*/  IMAD.X R43, RZ, RZ, R65, P1 ;  /* 0x000000ffff2b7224 */ /* 0x000fe200008e0641 */
[----:B------:R-:W-:-:S04]  /*75ed0*/  IADD3 R48, P1, PT, R64, R49, RZ ;  /* 0x0000003140307210 */ /* 0x000fc80007f3e0ff */
[----:B------:R-:W2:Y:S01]  /*75ee0*/  LD.E.U8 R35, desc[UR36][R42.64] ;  /* 0x000000242a237980 */ /* 0x000ea2000c101100 */
[----:B------:R-:W-:-:S03]  /*75ef0*/  IMAD.X R49, RZ, RZ, R65, P1 ;  /* 0x000000ffff317224 */ /* 0x000fc600008e0641 */
[----:B------:R-:W3:Y:S04]  /*75f00*/  LD.E.U8 R53, desc[UR36][R42.64+0x1] ;  /* 0x000001242a357980 */ /* 0x000ee8000c101100 */
[----:B------:R-:W3:Y:S04]  /*75f10*/  LD.E.U8 R57, desc[UR36][R48.64] ;  /* 0x0000002430397980 */ /* 0x000ee8000c101100 */
[----:B------:R-:W3:Y:S01]  /*75f20*/  LD.E.U8 R59, desc[UR36][R48.64+0x1] ;  /* 0x00000124303b7980 */ /* 0x000ee2000c101100 */
[----:B----4-:R-:W-:-:S03]  /*75f30*/  DFMA R54, R20, R54, R32 ;  /* 0x000000361436722b */ /* 0x010fc60000000020 */
[----:B------:R-:W5:Y:S03]  /*75f40*/  @!P0 LD.E.64 R32, desc[UR36][R64.64+0x130] ;  /* 0x0001302440208980 */ /* 0x000f66000c101b00 */
[----:B------:R-:W2:Y:S02]  /*75f50*/  F2I.F64.FLOOR R34, R54 ;  /* 0x0000003600227311 */ /* 0x000ea40000305100 */
[----:B--2---:R-:W-:-:S04]  /*75f60*/  IADD3 R35, PT, PT, R34, R35, RZ ;  /* 0x0000002322237210 */ /* 0x004fc80007ffe0ff */
[----:B------:R-:W-:Y:S01]  /*75f70*/  LOP3.LUT R35, R35, 0xff, RZ, 0xc0, !PT ;  /* 0x000000ff23237812 */ /* 0x000fe200078ec0ff */
[----:B---3--:R-:W-:-:S03]  /*75f80*/  IMAD.IADD R53, R34, 0x1, R53 ;  /* 0x0000000122357824 */ /* 0x008fc600078e0235 */
[----:B------:R-:W-:Y:S01]  /*75f90*/  IADD3 R58, P1, PT, R64, R35, RZ ;  /* 0x00000023403a7210 */ /* 0x000fe20007f3e0ff */
[C---:B------:R-:W-:Y:S01]  /*75fa0*/  IMAD.IADD R57, R34.reuse, 0x1, R57 ;  /* 0x0000000122397824 */ /* 0x040fe200078e0239 */
[----:B------:R-:W-:Y:S01]  /*75fb0*/  LOP3.LUT R53, R53, 0xff, RZ, 0xc0, !PT ;  /* 0x000000ff35357812 */ /* 0x000fe200078ec0ff */
[----:B------:R-:W-:Y:S02]  /*75fc0*/  IMAD.IADD R34, R34, 0x1, R59 ;  /* 0x0000000122227824 */ /* 0x000fe400078e023b */
        /* <DEDUP_REMOVED lines=10> */
[----:B------:R3:W5:Y:S01]  /*76070*/  LD.E.U8 R74, desc[UR36][R58.64+0x1] ;  /* 0x000001243a4a7980 */ /* 0x000762000c101100 */
[----:B------:R-:W-:Y:S01]  /*76080*/  IMAD.X R63, RZ, RZ, R65, P3 ;  /* 0x000000ffff3f7224 */ /* 0x000fe200018e0641 */
[----:B------:R-:W-:-:S04]  /*76090*/  IADD3.X R61, PT, PT, RZ, R65, RZ, P2, !PT ;  /* 0x00000041ff3d7210 */ /* 0x000fc800017fe4ff */
[----:B------:R-:W5:Y:S04]  /*760a0*/  LD.E.U8 R79, desc[UR36][R62.64] ;  /* 0x000000243e4f7980 */ /* 0x000f68000c101100 */
[----:B------:R-:W5:Y:S04]  /*760b0*/  LD.E.U8 R77, desc[UR36][R60.64] ;  /* 0x000000243c4d7980 */ /* 0x000f68000c101100 */
[----:B------:R-:W5:Y:S04]  /*760c0*/  LD.E.U8 R78, desc[UR36][R60.64+0x1] ;  /* 0x000001243c4e7980 */ /* 0x000f68000c101100 */
[----:B------:R-:W5:Y:S01]  /*760d0*/  LD.E.U8 R80, desc[UR36][R62.64+0x1] ;  /* 0x000001243e507980 */ /* 0x000f62000c101100 */
[----:B------:R-:W-:-:S02]  /*760e0*/  IMAD.X R49, RZ, RZ, R65, P1 ;  /* 0x000000ffff317224 */ /* 0x000fc400008e0641 */
[----:B------:R-:W-:Y:S01]  /*760f0*/  IMAD.MOV.U32 R71, RZ, RZ, 0x40180000 ;  /* 0x40180000ff477424 */ /* 0x000fe200078e00ff */
[----:B------:R-:W4:Y:S02]  /*76100*/  FRND.F64.FLOOR R56, R50 ;  /* 0x0000003200387313 */ /* 0x000f240000305800 */
[----:B------:R-:W5:Y:S04]  /*76110*/  LD.E.U8 R75, desc[UR36][R48.64] ;  /* 0x00000024304b7980 */ /* 0x000f68000c101100 */
[----:B------:R0:W5:Y:S02]  /*76120*/  LD.E.U8 R76, desc[UR36][R48.64+0x1] ;  /* 0x00000124304c7980 */ /* 0x000164000c101100 */
[----:B---3--:R-:W3:Y:S01]  /*76130*/  FRND.F64.FLOOR R58, R54 ;  /* 0x00000036003a7313 */ /* 0x008ee20000305800 */
[----:B----4-:R-:W-:-:S02]  /*76140*/  DADD R66, R50, -R56 ;  /* 0x0000000032427229 */ /* 0x010fc40000000838 */
[----:B---3--:R-:W-:Y:S01]  /*76150*/  DADD R68, R54, -R58 ;  /* 0x0000000036447229 */ /* 0x008fe2000000083a */
[----:B------:R-:W-:Y:S07]  /*76160*/  BSSY.RECONVERGENT B2, `(.L_x_519) ;  /* 0x0000039000027945 */ /* 0x000fee0003800200 */
[----:B------:R-:W-:-:S08]  /*76170*/  DFMA R50, R68, R70, -15 ;  /* 0xc02e00004432742b */ /* 0x000fd00000000046 */
[----:B------:R-:W-:Y:S02]  /*76180*/  DFMA R72, R68, R50, 10 ;  /* 0x402400004448742b */ /* 0x000fe40000000032 */
[----:B------:R-:W-:-:S08]  /*76190*/  @P0 DADD R32, R40, -R42 ;  /* 0x0000000028200229 */ /* 0x000fd0000000082a */
[----:B------:R-:W-:Y:S02]  /*761a0*/  @P0 DMUL R42, R32, R32 ;  /* 0x00000020202a0228 */ /* 0x000fe40000000000 */
[----:B0-----:R-:W-:-:S06]  /*761b0*/  @P0 DFMA R48, R32, R70, -15 ;  /* 0xc02e00002030042b */ /* 0x001fcc0000000046 */
        /* <DEDUP_REMOVED lines=16> */
.L_x_522:
[----:B------:R-:W-:-:S13]  /*762c0*/  ISETP.NE.AND P0, PT, R53, 0x2, PT ;  /* 0x000000023500780c */ /* 0x000fda0003f05270 */
[C-C-:B-----5:R-:W-:Y:S02]  /*762d0*/  @P0 DADD R40, -R66.reuse, -R32.reuse ;  /* 0x0000000042280229 */ /* 0x160fe40000000920 */
[----:B------:R-:W-:Y:S01]  /*762e0*/  @!P0 DADD R40, R66, -R32 ;  /* 0x0000000042288229 */ /* 0x000fe20000000820 */
[----:B------:R-:W-:Y:S10]  /*762f0*/  BRA `(.L_x_523) ;  /* 0x00000000007c7947 */ /* 0x000ff40003800000 */
.L_x_521:
[----:B------:R-:W-:-:S13]  /*76300*/  ISETP.GT.AND P0, PT, R53, 0x5, PT ;  /* 0x000000053500780c */ /* 0x000fda0003f04270 */
[----:B------:R-:W-:Y:S05]  /*76310*/  @P0 BRA `(.L_x_524) ;  /* 0x0000000000100947 */ /* 0x000fea0003800000 */
[----:B------:R-:W-:-:S13]  /*76320*/  ISETP.NE.AND P0, PT, R53, 0x4, PT ;  /* 0x000000043500780c */ /* 0x000fda0003f05270 */
[C-C-:B------:R-:W-:Y:S02]  /*76330*/  @P0 DADD R40, -R66.reuse, R68.reuse ;  /* 0x0000000042280229 */ /* 0x140fe40000000144 */
[----:B------:R-:W-:Y:S01]  /*76340*/  @!P0 DADD R40, R66, R68 ;  /* 0x0000000042288229 */ /* 0x000fe20000000044 */
[----:B------:R-:W-:Y:S10]  /*76350*/  BRA `(.L_x_523) ;  /* 0x0000000000647947 */ /* 0x000ff40003800000 */
.L_x_524:
[----:B------:R-:W-:-:S13]  /*76360*/  ISETP.NE.AND P0, PT, R53, 0x6, PT ;  /* 0x000000063500780c */ /* 0x000fda0003f05270 */
[C-C-:B------:R-:W-:Y:S02]  /*76370*/  @P0 DADD R40, -R66.reuse, -R68.reuse ;  /* 0x0000000042280229 */ /* 0x140fe40000000944 */
[----:B------:R-:W-:Y:S01]  /*76380*/  @!P0 DADD R40, R66, -R68 ;  /* 0x0000000042288229 */ /* 0x000fe20000000844 */
[----:B------:R-:W-:Y:S10]  /*76390*/  BRA `(.L_x_523) ;  /* 0x0000000000547947 */ /* 0x000ff40003800000 */
.L_x_520:
        /* <DEDUP_REMOVED lines=8> */
.L_x_526:
[----:B------:R-:W-:-:S13]  /*76420*/  ISETP.NE.AND P0, PT, R53, 0xa, PT ;  /* 0x0000000a3500780c */ /* 0x000fda0003f05270 */
[C-C-:B-----5:R-:W-:Y:S02]  /*76430*/  @P0 DADD R40, -R68.reuse, -R32.reuse ;  /* 0x0000000044280229 */ /* 0x160fe40000000920 */
[----:B------:R-:W-:Y:S01]  /*76440*/  @!P0 DADD R40, -R68, R32 ;  /* 0x0000000044288229 */ /* 0x000fe20000000120 */
[----:B------:R-:W-:Y:S10]  /*76450*/  BRA `(.L_x_523) ;  /* 0x0000000000247947 */ /* 0x000ff40003800000 */
.L_x_525:
[----:B------:R-:W-:-:S13]  /*76460*/  ISETP.GT.AND P0, PT, R53, 0xd, PT ;  /* 0x0000000d3500780c */ /* 0x000fda0003f04270 */
[----:B------:R-:W-:Y:S05]  /*76470*/  @P0 BRA `(.L_x_527) ;  /* 0x0000000000100947 */ /* 0x000fea0003800000 */
[----:B------:R-:W-:-:S13]  /*76480*/  ISETP.NE.AND P0, PT, R53, 0xc, PT ;  /* 0x0000000c3500780c */ /* 0x000fda0003f05270 */
[--C-:B-----5:R-:W-:Y:S02]  /*76490*/  @P0 DADD R40, R68, -R32.reuse ;  /* 0x0000000044280229 */ /* 0x120fe40000000820 */
[----:B------:R-:W-:Y:S01]  /*764a0*/  @!P0 DADD R40, R66, R32 ;  /* 0x0000000042288229 */ /* 0x000fe20000000020 */
[----:B------:R-:W-:Y:S10]  /*764b0*/  BRA `(.L_x_523) ;  /* 0x00000000000c7947 */ /* 0x000ff40003800000 */
.L_x_527:
[----:B------:R-:W-:-:S13]  /*764c0*/  ISETP.NE.AND P0, PT, R53, 0xe, PT ;  /* 0x0000000e3500780c */ /* 0x000fda0003f05270 */
[--C-:B-----5:R-:W-:Y:S02]  /*764d0*/  @P0 DADD R40, -R68, -R32.reuse ;  /* 0x0000000044280229 */ /* 0x120fe40000000920 */
[----:B------:R-:W-:-:S11]  /*764e0*/  @!P0 DADD R40, -R66, R32 ;  /* 0x0000000042288229 */ /* 0x000fd60000000120 */
.L_x_523:
[----:B------:R-:W-:Y:S05]  /*764f0*/  BSYNC.RECONVERGENT B2 ;  /* 0x0000000000027941 */ /* 0x000fea0003800200 */
.L_x_519:
        /* <DEDUP_REMOVED lines=13> */
.L_x_531:
[----:B------:R-:W-:-:S13]  /*765d0*/  ISETP.NE.AND P0, PT, R74, 0x2, PT ;  /* 0x000000024a00780c */ /* 0x000fda0003f05270 */
[C-C-:B------:R-:W-:Y:S02]  /*765e0*/  @P0 DADD R42, -R66.reuse, -R32.reuse ;  /* 0x00000000422a0229 */ /* 0x140fe40000000920 */
[----:B------:R-:W-:Y:S01]  /*765f0*/  @!P0 DADD R42, R66, -R32 ;  /* 0x00000000422a8229 */ /* 0x000fe20000000820 */
[----:B------:R-:W-:Y:S10]  /*76600*/  BRA `(.L_x_532) ;  /* 0x00000000007c7947 */ /* 0x000ff40003800000 */
.L_x_530:
[----:B------:R-:W-:-:S13]  /*76610*/  ISETP.GT.AND P0, PT, R74, 0x5, PT ;  /* 0x000000054a00780c */ /* 0x000fda0003f04270 */
[----:B------:R-:W-:Y:S05]  /*76620*/  @P0 BRA `(.L_x_533) ;  /* 0x0000000000100947 */ /* 0x000fea0003800000 */
[----:B------:R-:W-:-:S13]  /*76630*/  ISETP.NE.AND P0, PT, R74, 0x4, PT ;  /* 0x000000044a00780c */ /* 0x000fda0003f05270 */
[C-C-:B------:R-:W-:Y:S02]  /*76640*/  @P0 DADD R42, -R66.reuse, R60.reuse ;  /* 0x00000000422a0229 */ /* 0x140fe4000000013c */
[----:B------:R-:W-:Y:S01]  /*76650*/  @!P0 DADD R42, R66, R60 ;  /* 0x00000000422a8229 */ /* 0x000fe2000000003c */
[----:B------:R-:W-:Y:S10]  /*76660*/  BRA `(.L_x_532) ;  /* 0x0000000000647947 */ /* 0x000ff40003800000 */
.L_x_533:
[----:B------:R-:W-:-:S13]  /*76670*/  ISETP.NE.AND P0, PT, R74, 0x6, PT ;  /* 0x000000064a00780c */ /* 0x000fda0003f05270 */
[C-C-:B------:R-:W-:Y:S02]  /*76680*/  @P0 DADD R42, -R66.reuse, -R60.reuse ;  /* 0x00000000422a0229 */ /* 0x140fe4000000093c */
[----:B------:R-:W-:Y:S01]  /*76690*/  @!P0 DADD R42, R66, -R60 ;  /* 0x00000000422a8229 */ /* 0x000fe2000000083c */
[----:B------:R-:W-:Y:S10]  /*766a0*/  BRA `(.L_x_532) ;  /* 0x0000000000547947 */ /* 0x000ff40003800000 */
.L_x_529:
        /* <DEDUP_REMOVED lines=8> */
.L_x_535:
[----:B------:R-:W-:-:S13]  /*76730*/  ISETP.NE.AND P0, PT, R74, 0xa, PT ;  /* 0x0000000a4a00780c */ /* 0x000fda0003f05270 */
[C-C-:B------:R-:W-:Y:S02]  /*76740*/  @P0 DADD R42, -R60.reuse, -R32.reuse ;  /* 0x000000003c2a0229 */ /* 0x140fe40000000920 */
[----:B------:R-:W-:Y:S01]  /*76750*/  @!P0 DADD R42, -R60, R32 ;  /* 0x000000003c2a8229 */ /* 0x000fe20000000120 */
[----:B------:R-:W-:Y:S10]  /*76760*/  BRA `(.L_x_532) ;  /* 0x0000000000247947 */ /* 0x000ff40003800000 */
.L_x_534:
[----:B------:R-:W-:-:S13]  /*76770*/  ISETP.GT.AND P0, PT, R74, 0xd, PT ;  /* 0x0000000d4a00780c */ /* 0x000fda0003f04270 */
[----:B------:R-:W-:Y:S05]  /*76780*/  @P0 BRA `(.L_x_536) ;  /* 0x0000000000100947 */ /* 0x000fea0003800000 */
[----:B------:R-:W-:-:S13]  /*76790*/  ISETP.NE.AND P0, PT, R74, 0xc, PT ;  /* 0x0000000c4a00780c */ /* 0x000fda0003f05270 */
[--C-:B------:R-:W-:Y:S02]  /*767a0*/  @P0 DADD R42, R60, -R32.reuse ;  /* 0x000000003c2a0229 */ /* 0x100fe40000000820 */
[----:B------:R-:W-:Y:S01]  /*767b0*/  @!P0 DADD R42, R66, R32 ;  /* 0x00000000422a8229 */ /* 0x000fe20000000020 */
[----:B------:R-:W-:Y:S10]  /*767c0*/  BRA `(.L_x_532) ;  /* 0x00000000000c7947 */ /* 0x000ff40003800000 */
.L_x_536:
[----:B------:R-:W-:-:S13]  /*767d0*/  ISETP.NE.AND P0, PT, R74, 0xe, PT ;  /* 0x0000000e4a00780c */ /* 0x000fda0003f05270 */
[--C-:B------:R-:W-:Y:S02]  /*767e0*/  @P0 DADD R42, -R60, -R32.reuse ;  /* 0x000000003c2a0229 */ /* 0x100fe40000000920 */
[----:B------:R-:W-:-:S11]  /*767f0*/  @!P0 DADD R42, -R66, R32 ;  /* 0x00000000422a8229 */ /* 0x000fd60000000120 */
.L_x_532:
[----:B------:R-:W-:Y:S05]  /*76800*/  BSYNC.RECONVERGENT B2 ;  /* 0x0000000000027941 */ /* 0x000fea0003800200 */
.L_x_528:
        /* <DEDUP_REMOVED lines=13> */
.L_x_540:
[----:B------:R-:W-:-:S13]  /*768e0*/  ISETP.NE.AND P0, PT, R77, 0x2, PT ;  /* 0x000000024d00780c */ /* 0x000fda0003f05270 */
[C-C-:B------:R-:W-:Y:S02]  /*768f0*/  @P0 DADD R48, -R62.reuse, -R32.reuse ;  /* 0x000000003e300229 */ /* 0x140fe40000000920 */
[----:B------:R-:W-:Y:S01]  /*76900*/  @!P0 DADD R48, R62, -R32 ;  /* 0x000000003e308229 */ /* 0x000fe20000000820 */
[----:B------:R-:W-:Y:S10]  /*76910*/  BRA `(.L_x_541) ;  /* 0x00000000007c7947 */ /* 0x000ff40003800000 */
.L_x_539:
[----:B------:R-:W-:-:S13]  /*76920*/  ISETP.GT.AND P0, PT, R77, 0x5, PT ;  /* 0x000000054d00780c */ /* 0x000fda0003f04270 */
[----:B------:R-:W-:Y:S05]  /*76930*/  @P0 BRA `(.L_x_542) ;  /* 0x0000000000100947 */ /* 0x000fea0003800000 */
[----:B------:R-:W-:-:S13]  /*76940*/  ISETP.NE.AND P0, PT, R77, 0x4, PT ;  /* 0x000000044d00780c */ /* 0x000fda0003f05270 */
[C-C-:B------:R-:W-:Y:S02]  /*76950*/  @P0 DADD R48, R68.reuse, -R62.reuse ;  /* 0x0000000044300229 */ /* 0x140fe4000000083e */
[----:B------:R-:W-:Y:S01]  /*76960*/  @!P0 DADD R48, R68, R62 ;  /* 0x0000000044308229 */ /* 0x000fe2000000003e */
[----:B------:R-:W-:Y:S10]  /*76970*/  BRA `(.L_x_541) ;  /* 0x0000000000647947 */ /* 0x000ff40003800000 */
.L_x_542:
[----:B------:R-:W-:-:S13]  /*76980*/  ISETP.NE.AND P0, PT, R77, 0x6, PT ;  /* 0x000000064d00780c */ /* 0x000fda0003f05270 */
[C-C-:B------:R-:W-:Y:S02]  /*76990*/  @P0 DADD R48, -R68.reuse, -R62.reuse ;  /* 0x0000000044300229 */ /* 0x140fe4000000093e */
[----:B------:R-:W-:Y:S01]  /*769a0*/  @!P0 DADD R48, -R68, R62 ;  /* 0x0000000044308229 */ /* 0x000fe2000000013e */
[----:B------:R-:W-:Y:S10]  /*769b0*/  BRA `(.L_x_541) ;  /* 0x0000000000547947 */ /* 0x000ff40003800000 */
.L_x_538:
        /* <DEDUP_REMOVED lines=8> */
.L_x_544:
[----:B------:R-:W-:-:S13]  /*76a40*/  ISETP.NE.AND P0, PT, R77, 0xa, PT ;  /* 0x0000000a4d00780c */ /* 0x000fda0003f05270 */
[C-C-:B------:R-:W-:Y:S02]  /*76a50*/  @P0 DADD R48, -R68.reuse, -R32.reuse ;  /* 0x0000000044300229 */ /* 0x140fe40000000920 */
[----:B------:R-:W-:Y:S01]  /*76a60*/  @!P0 DADD R48, -R68, R32 ;  /* 0x0000000044308229 */ /* 0x000fe20000000120 */
[----:B------:R-:W-:Y:S10]  /*76a70*/  BRA `(.L_x_541) ;  /* 0x0000000000247947 */ /* 0x000ff40003800000 */
.L_x_543:
[----:B------:R-:W-:-:S13]  /*76a80*/  ISETP.GT.AND P0, PT, R77, 0xd, PT ;  /* 0x0000000d4d00780c */ /* 0x000fda0003f04270 */
[----:B------:R-:W-:Y:S05]  /*76a90*/  @P0 BRA `(.L_x_545) ;  /* 0x0000000000100947 */ /* 0x000fea0003800000 */
[----:B------:R-:W-:-:S13]  /*76aa0*/  ISETP.NE.AND P0, PT, R77, 0xc, PT ;  /* 0x0000000c4d00780c */ /* 0x000fda0003f05270 */
[--C-:B------:R-:W-:Y:S02]  /*76ab0*/  @P0 DADD R48, R68, -R32.reuse ;  /* 0x0000000044300229 */ /* 0x100fe40000000820 */
[----:B------:R-:W-:Y:S01]  /*76ac0*/  @!P0 DADD R48, R62, R32 ;  /* 0x000000003e308229 */ /* 0x000fe20000000020 */
[----:B------:R-:W-:Y:S10]  /*76ad0*/  BRA `(.L_x_541) ;  /* 0x00000000000c7947 */ /* 0x000ff40003800000 */
.L_x_545:
[----:B------:R-:W-:-:S13]  /*76ae0*/  ISETP.NE.AND P0, PT, R77, 0xe, PT ;  /* 0x0000000e4d00780c */ /* 0x000fda0003f05270 */
[--C-:B------:R-:W-:Y:S02]  /*76af0*/  @P0 DADD R48, -R68, -R32.reuse ;  /* 0x0000000044300229 */ /* 0x100fe40000000920 */
[----:B------:R-:W-:-:S11]  /*76b00*/  @!P0 DADD R48, -R62, R32 ;  /* 0x000000003e308229 */ /* 0x000fd60000000120 */
.L_x_541:
[----:B------:R-:W-:Y:S05]  /*76b10*/  BSYNC.RECONVERGENT B2 ;  /* 0x0000000000027941 */ /* 0x000fea0003800200 */
.L_x_537:
        /* <DEDUP_REMOVED lines=12> */
.L_x_549:
[----:B------:R-:W-:-:S13]  /*76be0*/  ISETP.NE.AND P0, PT, R78, 0x2, PT ;  /* 0x000000024e00780c */ /* 0x000fda0003f05270 */
[C-C-:B------:R-:W-:Y:S02]  /*76bf0*/  @P0 DADD R50, -R62.reuse, -R32.reuse ;  /* 0x000000003e320229 */ /* 0x140fe40000000920 */
[----:B------:R-:W-:Y:S01]  /*76c00*/  @!P0 DADD R50, R62, -R32 ;  /* 0x000000003e328229 */ /* 0x000fe20000000820 */
[----:B------:R-:W-:Y:S10]  /*76c10*/  BRA `(.L_x_550) ;  /* 0x00000000007c7947 */ /* 0x000ff40003800000 */
.L_x_548:
[----:B------:R-:W-:-:S13]  /*76c20*/  ISETP.GT.AND P0, PT, R78, 0x5, PT ;  /* 0x000000054e00780c */ /* 0x000fda0003f04270 */
[----:B------:R-:W-:Y:S05]  /*76c30*/  @P0 BRA `(.L_x_551) ;  /* 0x0000000000100947 */ /* 0x000fea0003800000 */
[----:B------:R-:W-:-:S13]  /*76c40*/  ISETP.NE.AND P0, PT, R78, 0x4, PT ;  /* 0x000000044e00780c */ /* 0x000fda0003f05270 */
[C-C-:B------:R-:W-:Y:S02]  /*76c50*/  @P0 DADD R50, R60.reuse, -R62.reuse ;  /* 0x000000003c320229 */ /* 0x140fe4000000083e */
[----:B------:R-:W-:Y:S01]  /*76c60*/  @!P0 DADD R50, R60, R62 ;  /* 0x000000003c328229 */ /* 0x000fe2000000003e */
[----:B------:R-:W-:Y:S10]  /*76c70*/  BRA `(.L_x_550) ;  /* 0x0000000000647947 */ /* 0x000ff40003800000 */
.L_x_551:
[----:B------:R-:W-:-:S13]  /*76c80*/  ISETP.NE.AND P0, PT, R78, 0x6, PT ;  /* 0x000000064e00780c */ /* 0x000fda0003f05270 */
[C-C-:B------:R-:W-:Y:S02]  /*76c90*/  @P0 DADD R50, -R60.reuse, -R62.reuse ;  /* 0x000000003c320229 */ /* 0x140fe4000000093e */
[----:B------:R-:W-:Y:S01]  /*76ca0*/  @!P0 DADD R50, -R60, R62 ;  /* 0x000000003c328229 */ /* 0x000fe2000000013e */
[----:B------:R-:W-:Y:S10]  /*76cb0*/  BRA `(.L_x_550) ;  /* 0x0000000000547947 */ /* 0x000ff40003800000 */
.L_x_547:
        /* <DEDUP_REMOVED lines=8> */
.L_x_553:
[----:B------:R-:W-:-:S13]  /*76d40*/  ISETP.NE.AND P0, PT, R78, 0xa, PT ;  /* 0x0000000a4e00780c */ /* 0x000fda0003f05270 */
[C-C-:B------:R-:W-:Y:S02]  /*76d50*/  @P0 DADD R50, -R60.reuse, -R32.reuse ;  /* 0x000000003c320229 */ /* 0x140fe40000000920 */
[----:B------:R-:W-:Y:S01]  /*76d60*/  @!P0 DADD R50, -R60, R32 ;  /* 0x000000003c328229 */ /* 0x000fe20000000120 */
[----:B------:R-:W-:Y:S10]  /*76d70*/  BRA `(.L_x_550) ;  /* 0x0000000000247947 */ /* 0x000ff40003800000 */
.L_x_552:
[----:B------:R-:W-:-:S13]  /*76d80*/  ISETP.GT.AND P0, PT, R78, 0xd, PT ;  /* 0x0000000d4e00780c */ /* 0x000fda0003f04270 */
[----:B------:R-:W-:Y:S05]  /*76d90*/  @P0 BRA `(.L_x_554) ;  /* 0x0000000000100947 */ /* 0x000fea0003800000 */
[----:B------:R-:W-:-:S13]  /*76da0*/  ISETP.NE.AND P0, PT, R78, 0xc, PT ;  /* 0x0000000c4e00780c */ /* 0x000fda0003f05270 */
[--C-:B------:R-:W-:Y:S02]  /*76db0*/  @P0 DADD R50, R60, -R32.reuse ;  /* 0x000000003c320229 */ /* 0x100fe40000000820 */
[----:B------:R-:W-:Y:S01]  /*76dc0*/  @!P0 DADD R50, R62, R32 ;  /* 0x000000003e328229 */ /* 0x000fe20000000020 */
[----:B------:R-:W-:Y:S10]  /*76dd0*/  BRA `(.L_x_550) ;  /* 0x00000000000c7947 */ /* 0x000ff40003800000 */
.L_x_554:
[----:B------:R-:W-:-:S13]  /*76de0*/  ISETP.NE.AND P0, PT, R78, 0xe, PT ;  /* 0x0000000e4e00780c */ /* 0x000fda0003f05270 */
[--C-:B------:R-:W-:Y:S02]  /*76df0*/  @P0 DADD R50, -R60, -R32.reuse ;  /* 0x000000003c320229 */ /* 0x100fe40000000920 */
[----:B------:R-:W-:-:S11]  /*76e00*/  @!P0 DADD R50, -R62, R32 ;  /* 0x000000003e328229 */ /* 0x000fd60000000120 */
.L_x_550:
[----:B------:R-:W-:Y:S05]  /*76e10*/  BSYNC.RECONVERGENT B2 ;  /* 0x0000000000027941 */ /* 0x000fea0003800200 */
.L_x_546:
        /* <DEDUP_REMOVED lines=13> */
.L_x_558:
[----:B------:R-:W-:-:S13]  /*76ef0*/  ISETP.NE.AND P0, PT, R53, 0x2, PT ;  /* 0x000000023500780c */ /* 0x000fda0003f05270 */
[C-C-:B------:R-:W-:Y:S02]  /*76f00*/  @P0 DADD R32, -R66.reuse, -R74.reuse ;  /* 0x0000000042200229 */ /* 0x140fe4000000094a */
[----:B------:R-:W-:Y:S01]  /*76f10*/  @!P0 DADD R32, R66, -R74 ;  /* 0x0000000042208229 */ /* 0x000fe2000000084a */
[----:B------:R-:W-:Y:S10]  /*76f20*/  BRA `(.L_x_559) ;  /* 0x00000000007c7947 */ /* 0x000ff40003800000 */
.L_x_557:
[----:B------:R-:W-:-:S13]  /*76f30*/  ISETP.GT.AND P0, PT, R53, 0x5, PT ;  /* 0x000000053500780c */ /* 0x000fda0003f04270 */
[----:B------:R-:W-:Y:S05]  /*76f40*/  @P0 BRA `(.L_x_560) ;  /* 0x0000000000100947 */ /* 0x000fea0003800000 */
[----:B------:R-:W-:-:S13]  /*76f50*/  ISETP.NE.AND P0, PT, R53, 0x4, PT ;  /* 0x000000043500780c */ /* 0x000fda0003f05270 */
[C-C-:B------:R-:W-:Y:S02]  /*76f60*/  @P0 DADD R32, -R66.reuse, R68.reuse ;  /* 0x0000000042200229 */ /* 0x140fe40000000144 */
[----:B------:R-:W-:Y:S01]  /*76f70*/  @!P0 DADD R32, R66, R68 ;  /* 0x0000000042208229 */ /* 0x000fe20000000044 */
[----:B------:R-:W-:Y:S10]  /*76f80*/  BRA `(.L_x_559) ;  /* 0x0000000000647947 */ /* 0x000ff40003800000 */
.L_x_560:
[----:B------:R-:W-:-:S13]  /*76f90*/  ISETP.NE.AND P0, PT, R53, 0x6, PT ;  /* 0x000000063500780c */ /* 0x000fda0003f05270 */
[C-C-:B------:R-:W-:Y:S02]  /*76fa0*/  @P0 DADD R32, -R66.reuse, -R68.reuse ;  /* 0x0000000042200229 */ /* 0x140fe40000000944 */
[----:B------:R-:W-:Y:S01]  /*76fb0*/  @!P0 DADD R32, R66, -R68 ;  /* 0x0000000042208229 */ /* 0x000fe20000000844 */
[----:B------:R-:W-:Y:S10]  /*76fc0*/  BRA `(.L_x_559) ;  /* 0x0000000000547947 */ /* 0x000ff40003800000 */
.L_x_556:
        /* <DEDUP_REMOVED lines=8> */
.L_x_562:
[----:B------:R-:W-:-:S13]  /*77050*/  ISETP.NE.AND P0, PT, R53, 0xa, PT ;  /* 0x0000000a3500780c */ /* 0x000fda0003f05270 */
[C-C-:B------:R-:W-:Y:S02]  /*77060*/  @P0 DADD R32, -R68.reuse, -R74.reuse ;  /* 0x0000000044200229 */ /* 0x140fe4000000094a */
[----:B------:R-:W-:Y:S01]  /*77070*/  @!P0 DADD R32, -R68, R74 ;  /* 0x0000000044208229 */ /* 0x000fe2000000014a */
[----:B------:R-:W-:Y:S10]  /*77080*/  BRA `(.L_x_559) ;  /* 0x0000000000247947 */ /* 0x000ff40003800000 */
.L_x_561:
[----:B------:R-:W-:-:S13]  /*77090*/  ISETP.GT.AND P0, PT, R53, 0xd, PT ;  /* 0x0000000d3500780c */ /* 0x000fda0003f04270 */
[----:B------:R-:W-:Y:S05]  /*770a0*/  @P0 BRA `(.L_x_563) ;  /* 0x0000000000100947 */ /* 0x000fea0003800000 */
[----:B------:R-:W-:-:S13]  /*770b0*/  ISETP.NE.AND P0, PT, R53, 0xc, PT ;  /* 0x0000000c3500780c */ /* 0x000fda0003f05270 */
[--C-:B------:R-:W-:Y:S02]  /*770c0*/  @P0 DADD R32, R68, -R74.reuse ;  /* 0x0000000044200229 */ /* 0x100fe4000000084a */
[----:B------:R-:W-:Y:S01]  /*770d0*/  @!P0 DADD R32, R66, R74 ;  /* 0x0000000042208229 */ /* 0x000fe2000000004a */
[----:B------:R-:W-:Y:S10]  /*770e0*/  BRA `(.L_x_559) ;  /* 0x00000000000c7947 */ /* 0x000ff40003800000 */
.L_x_563:
[----:B------:R-:W-:-:S13]  /*770f0*/  ISETP.NE.AND P0, PT, R53, 0xe, PT ;  /* 0x0000000e3500780c */ /* 0x000fda0003f05270 */
[--C-:B------:R-:W-:Y:S02]  /*77100*/  @P0 DADD R32, -R68, -R74.reuse ;  /* 0x0000000044200229 */ /* 0x100fe4000000094a */
[----:B------:R-:W-:-:S11]  /*77110*/  @!P0 DADD R32, -R66, R74 ;  /* 0x0000000042208229 */ /* 0x000fd6000000014a */
.L_x_559:
[----:B------:R-:W-:Y:S05]  /*77120*/  BSYNC.RECONVERGENT B2 ;  /* 0x0000000000027941 */ /* 0x000fea0003800200 */
.L_x_555:
        /* <DEDUP_REMOVED lines=12> */
.L_x_567:
[----:B------:R-:W-:-:S13]  /*771f0*/  ISETP.NE.AND P0, PT, R76, 0x2, PT ;  /* 0x000000024c00780c */ /* 0x000fda0003f05270 */
[C-C-:B------:R-:W-:Y:S02]  /*77200*/  @P0 DADD R54, -R66.reuse, -R74.reuse ;  /* 0x0000000042360229 */ /* 0x140fe4000000094a */
[----:B------:R-:W-:Y:S01]  /*77210*/  @!P0 DADD R54, R66, -R74 ;  /* 0x0000000042368229 */ /* 0x000fe2000000084a */
[----:B------:R-:W-:Y:S10]  /*77220*/  BRA `(.L_x_568) ;  /* 0x00000000007c7947 */ /* 0x000ff40003800000 */
.L_x_566:
[----:B------:R-:W-:-:S13]  /*77230*/  ISETP.GT.AND P0, PT, R76, 0x5, PT ;  /* 0x000000054c00780c */ /* 0x000fda0003f04270 */
[----:B------:R-:W-:Y:S05]  /*77240*/  @P0 BRA `(.L_x_569) ;  /* 0x0000000000100947 */ /* 0x000fea0003800000 */
[----:B------:R-:W-:-:S13]  /*77250*/  ISETP.NE.AND P0, PT, R76, 0x4, PT ;  /* 0x000000044c00780c */ /* 0x000fda0003f05270 */
[C-C-:B------:R-:W-:Y:S02]  /*77260*/  @P0 DADD R54, -R66.reuse, R60.reuse ;  /* 0x0000000042360229 */ /* 0x140fe4000000013c */
[----:B------:R-:W-:Y:S01]  /*77270*/  @!P0 DADD R54, R66, R60 ;  /* 0x0000000042368229 */ /* 0x000fe2000000003c */
[----:B------:R-:W-:Y:S10]  /*77280*/  BRA `(.L_x_568) ;  /* 0x0000000000647947 */ /* 0x000ff40003800000 */
.L_x_569:
[----:B------:R-:W-:-:S13]  /*77290*/  ISETP.NE.AND P0, PT, R76, 0x6, PT ;  /* 0x000000064c00780c */ /* 0x000fda0003f05270 */
[C-C-:B------:R-:W-:Y:S02]  /*772a0*/  @P0 DADD R54, -R66.reuse, -R60.reuse ;  /* 0x0000000042360229 */ /* 0x140fe4000000093c */
[----:B------:R-:W-:Y:S01]  /*772b0*/  @!P0 DADD R54, R66, -R60 ;  /* 0x0000000042368229 */ /* 0x000fe2000000083c */
[----:B------:R-:W-:Y:S10]  /*772c0*/  BRA `(.L_x_568) ;  /* 0x0000000000547947 */ /* 0x000ff40003800000 */
.L_x_565:
        /* <DEDUP_REMOVED lines=8> */
.L_x_571:
[----:B------:R-:W-:-:S13]  /*77350*/  ISETP.NE.AND P0, PT, R76, 0xa, PT ;  /* 0x0000000a4c00780c */ /* 0x000fda0003f05270 */
[C-C-:B------:R-:W-:Y:S02]  /*77360*/  @P0 DADD R54, -R60.reuse, -R74.reuse ;  /* 0x000000003c360229 */ /* 0x140fe4000000094a */
[----:B------:R-:W-:Y:S01]  /*77370*/  @!P0 DADD R54, -R60, R74 ;  /* 0x000000003c368229 */ /* 0x000fe2000000014a */
[----:B------:R-:W-:Y:S10]  /*77380*/  BRA `(.L_x_568) ;  /* 0x0000000000247947 */ /* 0x000ff40003800000 */
.L_x_570:
[----:B------:R-:W-:-:S13]  /*77390*/  ISETP.GT.AND P0, PT, R76, 0xd, PT ;  /* 0x0000000d4c00780c */ /* 0x000fda0003f04270 */
[----:B------:R-:W-:Y:S05]  /*773a0*/  @P0 BRA `(.L_x_572) ;  /* 0x0000000000100947 */ /* 0x000fea0003800000 */
[----:B------:R-:W-:-:S13]  /*773b0*/  ISETP.NE.AND P0, PT, R76, 0xc, PT ;  /* 0x0000000c4c00780c */ /* 0x000fda0003f05270 */
[--C-:B------:R-:W-:Y:S02]  /*773c0*/  @P0 DADD R54, R60, -R74.reuse ;  /* 0x000000003c360229 */ /* 0x100fe4000000084a */
[----:B------:R-:W-:Y:S01]  /*773d0*/  @!P0 DADD R54, R66, R74 ;  /* 0x0000000042368229 */ /* 0x000fe2000000004a */
[----:B------:R-:W-:Y:S10]  /*773e0*/  BRA `(.L_x_568) ;  /* 0x00000000000c7947 */ /* 0x000ff40003800000 */
.L_x_572:
[----:B------:R-:W-:-:S13]  /*773f0*/  ISETP.NE.AND P0, PT, R76, 0xe, PT ;  /* 0x0000000e4c00780c */ /* 0x000fda0003f05270 */
[--C-:B------:R-:W-:Y:S02]  /*77400*/  @P0 DADD R54, -R60, -R74.reuse ;  /* 0x000000003c360229 */ /* 0x100fe4000000094a */
[----:B------:R-:W-:-:S11]  /*77410*/  @!P0 DADD R54, -R66, R74 ;  /* 0x0000000042368229 */ /* 0x000fd6000000014a */
.L_x_568:
[----:B------:R-:W-:Y:S05]  /*77420*/  BSYNC.RECONVERGENT B2 ;  /* 0x0000000000027941 */ /* 0x000fea0003800200 */
.L_x_564:
        /* <DEDUP_REMOVED lines=12> */
.L_x_576:
[----:B------:R-:W-:-:S13]  /*774f0*/  ISETP.NE.AND P0, PT, R79, 0x2, PT ;  /* 0x000000024f00780c */ /* 0x000fda0003f05270 */
[C-C-:B------:R-:W-:Y:S02]  /*77500*/  @P0 DADD R56, -R62.reuse, -R74.reuse ;  /* 0x000000003e380229 */ /* 0x140fe4000000094a */
[----:B------:R-:W-:Y:S01]  /*77510*/  @!P0 DADD R56, R62, -R74 ;  /* 0x000000003e388229 */ /* 0x000fe2000000084a */
[----:B------:R-:W-:Y:S10]  /*77520*/  BRA `(.L_x_577) ;  /* 0x00000000007c7947 */ /* 0x000ff40003800000 */
.L_x_575:
[----:B------:R-:W-:-:S13]  /*77530*/  ISETP.GT.AND P0, PT, R79, 0x5, PT ;  /* 0x000000054f00780c */ /* 0x000fda0003f04270 */
[----:B------:R-:W-:Y:S05]  /*77540*/  @P0 BRA `(.L_x_578) ;  /* 0x0000000000100947 */ /* 0x000fea0003800000 */
[----:B------:R-:W-:-:S13]  /*77550*/  ISETP.NE.AND P0, PT, R79, 0x4, PT ;  /* 0x000000044f00780c */ /* 0x000fda0003f05270 */
[C-C-:B------:R-:W-:Y:S02]  /*77560*/  @P0 DADD R56, R68.reuse, -R62.reuse ;  /* 0x0000000044380229 */ /* 0x140fe4000000083e */
[----:B------:R-:W-:Y:S01]  /*77570*/  @!P0 DADD R56, R68, R62 ;  /* 0x0000000044388229 */ /* 0x000fe2000000003e */
[----:B------:R-:W-:Y:S10]  /*77580*/  BRA `(.L_x_577) ;  /* 0x0000000000647947 */ /* 0x000ff40003800000 */
.L_x_578:
[----:B------:R-:W-:-:S13]  /*77590*/  ISETP.NE.AND P0, PT, R79, 0x6, PT ;  /* 0x000000064f00780c */ /* 0x000fda0003f05270 */
[C-C-:B------:R-:W-:Y:S02]  /*775a0*/  @P0 DADD R56, -R68.reuse, -R62.reuse ;  /* 0x0000000044380229 */ /* 0x140fe4000000093e */
[----:B------:R-:W-:Y:S01]  /*775b0*/  @!P0 DADD R56, -R68, R62 ;  /* 0x0000000044388229 */ /* 0x000fe2000000013e */
[----:B------:R-:W-:Y:S10]  /*775c0*/  BRA `(.L_x_577) ;  /* 0x0000000000547947 */ /* 0x000ff40003800000 */
.L_x_574:
        /* <DEDUP_REMOVED lines=8> */
.L_x_580:
[----:B------:R-:W-:-:S13]  /*77650*/  ISETP.NE.AND P0, PT, R79, 0xa, PT ;  /* 0x0000000a4f00780c */ /* 0x000fda0003f05270 */
[C-C-:B------:R-:W-:Y:S02]  /*77660*/  @P0 DADD R56, -R68.reuse, -R74.reuse ;  /* 0x0000000044380229 */ /* 0x140fe4000000094a */
[----:B------:R-:W-:Y:S01]  /*77670*/  @!P0 DADD R56, -R68, R74 ;  /* 0x0000000044388229 */ /* 0x000fe2000000014a */
[----:B------:R-:W-:Y:S10]  /*77680*/  BRA `(.L_x_577) ;  /* 0x0000000000247947 */ /* 0x000ff40003800000 */
.L_x_579:
[----:B------:R-:W-:-:S13]  /*77690*/  ISETP.GT.AND P0, PT, R79, 0xd, PT ;  /* 0x0000000d4f00780c */ /* 0x000fda0003f04270 */
[----:B------:R-:W-:Y:S05]  /*776a0*/  @P0 BRA `(.L_x_581) ;  /* 0x0000000000100947 */ /* 0x000fea0003800000 */
[----:B------:R-:W-:-:S13]  /*776b0*/  ISETP.NE.AND P0, PT, R79, 0xc, PT ;  /* 0x0000000c4f00780c */ /* 0x000fda0003f05270 */
[--C-:B------:R-:W-:Y:S02]  /*776c0*/  @P0 DADD R56, R68, -R74.reuse ;  /* 0x0000000044380229 */ /* 0x100fe4000000084a */
[----:B------:R-:W-:Y:S01]  /*776d0*/  @!P0 DADD R56, R62, R74 ;  /* 0x000000003e388229 */ /* 0x000fe2000000004a */
[----:B------:R-:W-:Y:S10]  /*776e0*/  BRA `(.L_x_577) ;  /* 0x00000000000c7947 */ /* 0x000ff40003800000 */
.L_x_581:
[----:B------:R-:W-:-:S13]  /*776f0*/  ISETP.NE.AND P0, PT, R79, 0xe, PT ;  /* 0x0000000e4f00780c */ /* 0x000fda0003f05270 */
[--C-:B------:R-:W-:Y:S02]  /*77700*/  @P0 DADD R56, -R68, -R74.reuse ;  /* 0x0000000044380229 */ /* 0x100fe4000000094a */
[----:B------:R-:W-:-:S11]  /*77710*/  @!P0 DADD R56, -R62, R74 ;  /* 0x000000003e388229 */ /* 0x000fd6000000014a */
.L_x_577:
[----:B------:R-:W-:Y:S05]  /*77720*/  BSYNC.RECONVERGENT B2 ;  /* 0x0000000000027941 */ /* 0x000fea0003800200 */
.L_x_573:
        /* <DEDUP_REMOVED lines=12> */
.L_x_585:
[----:B------:R-:W-:-:S13]  /*777f0*/  ISETP.NE.AND P0, PT, R80, 0x2, PT ;  /* 0x000000025000780c */ /* 0x000fda0003f05270 */
[C-C-:B------:R-:W-:Y:S02]  /*77800*/  @P0 DADD R58, -R62.reuse, -R74.reuse ;  /* 0x000000003e3a0229 */ /* 0x140fe4000000094a */
[----:B------:R-:W-:Y:S01]  /*77810*/  @!P0 DADD R58, R62, -R74 ;  /* 0x000000003e3a8229 */ /* 0x000fe2000000084a */
[----:B------:R-:W-:Y:S10]  /*77820*/  BRA `(.L_x_586) ;  /* 0x00000000007c7947 */ /* 0x000ff40003800000 */
.L_x_584:
[----:B------:R-:W-:-:S13]  /*77830*/  ISETP.GT.AND P0, PT, R80, 0x5, PT ;  /* 0x000000055000780c */ /* 0x000fda0003f04270 */
[----:B------:R-:W-:Y:S05]  /*77840*/  @P0 BRA `(.L_x_587) ;  /* 0x0000000000100947 */ /* 0x000fea0003800000 */
[----:B------:R-:W-:-:S13]  /*77850*/  ISETP.NE.AND P0, PT, R80, 0x4, PT ;  /* 0x000000045000780c */ /* 0x000fda0003f05270 */
[C-C-:B------:R-:W-:Y:S02]  /*77860*/  @P0 DADD R58, R60.reuse, -R62.reuse ;  /* 0x000000003c3a0229 */ /* 0x140fe4000000083e */
[----:B------:R-:W-:Y:S01]  /*77870*/  @!P0 DADD R58, R60, R62 ;  /* 0x000000003c3a8229 */ /* 0x000fe2000000003e */
[----:B------:R-:W-:Y:S10]  /*77880*/  BRA `(.L_x_586) ;  /* 0x0000000000647947 */ /* 0x000ff40003800000 */
.L_x_587:
[----:B------:R-:W-:-:S13]  /*77890*/  ISETP.NE.AND P0, PT, R80, 0x6, PT ;  /* 0x000000065000780c */ /* 0x000fda0003f05270 */
[C-C-:B------:R-:W-:Y:S02]  /*778a0*/  @P0 DADD R58, -R60.reuse, -R62.reuse ;  /* 0x000000003c3a0229 */ /* 0x140fe4000000093e */
[----:B------:R-:W-:Y:S01]  /*778b0*/  @!P0 DADD R58, -R60, R62 ;  /* 0x000000003c3a8229 */ /* 0x000fe2000000013e */
[----:B------:R-:W-:Y:S10]  /*778c0*/  BRA `(.L_x_586) ;  /* 0x0000000000547947 */ /* 0x000ff40003800000 */
.L_x_583:
        /* <DEDUP_REMOVED lines=8> */
.L_x_589:
[----:B------:R-:W-:-:S13]  /*77950*/  ISETP.NE.AND P0, PT, R80, 0xa, PT ;  /* 0x0000000a5000780c */ /* 0x000fda0003f05270 */
[C-C-:B------:R-:W-:Y:S02]  /*77960*/  @P0 DADD R58, -R60.reuse, -R74.reuse ;  /* 0x000000003c3a0229 */ /* 0x140fe4000000094a */
[----:B------:R-:W-:Y:S01]  /*77970*/  @!P0 DADD R58, -R60, R74 ;  /* 0x000000003c3a8229 */ /* 0x000fe2000000014a */
[----:B------:R-:W-:Y:S10]  /*77980*/  BRA `(.L_x_586) ;  /* 0x0000000000247947 */ /* 0x000ff40003800000 */
.L_x_588:
[----:B------:R-:W-:-:S13]  /*77990*/  ISETP.GT.AND P0, PT, R80, 0xd, PT ;  /* 0x0000000d5000780c */ /* 0x000fda0003f04270 */
[----:B------:R-:W-:Y:S05]  /*779a0*/  @P0 BRA `(.L_x_590) ;  /* 0x0000000000100947 */ /* 0x000fea0003800000 */
[----:B------:R-:W-:-:S13]  /*779b0*/  ISETP.NE.AND P0, PT, R80, 0xc, PT ;  /* 0x0000000c5000780c */ /* 0x000fda0003f05270 */
[--C-:B------:R-:W-:Y:S02]  /*779c0*/  @P0 DADD R58, R60, -R74.reuse ;  /* 0x000000003c3a0229 */ /* 0x100fe4000000084a */
[----:B------:R-:W-:Y:S01]  /*779d0*/  @!P0 DADD R58, R62, R74 ;  /* 0x000000003e3a8229 */ /* 0x000fe2000000004a */
[----:B------:R-:W-:Y:S10]  /*779e0*/  BRA `(.L_x_586) ;  /* 0x00000000000c7947 */ /* 0x000ff40003800000 */
.L_x_590:
[----:B------:R-:W-:-:S13]  /*779f0*/  ISETP.NE.AND P0, PT, R80, 0xe, PT ;  /* 0x0000000e5000780c */ /* 0x000fda0003f05270 */
[--C-:B------:R-:W-:Y:S02]  /*77a00*/  @P0 DADD R58, -R60, -R74.reuse ;  /* 0x000000003c3a0229 */ /* 0x100fe4000000094a */
[----:B------:R-:W-:-:S11]  /*77a10*/  @!P0 DADD R58, -R62, R74 ;  /* 0x000000003e3a8229 */ /* 0x000fd6000000014a */
.L_x_586:
[----:B------:R-:W-:Y:S05]  /*77a20*/  BSYNC.RECONVERGENT B2 ;  /* 0x0000000000027941 */ /* 0x000fea0003800200 */
.L_x_582:
        /* <DEDUP_REMOVED lines=26> */
.L_x_518:
[----:B------:R-:W-:-:S11]  /*77bd0*/  DADD R10, RZ, R10 ;  /* 0x00000000ff0a7229 */ /* 0x000fd6000000000a */
.L_x_517:
[----:B------:R-:W-:Y:S05]  /*77be0*/  BSYNC.RECONVERGENT B1 ;  /* 0x0000000000017941 */ /* 0x000fea0003800200 */
.L_x_516:
[----:B------:R-:W4:Y:S01]  /*77bf0*/  LDL R3, [R1+0x520] ;  /* 0x0005200001037983 */ /* 0x000f220000100800 */
[----:B------:R-:W-:Y:S01]  /*77c00*/  BSSY.RECONVERGENT B0, `(.L_x_592) ;  /* 0x00001ed000007945 */ /* 0x000fe20003800200 */
[----:B------:R-:W-:Y:S02]  /*77c10*/  CS2R R12, SRZ ;  /* 0x00000000000c7805 */ /* 0x000fe4000001ff00 */
[----:B----4-:R-:W-:-:S13]  /*77c20*/  ISETP.GE.AND P0, PT, R3, 0x1, PT ;  /* 0x000000010300780c */ /* 0x010fda0003f06270 */
[----:B------:R-:W-:Y:S05]  /*77c30*/  @!P0 BRA `(.L_x_593) ;  /* 0x0000001c00a48947 */ /* 0x000fea0003800000 */
[----:B------:R4:W5:Y:S01]  /*77c40*/  LDL.64 R14, [R1+0x528] ;  /* 0x00052800010e7983 */ /* 0x0009620000100a00 */
[----:B------:R-:W-:Y:S01]  /*77c50*/  IMAD.MOV.U32 R0, RZ, RZ, RZ ;  /* 0x000000ffff007224 */ /* 0x000fe200078e00ff */
[----:B------:R-:W-:-:S07]  /*77c60*/  CS2R R12, SRZ ;  /* 0x00000000000c7805 */ /* 0x000fce000001ff00 */
.L_x_666:
[----:B-----5:R-:W-:-:S05]  /*77c70*/  IMAD.WIDE.U32 R62, R0, 0x140, R14 ;  /* 0x00000140003e7825 */ /* 0x020fca00078e000e */
[----:B------:R-:W2:Y:S04]  /*77c80*/  LD.E.64 R50, desc[UR36][R62.64+0x128] ;  /* 0x000128243e327980 */ /* 0x000ea8000c101b00 */
[----:B------:R-:W3:Y:S01]  /*77c90*/  LD.E.64 R20, desc[UR36][R62.64+0x108] ;  /* 0x000108243e147980 */ /* 0x000ee2000c101b00 */
[-C--:B--2---:R-:W-:Y:S02]  /*77ca0*/  DMUL R34, RZ, R50.reuse ;  /* 0x00000032ff227228 */ /* 0x084fe40000000000 */
[----:B---3--:R-:W-:-:S06]  /*77cb0*/  DFMA R48, R4, R50, R20 ;  /* 0x000000320430722b */ /* 0x008fcc0000000014 */
[----:B------:R-:W-:Y:S01]  /*77cc0*/  DSETP.NEU.AND P0, PT, R34, RZ, PT ;  /* 0x000000ff2200722a */ /* 0x000fe20003f0d000 */
[----:B------:R-:W2:-:S13]  /*77cd0*/  F2I.F64.FLOOR R32, R48 ;  /* 0x0000003000207311 */ /* 0x000e9a0000305100 */
[----:B------:R-:W3:Y:S04]  /*77ce0*/  @P0 LD.E.64 R20, desc[UR36][R62.64+0x110] ;  /* 0x000110243e140980 */ /* 0x000ee8000c101b00 */
[----:B------:R-:W4:Y:S01]  /*77cf0*/  @!P0 LD.E.U8 R40, desc[UR36][R62.64+0x101] ;  /* 0x000101243e288980 */ /* 0x000f22000c101100 */
[----:B--2---:R-:W-:-:S04]  /*77d00*/  LOP3.LUT R33, R32, 0xff, RZ, 0xc0, !PT ;  /* 0x000000ff20217812 */ /* 0x004fc800078ec0ff */
[----:B------:R-:W-:-:S04]  /*77d10*/  IADD3 R32, P1, PT, R62, R33, RZ ;  /* 0x000000213e207210 */ /* 0x000fc80007f3e0ff */
[----:B------:R-:W-:-:S05]  /*77d20*/  IADD3.X R33, PT, PT, RZ, R63, RZ, P1, !PT ;  /* 0x0000003fff217210 */ /* 0x000fca0000ffe4ff */
[----:B------:R-:W4:Y:S04]  /*77d30*/  LD.E.U8 R41, desc[UR36][R32.64] ;  /* 0x0000002420297980 */ /* 0x000f28000c101100 */
[----:B------:R-:W2:Y:S01]  /*77d40*/  LD.E.U8 R43, desc[UR36][R32.64+0x1] ;  /* 0x00000124202b7980 */ /* 0x000ea2000c101100 */
[----:B---3--:R-:W-:-:S03]  /*77d50*/  @P0 DADD R34, R34, R20 ;  /* 0x0000000022220229 */ /* 0x008fc60000000014 */
[----:B------:R-:W3:Y:S03]  /*77d60*/  LD.E.64 R20, desc[UR36][R62.64+0x118] ;  /* 0x000118243e147980 */ /* 0x000ee6000c101b00 */
[----:B------:R-:W4:Y:S02]  /*77d70*/  @P0 F2I.F64.FLOOR R40, R34 ;  /* 0x0000002200280311 */ /* 0x000f240000305100 */
[--C-:B----4-:R-:W-:Y:S02]  /*77d80*/  IMAD.IADD R41, R41, 0x1, R40.reuse ;  /* 0x0000000129297824 */ /* 0x110fe400078e0228 */
[----:B--2---:R-:W-:-:S03]  /*77d90*/  IMAD.IADD R43, R43, 0x1, R40 ;  /* 0x000000012b2b7824 */ /* 0x004fc600078e0228 */
[----:B------:R-:W-:-:S04]  /*77da0*/  LOP3.LUT R41, R41, 0xff, RZ, 0xc0, !PT ;  /* 0x000000ff29297812 */ /* 0x000fc800078ec0ff */
[----:B------:R-:W-:Y:S02]  /*77db0*/  IADD3 R40, P1, PT, R62, R41, RZ ;  /* 0x000000293e287210 */ /* 0x000fe40007f3e0ff */
[----:B------:R-:W-:-:S03]  /*77dc0*/  LOP3.LUT R43, R43, 0xff, RZ, 0xc0, !PT ;  /* 0x000000ff2b2b7812 */ /* 0x000fc600078ec0ff */
[----:B------:R-:W-:Y:S01]  /*77dd0*/  IMAD.X R41, RZ, RZ, R63, P1 ;  /* 0x000000ffff297224 */ /* 0x000fe200008e063f */
[----:B------:R-:W-:-:S04]  /*77de0*/  IADD3 R42, P1, PT, R62, R43, RZ ;  /* 0x0000002b3e2a7210 */ /* 0x000fc80007f3e0ff */
[----:B------:R-:W2:Y:S01]  /*77df0*/  LD.E.U8 R33, desc[UR36][R40.64] ;  /* 0x0000002428217980 */ /* 0x000ea2000c101100 */
[----:B------:R-:W-:-:S03]  /*77e00*/  IMAD.X R43, RZ, RZ, R63, P1 ;  /* 0x000000ffff2b7224 */ /* 0x000fc600008e063f */
[----:B------:R-:W4:Y:S04]  /*77e10*/  LD.E.U8 R53, desc[UR36][R40.64+0x1] ;  /* 0x0000012428357980 */ /* 0x000f28000c101100 */
[----:B------:R-:W4:Y:S04]  /*77e20*/  LD.E.U8 R55, desc[UR36][R42.64] ;  /* 0x000000242a377980 */ /* 0x000f28000c101100 */
[----:B------:R-:W4:Y:S01]  /*77e30*/  LD.E.U8 R57, desc[UR36][R42.64+0x1] ;  /* 0x000001242a397980 */ /* 0x000f22000c101100 */
[----:B---3--:R-:W-:-:S03]  /*77e40*/  DFMA R50, R6, R50, R20 ;  /* 0x000000320632722b */ /* 0x008fc60000000014 */
[----:B------:R-:W5:Y:S03]  /*77e50*/  @!P0 LD.E.64 R20, desc[UR36][R62.64+0x130] ;  /* 0x000130243e148980 */ /* 0x000f66000c101b00 */
[----:B------:R-:W2:Y:S02]  /*77e60*/  F2I.F64.FLOOR R32, R50 ;  /* 0x0000003200207311 */ /* 0x000ea40000305100 */
[----:B--2---:R-:W-:-:S05]  /*77e70*/  IMAD.IADD R33, R32, 0x1, R33 ;  /* 0x0000000120217824 */ /* 0x004fca00078e0221 */
[----:B------:R-:W-:Y:S02]  /*77e80*/  LOP3.LUT R33, R33, 0xff, RZ, 0xc0, !PT ;  /* 0x000000ff21217812 */ /* 0x000fe400078ec0ff */
[----:B----4-:R-:W-:Y:S02]  /*77e90*/  IADD3 R53, PT, PT, R32, R53, RZ ;  /* 0x0000003520357210 */ /* 0x010fe40007ffe0ff */
[----:B------:R-:W-:Y:S01]  /*77ea0*/  IADD3 R56, P1, PT, R62, R33, RZ ;  /* 0x000000213e387210 */ /* 0x000fe20007f3e0ff */
[C---:B------:R-:W-:Y:S01]  /*77eb0*/  IMAD.IADD R55, R32.reuse, 0x1, R55 ;  /* 0x0000000120377824 */ /* 0x040fe200078e0237 */
[----:B------:R-:W-:Y:S01]  /*77ec0*/  LOP3.LUT R53, R53, 0xff, RZ, 0xc0, !PT ;  /* 0x000000ff35357812 */ /* 0x000fe200078ec0ff */
[----:B------:R-:W-:Y:S02]  /*77ed0*/  IMAD.IADD R32, R32, 0x1, R57 ;  /* 0x0000000120207824 */ /* 0x000fe400078e0239 */
[----:B------:R-:W-:Y:S01]  /*77ee0*/  IMAD.X R57, RZ, RZ, R63, P1 ;  /* 0x000000ffff397224 */ /* 0x000fe200008e063f */
[----:B------:R-:W-:-:S02]  /*77ef0*/  IADD3 R42, P1, PT, R62, R53, RZ ;  /* 0x000000353e2a7210 */ /* 0x000fc40007f3e0ff */
[----:B------:R-:W-:Y:S02]  /*77f00*/  LOP3.LUT R61, R32, 0xff, RZ, 0xc0, !PT ;  /* 0x000000ff203d7812 */ /* 0x000fe400078ec0ff */
[----:B------:R-:W2:Y:S04]  /*77f10*/  LD.E.U8 R53, desc[UR36][R56.64] ;  /* 0x0000002438357980 */ /* 0x000ea8000c101100 */
[----:B------:R-:W5:Y:S01]  /*77f20*/  @!P0 LD.E.64 R32, desc[UR36][R62.64+0x138] ;  /* 0x000138243e208980 */ /* 0x000f62000c101b00 */
[----:B------:R-:W-:Y:S02]  /*77f30*/  LOP3.LUT R55, R55, 0xff, RZ, 0xc0, !PT ;  /* 0x000000ff37377812 */ /* 0x000fe400078ec0ff */
[C---:B------:R-:W-:Y:S01]  /*77f40*/  IADD3 R60, P3, PT, R62.reuse, R61, RZ ;  /* 0x0000003d3e3c7210 */ /* 0x040fe20007f7e0ff */
[----:B------:R-:W-:Y:S01]  /*77f50*/  @P0 FRND.F64.FLOOR R40, R34 ;  /* 0x0000002200280313 */ /* 0x000fe20000305800 */
[----:B------:R-:W-:Y:S01]  /*77f60*/  IADD3 R58, P2, PT, R62, R55, RZ ;  /* 0x000000373e3a7210 */ /* 0x000fe20007f5e0ff */
[----:B------:R-:W-:Y:S01]  /*77f70*/  IMAD.MOV.U32 R68, RZ, RZ, 0x0 ;  /* 0x00000000ff447424 */ /* 0x000fe200078e00ff */
[----:B------:R-:W-:Y:S01]  /*77f80*/  IADD3.X R61, PT, PT, RZ, R63, RZ, P3, !PT ;  /* 0x0000003fff3d7210 */ /* 0x000fe20001ffe4ff */
[----:B------:R-:W-:Y:S01]  /*77f90*/  IMAD.MOV.U32 R69, RZ, RZ, 0x40180000 ;  /* 0x40180000ff457424 */ /* 0x000fe200078e00ff */
[----:B------:R3:W5:Y:S01]  /*77fa0*/  LD.E.U8 R72, desc[UR36][R56.64+0x1] ;  /* 0x0000012438487980 */ /* 0x000762000c101100 */
[----:B------:R-:W-:-:S03]  /*77fb0*/  IMAD.X R59, RZ, RZ, R63, P2 ;  /* 0x000000ffff3b7224 */ /* 0x000fc600010e063f */
[----:B------:R-:W5:Y:S04]  /*77fc0*/  LD.E.U8 R77, desc[UR36][R60.64] ;  /* 0x000000243c4d7980 */ /* 0x000f68000c101100 */
[----:B------:R-:W5:Y:S04]  /*77fd0*/  LD.E.U8 R75, desc[UR36][R58.64] ;  /* 0x000000243a4b7980 */ /* 0x000f68000c101100 */
[----:B------:R-:W5:Y:S04]  /*77fe0*/  LD.E.U8 R76, desc[UR36][R58.64+0x1] ;  /* 0x000001243a4c7980 */ /* 0x000f68000c101100 */
[----:B------:R-:W5:Y:S01]  /*77ff0*/  LD.E.U8 R78, desc[UR36][R60.64+0x1] ;  /* 0x000001243c4e7980 */ /* 0x000f62000c101100 */
[----:B------:R-:W-:Y:S01]  /*78000*/  IMAD.X R43, RZ, RZ, R63, P1 ;  /* 0x000000ffff2b7224 */ /* 0x000fe200008e063f */
[----:B------:R-:W4:Y:S04]  /*78010*/  FRND.F64.FLOOR R54, R48 ;  /* 0x0000003000367313 */ /* 0x000f280000305800 */
[----:B------:R-:W5:Y:S04]  /*78020*/  LD.E.U8 R73, desc[UR36][R42.64] ;  /* 0x000000242a497980 */ /* 0x000f68000c101100 */
[----:B------:R0:W5:Y:S01]  /*78030*/  LD.E.U8 R74, desc[UR36][R42.64+0x1] ;  /* 0x000001242a4a7980 */ /* 0x000162000c101100 */
        /* <DEDUP_REMOVED lines=25> */
.L_x_597:
[----:B------:R-:W-:-:S13]  /*781d0*/  ISETP.NE.AND P0, PT, R53, 0x2, PT ;  /* 0x000000023500780c */ /* 0x000fda0003f05270 */
[C-C-:B-----5:R-:W-:Y:S02]  /*781e0*/  @P0 DADD R34, -R64.reuse, -R20.reuse ;  /* 0x0000000040220229 */ /* 0x160fe40000000914 */
[----:B------:R-:W-:Y:S01]  /*781f0*/  @!P0 DADD R34, R64, -R20 ;  /* 0x0000000040228229 */ /* 0x000fe20000000814 */
[----:B------:R-:W-:Y:S10]  /*78200*/  BRA `(.L_x_598) ;  /* 0x00000000007c7947 */ /* 0x000ff40003800000 */
.L_x_596:
[----:B------:R-:W-:-:S13]  /*78210*/  ISETP.GT.AND P0, PT, R53, 0x5, PT ;  /* 0x000000053500780c */ /* 0x000fda0003f04270 */
[----:B------:R-:W-:Y:S05]  /*78220*/  @P0 BRA `(.L_x_599) ;  /* 0x0000000000100947 */ /* 0x000fea0003800000 */
[----:B------:R-:W-:-:S13]  /*78230*/  ISETP.NE.AND P0, PT, R53, 0x4, PT ;  /* 0x000000043500780c */ /* 0x000fda0003f05270 */
[C-C-:B------:R-:W-:Y:S02]  /*78240*/  @P0 DADD R34, -R64.reuse, R66.reuse ;  /* 0x0000000040220229 */ /* 0x140fe40000000142 */
[----:B------:R-:W-:Y:S01]  /*78250*/  @!P0 DADD R34, R64, R66 ;  /* 0x0000000040228229 */ /* 0x000fe20000000042 */
[----:B------:R-:W-:Y:S10]  /*78260*/  BRA `(.L_x_598) ;  /* 0x0000000000647947 */ /* 0x000ff40003800000 */
.L_x_599:
[----:B------:R-:W-:-:S13]  /*78270*/  ISETP.NE.AND P0, PT, R53, 0x6, PT ;  /* 0x000000063500780c */ /* 0x000fda0003f05270 */
[C-C-:B------:R-:W-:Y:S02]  /*78280*/  @P0 DADD R34, -R64.reuse, -R66.reuse ;  /* 0x0000000040220229 */ /* 0x140fe40000000942 */
[----:B------:R-:W-:Y:S01]  /*78290*/  @!P0 DADD R34, R64, -R66 ;  /* 0x0000000040228229 */ /* 0x000fe20000000842 */
[----:B------:R-:W-:Y:S10]  /*782a0*/  BRA `(.L_x_598) ;  /* 0x0000000000547947 */ /* 0x000ff40003800000 */
.L_x_595:
        /* <DEDUP_REMOVED lines=8> */
.L_x_601:
[----:B------:R-:W-:-:S13]  /*78330*/  ISETP.NE.AND P0, PT, R53, 0xa, PT ;  /* 0x0000000a3500780c */ /* 0x000fda0003f05270 */
[C-C-:B-----5:R-:W-:Y:S02]  /*78340*/  @P0 DADD R34, -R66.reuse, -R20.reuse ;  /* 0x0000000042220229 */ /* 0x160fe40000000914 */
[----:B------:R-:W-:Y:S01]  /*78350*/  @!P0 DADD R34, -R66, R20 ;  /* 0x0000000042228229 */ /* 0x000fe20000000114 */
[----:B------:R-:W-:Y:S10]  /*78360*/  BRA `(.L_x_598) ;  /* 0x0000000000247947 */ /* 0x000ff40003800000 */
.L_x_600:
[----:B------:R-:W-:-:S13]  /*78370*/  ISETP.GT.AND P0, PT, R53, 0xd, PT ;  /* 0x0000000d3500780c */ /* 0x000fda0003f04270 */
[----:B------:R-:W-:Y:S05]  /*78380*/  @P0 BRA `(.L_x_602) ;  /* 0x0000000000100947 */ /* 0x000fea0003800000 */
[----:B------:R-:W-:-:S13]  /*78390*/  ISETP.NE.AND P0, PT, R53, 0xc, PT ;  /* 0x0000000c3500780c */ /* 0x000fda0003f05270 */
[--C-:B-----5:R-:W-:Y:S02]  /*783a0*/  @P0 DADD R34, R66, -R20.reuse ;  /* 0x0000000042220229 */ /* 0x120fe40000000814 */
[----:B------:R-:W-:Y:S01]  /*783b0*/  @!P0 DADD R34, R64, R20 ;  /* 0x0000000040228229 */ /* 0x000fe20000000014 */
[----:B------:R-:W-:Y:S10]  /*783c0*/  BRA `(.L_x_598) ;  /* 0x00000000000c7947 */ /* 0x000ff40003800000 */
.L_x_602:
[----:B------:R-:W-:-:S13]  /*783d0*/  ISETP.NE.AND P0, PT, R53, 0xe, PT ;  /* 0x0000000e3500780c */ /* 0x000fda0003f05270 */
[--C-:B-----5:R-:W-:Y:S02]  /*783e0*/  @P0 DADD R34, -R66, -R20.reuse ;  /* 0x0000000042220229 */ /* 0x120fe40000000914 */
[----:B------:R-:W-:-:S11]  /*783f0*/  @!P0 DADD R34, -R64, R20 ;  /* 0x0000000040228229 */ /* 0x000fd60000000114 */
.L_x_598:
[----:B------:R-:W-:Y:S05]  /*78400*/  BSYNC.RECONVERGENT B1 ;  /* 0x0000000000017941 */ /* 0x000fea0003800200 */
.L_x_594:
        /* <DEDUP_REMOVED lines=13> */
.L_x_606:
[----:B------:R-:W-:-:S13]  /*784e0*/  ISETP.NE.AND P0, PT, R72, 0x2, PT ;  /* 0x000000024800780c */ /* 0x000fda0003f05270 */
[C-C-:B------:R-:W-:Y:S02]  /*784f0*/  @P0 DADD R40, -R64.reuse, -R20.reuse ;  /* 0x0000000040280229 */ /* 0x140fe40000000914 */
[----:B------:R-:W-:Y:S01]  /*78500*/  @!P0 DADD R40, R64, -R20 ;  /* 0x0000000040288229 */ /* 0x000fe20000000814 */
[----:B------:R-:W-:Y:S10]  /*78510*/  BRA `(.L_x_607) ;  /* 0x00000000007c7947 */ /* 0x000ff40003800000 */
.L_x_605:
[----:B------:R-:W-:-:S13]  /*78520*/  ISETP.GT.AND P0, PT, R72, 0x5, PT ;  /* 0x000000054800780c */ /* 0x000fda0003f04270 */
[----:B------:R-:W-:Y:S05]  /*78530*/  @P0 BRA `(.L_x_608) ;  /* 0x0000000000100947 */ /* 0x000fea0003800000 */
[----:B------:R-:W-:-:S13]  /*78540*/  ISETP.NE.AND P0, PT, R72, 0x4, PT ;  /* 0x000000044800780c */ /* 0x000fda0003f05270 */
[C-C-:B------:R-:W-:Y:S02]  /*78550*/  @P0 DADD R40, -R64.reuse, R58.reuse ;  /* 0x0000000040280229 */ /* 0x140fe4000000013a */
[----:B------:R-:W-:Y:S01]  /*78560*/  @!P0 DADD R40, R64, R58 ;  /* 0x0000000040288229 */ /* 0x000fe2000000003a */
[----:B------:R-:W-:Y:S10]  /*78570*/  BRA `(.L_x_607) ;  /* 0x0000000000647947 */ /* 0x000ff40003800000 */
.L_x_608:
[----:B------:R-:W-:-:S13]  /*78580*/  ISETP.NE.AND P0, PT, R72, 0x6, PT ;  /* 0x000000064800780c */ /* 0x000fda0003f05270 */
[C-C-:B------:R-:W-:Y:S02]  /*78590*/  @P0 DADD R40, -R64.reuse, -R58.reuse ;  /* 0x0000000040280229 */ /* 0x140fe4000000093a */
[----:B------:R-:W-:Y:S01]  /*785a0*/  @!P0 DADD R40, R64, -R58 ;  /* 0x0000000040288229 */ /* 0x000fe2000000083a */
[----:B------:R-:W-:Y:S10]  /*785b0*/  BRA `(.L_x_607) ;  /* 0x0000000000547947 */ /* 0x000ff40003800000 */
.L_x_604:
        /* <DEDUP_REMOVED lines=8> */
.L_x_610:
[----:B------:R-:W-:-:S13]  /*78640*/  ISETP.NE.AND P0, PT, R72, 0xa, PT ;  /* 0x0000000a4800780c */ /* 0x000fda0003f05270 */
[C-C-:B------:R-:W-:Y:S02]  /*78650*/  @P0 DADD R40, -R58.reuse, -R20.reuse ;  /* 0x000000003a280229 */ /* 0x140fe40000000914 */
[----:B------:R-:W-:Y:S01]  /*78660*/  @!P0 DADD R40, -R58, R20 ;  /* 0x000000003a288229 */ /* 0x000fe20000000114 */
[----:B------:R-:W-:Y:S10]  /*78670*/  BRA `(.L_x_607) ;  /* 0x0000000000247947 */ /* 0x000ff40003800000 */
.L_x_609:
[----:B------:R-:W-:-:S13]  /*78680*/  ISETP.GT.AND P0, PT, R72, 0xd, PT ;  /* 0x0000000d4800780c */ /* 0x000fda0003f04270 */
[----:B------:R-:W-:Y:S05]  /*78690*/  @P0 BRA `(.L_x_611) ;  /* 0x0000000000100947 */ /* 0x000fea0003800000 */
[----:B------:R-:W-:-:S13]  /*786a0*/  ISETP.NE.AND P0, PT, R72, 0xc, PT ;  /* 0x0000000c4800780c */ /* 0x000fda0003f05270 */
[--C-:B------:R-:W-:Y:S02]  /*786b0*/  @P0 DADD R40, R58, -R20.reuse ;  /* 0x000000003a280229 */ /* 0x100fe40000000814 */
[----:B------:R-:W-:Y:S01]  /*786c0*/  @!P0 DADD R40, R64, R20 ;  /* 0x0000000040288229 */ /* 0x000fe20000000014 */
[----:B------:R-:W-:Y:S10]  /*786d0*/  BRA `(.L_x_607) ;  /* 0x00000000000c7947 */ /* 0x000ff40003800000 */
.L_x_611:
[----:B------:R-:W-:-:S13]  /*786e0*/  ISETP.NE.AND P0, PT, R72, 0xe, PT ;  /* 0x0000000e4800780c */ /* 0x000fda0003f05270 */
[--C-:B------:R-:W-:Y:S02]  /*786f0*/  @P0 DADD R40, -R58, -R20.reuse ;  /* 0x000000003a280229 */ /* 0x100fe40000000914 */
[----:B------:R-:W-:-:S11]  /*78700*/  @!P0 DADD R40, -R64, R20 ;  /* 0x0000000040288229 */ /* 0x000fd60000000114 */
.L_x_607:
[----:B------:R-:W-:Y:S05]  /*78710*/  BSYNC.RECONVERGENT B1 ;  /* 0x0000000000017941 */ /* 0x000fea0003800200 */
.L_x_603:
        /* <DEDUP_REMOVED lines=13> */
.L_x_615:
[----:B------:R-:W-:-:S13]  /*787f0*/  ISETP.NE.AND P0, PT, R75, 0x2, PT ;  /* 0x000000024b00780c */ /* 0x000fda0003f05270 */
[C-C-:B------:R-:W-:Y:S02]  /*78800*/  @P0 DADD R42, -R60.reuse, -R20.reuse ;  /* 0x000000003c2a0229 */ /* 0x140fe40000000914 */
[----:B------:R-:W-:Y:S01]  /*78810*/  @!P0 DADD R42, R60, -R20 ;  /* 0x000000003c2a8229 */ /* 0x000fe20000000814 */
[----:B------:R-:W-:Y:S10]  /*78820*/  BRA `(.L_x_616) ;  /* 0x00000000007c7947 */ /* 0x000ff40003800000 */
.L_x_614:
[----:B------:R-:W-:-:S13]  /*78830*/  ISETP.GT.AND P0, PT, R75, 0x5, PT ;  /* 0x000000054b00780c */ /* 0x000fda0003f04270 */
[----:B------:R-:W-:Y:S05]  /*78840*/  @P0 BRA `(.L_x_617) ;  /* 0x0000000000100947 */ /* 0x000fea0003800000 */
[----:B------:R-:W-:-:S13]  /*78850*/  ISETP.NE.AND P0, PT, R75, 0x4, PT ;  /* 0x000000044b00780c */ /* 0x000fda0003f05270 */
[C-C-:B------:R-:W-:Y:S02]  /*78860*/  @P0 DADD R42, R66.reuse, -R60.reuse ;  /* 0x00000000422a0229 */ /* 0x140fe4000000083c */
[----:B------:R-:W-:Y:S01]  /*78870*/  @!P0 DADD R42, R66, R60 ;  /* 0x00000000422a8229 */ /* 0x000fe2000000003c */
[----:B------:R-:W-:Y:S10]  /*78880*/  BRA `(.L_x_616) ;  /* 0x0000000000647947 */ /* 0x000ff40003800000 */
.L_x_617:
[----:B------:R-:W-:-:S13]  /*78890*/  ISETP.NE.AND P0, PT, R75, 0x6, PT ;  /* 0x000000064b00780c */ /* 0x000fda0003f05270 */
[C-C-:B------:R-:W-:Y:S02]  /*788a0*/  @P0 DADD R42, -R66.reuse, -R60.reuse ;  /* 0x00000000422a0229 */ /* 0x140fe4000000093c */
[----:B------:R-:W-:Y:S01]  /*788b0*/  @!P0 DADD R42, -R66, R60 ;  /* 0x00000000422a8229 */ /* 0x000fe2000000013c */
[----:B------:R-:W-:Y:S10]  /*788c0*/  BRA `(.L_x_616) ;  /* 0x0000000000547947 */ /* 0x000ff40003800000 */
.L_x_613:
        /* <DEDUP_REMOVED lines=8> */
.L_x_619:
[----:B------:R-:W-:-:S13]  /*78950*/  ISETP.NE.AND P0, PT, R75, 0xa, PT ;  /* 0x0000000a4b00780c */ /* 0x000fda0003f05270 */
[C-C-:B------:R-:W-:Y:S02]  /*78960*/  @P0 DADD R42, -R66.reuse, -R20.reuse ;  /* 0x00000000422a0229 */ /* 0x140fe40000000914 */
[----:B------:R-:W-:Y:S01]  /*78970*/  @!P0 DADD R42, -R66, R20 ;  /* 0x00000000422a8229 */ /* 0x000fe20000000114 */
[----:B------:R-:W-:Y:S10]  /*78980*/  BRA `(.L_x_616) ;  /* 0x0000000000247947 */ /* 0x000ff40003800000 */
.L_x_618:
[----:B------:R-:W-:-:S13]  /*78990*/  ISETP.GT.AND P0, PT, R75, 0xd, PT ;  /* 0x0000000d4b00780c */ /* 0x000fda0003f04270 */
[----:B------:R-:W-:Y:S05]  /*789a0*/  @P0 BRA `(.L_x_620) ;  /* 0x0000000000100947 */ /* 0x000fea0003800000 */
[----:B------:R-:W-:-:S13]  /*789b0*/  ISETP.NE.AND P0, PT, R75, 0xc, PT ;  /* 0x0000000c4b00780c */ /* 0x000fda0003f05270 */
[--C-:B------:R-:W-:Y:S02]  /*789c0*/  @P0 DADD R42, R66, -R20.reuse ;  /* 0x00000000422a0229 */ /* 0x100fe40000000814 */
[----:B------:R-:W-:Y:S01]  /*789d0*/  @!P0 DADD R42, R60, R20 ;  /* 0x000000003c2a8229 */ /* 0x000fe20000000014 */
[----:B------:R-:W-:Y:S10]  /*789e0*/  BRA `(.L_x_616) ;  /* 0x00000000000c7947 */ /* 0x000ff40003800000 */
.L_x_620:
[----:B------:R-:W-:-:S13]  /*789f0*/  ISETP.NE.AND P0, PT, R75, 0xe, PT ;  /* 0x0000000e4b00780c */ /* 0x000fda0003f05270 */
[--C-:B------:R-:W-:Y:S02]  /*78a00*/  @P0 DADD R42, -R66, -R20.reuse ;  /* 0x00000000422a0229 */ /* 0x100fe40000000914 */
[----:B------:R-:W-:-:S11]  /*78a10*/  @!P0 DADD R42, -R60, R20 ;  /* 0x000000003c2a8229 */ /* 0x000fd60000000114 */
.L_x_616:
[----:B------:R-:W-:Y:S05]  /*78a20*/  BSYNC.RECONVERGENT B1 ;  /* 0x0000000000017941 */ /* 0x000fea0003800200 */
.L_x_612:
        /* <DEDUP_REMOVED lines=12> */
.L_x_624:
[----:B------:R-:W-:-:S13]  /*78af0*/  ISETP.NE.AND P0, PT, R76, 0x2, PT ;  /* 0x000000024c00780c */ /* 0x000fda0003f05270 */
[C-C-:B------:R-:W-:Y:S02]  /*78b00*/  @P0 DADD R48, -R60.reuse, -R20.reuse ;  /* 0x000000003c300229 */ /* 0x140fe40000000914 */
[----:B------:R-:W-:Y:S01]  /*78b10*/  @!P0 DADD R48, R60, -R20 ;  /* 0x000000003c308229 */ /* 0x000fe20000000814 */
[----:B------:R-:W-:Y:S10]  /*78b20*/  BRA `(.L_x_625) ;  /* 0x00000000007c7947 */ /* 0x000ff40003800000 */
.L_x_623:
[----:B------:R-:W-:-:S13]  /*78b30*/  ISETP.GT.AND P0, PT, R76, 0x5, PT ;  /* 0x000000054c00780c */ /* 0x000fda0003f04270 */
[----:B------:R-:W-:Y:S05]  /*78b40*/  @P0 BRA `(.L_x_626) ;  /* 0x0000000000100947 */ /* 0x000fea0003800000 */
[----:B------:R-:W-:-:S13]  /*78b50*/  ISETP.NE.AND P0, PT, R76, 0x4, PT ;  /* 0x000000044c00780c */ /* 0x000fda0003f05270 */
[C-C-:B------:R-:W-:Y:S02]  /*78b60*/  @P0 DADD R48, R58.reuse, -R60.reuse ;  /* 0x000000003a300229 */ /* 0x140fe4000000083c */
[----:B------:R-:W-:Y:S01]  /*78b70*/  @!P0 DADD R48, R58, R60 ;  /* 0x000000003a308229 */ /* 0x000fe2000000003c */
[----:B------:R-:W-:Y:S10]  /*78b80*/  BRA `(.L_x_625) ;  /* 0x0000000000647947 */ /* 0x000ff40003800000 */
.L_x_626:
[----:B------:R-:W-:-:S13]  /*78b90*/  ISETP.NE.AND P0, PT, R76, 0x6, PT ;  /* 0x000000064c00780c */ /* 0x000fda0003f05270 */
[C-C-:B------:R-:W-:Y:S02]  /*78ba0*/  @P0 DADD R48, -R58.reuse, -R60.reuse ;  /* 0x000000003a300229 */ /* 0x140fe4000000093c */
[----:B------:R-:W-:Y:S01]  /*78bb0*/  @!P0 DADD R48, -R58, R60 ;  /* 0x000000003a308229 */ /* 0x000fe2000000013c */
[----:B------:R-:W-:Y:S10]  /*78bc0*/  BRA `(.L_x_625) ;  /* 0x0000000000547947 */ /* 0x000ff40003800000 */
.L_x_622:
        /* <DEDUP_REMOVED lines=8> */
.L_x_628:
[----:B------:R-:W-:-:S13]  /*78c50*/  ISETP.NE.AND P0, PT, R76, 0xa, PT ;  /* 0x0000000a4c00780c */ /* 0x000fda0003f05270 */
[C-C-:B------:R-:W-:Y:S02]  /*78c60*/  @P0 DADD R48, -R58.reuse, -R20.reuse ;  /* 0x000000003a300229 */ /* 0x140fe40000000914 */
[----:B------:R-:W-:Y:S01]  /*78c70*/  @!P0 DADD R48, -R58, R20 ;  /* 0x000000003a308229 */ /* 0x000fe20000000114 */
[----:B------:R-:W-:Y:S10]  /*78c80*/  BRA `(.L_x_625) ;  /* 0x0000000000247947 */ /* 0x000ff40003800000 */
.L_x_627:
[----:B------:R-:W-:-:S13]  /*78c90*/  ISETP.GT.AND P0, PT, R76, 0xd, PT ;  /* 0x0000000d4c00780c */ /* 0x000fda0003f04270 */
[----:B------:R-:W-:Y:S05]  /*78ca0*/  @P0 BRA `(.L_x_629) ;  /* 0x0000000000100947 */ /* 0x000fea0003800000 */
[----:B------:R-:W-:-:S13]  /*78cb0*/  ISETP.NE.AND P0, PT, R76, 0xc, PT ;  /* 0x0000000c4c00780c */ /* 0x000fda0003f05270 */
[--C-:B------:R-:W-:Y:S02]  /*78cc0*/  @P0 DADD R48, R58, -R20.reuse ;  /* 0x000000003a300229 */ /* 0x100fe40000000814 */
[----:B------:R-:W-:Y:S01]  /*78cd0*/  @!P0 DADD R48, R60, R20 ;  /* 0x000000003c308229 */ /* 0x000fe20000000014 */
[----:B------:R-:W-:Y:S10]  /*78ce0*/  BRA `(.L_x_625) ;  /* 0x00000000000c7947 */ /* 0x000ff40003800000 */
.L_x_629:
[----:B------:R-:W-:-:S13]  /*78cf0*/  ISETP.NE.AND P0, PT, R76, 0xe, PT ;  /* 0x0000000e4c00780c */ /* 0x000fda0003f05270 */
[--C-:B------:R-:W-:Y:S02]  /*78d00*/  @P0 DADD R48, -R58, -R20.reuse ;  /* 0x000000003a300229 */ /* 0x100fe40000000914 */
[----:B------:R-:W-:-:S11]  /*78d10*/  @!P0 DADD R48, -R60, R20 ;  /* 0x000000003c308229 */ /* 0x000fd60000000114 */
.L_x_625:
[----:B------:R-:W-:Y:S05]  /*78d20*/  BSYNC.RECONVERGENT B1 ;  /* 0x0000000000017941 */ /* 0x000fea0003800200 */
.L_x_621:
        /* <DEDUP_REMOVED lines=13> */
.L_x_633:
[----:B------:R-:W-:-:S13]  /*78e00*/  ISETP.NE.AND P0, PT, R50, 0x2, PT ;  /* 0x000000023200780c */ /* 0x000fda0003f05270 */
[C-C-:B------:R-:W-:Y:S02]  /*78e10*/  @P0 DADD R20, -R64.reuse, -R72.reuse ;  /* 0x0000000040140229 */ /* 0x140fe40000000948 */
[----:B------:R-:W-:Y:S01]  /*78e20*/  @!P0 DADD R20, R64, -R72 ;  /* 0x0000000040148229 */ /* 0x000fe20000000848 */
[----:B------:R-:W-:Y:S10]  /*78e30*/  BRA `(.L_x_634) ;  /* 0x00000000007c7947 */ /* 0x000ff40003800000 */
.L_x_632:
[----:B------:R-:W-:-:S13]  /*78e40*/  ISETP.GT.AND P0, PT, R50, 0x5, PT ;  /* 0x000000053200780c */ /* 0x000fda0003f04270 */
[----:B------:R-:W-:Y:S05]  /*78e50*/  @P0 BRA `(.L_x_635) ;  /* 0x0000000000100947 */ /* 0x000fea0003800000 */
[----:B------:R-:W-:-:S13]  /*78e60*/  ISETP.NE.AND P0, PT, R50, 0x4, PT ;  /* 0x000000043200780c */ /* 0x000fda0003f05270 */
[C-C-:B------:R-:W-:Y:S02]  /*78e70*/  @P0 DADD R20, -R64.reuse, R66.reuse ;  /* 0x0000000040140229 */ /* 0x140fe40000000142 */
[----:B------:R-:W-:Y:S01]  /*78e80*/  @!P0 DADD R20, R64, R66 ;  /* 0x0000000040148229 */ /* 0x000fe20000000042 */
[----:B------:R-:W-:Y:S10]  /*78e90*/  BRA `(.L_x_634) ;  /* 0x0000000000647947 */ /* 0x000ff40003800000 */
.L_x_635:
[----:B------:R-:W-:-:S13]  /*78ea0*/  ISETP.NE.AND P0, PT, R50, 0x6, PT ;  /* 0x000000063200780c */ /* 0x000fda0003f05270 */
[C-C-:B------:R-:W-:Y:S02]  /*78eb0*/  @P0 DADD R20, -R64.reuse, -R66.reuse ;  /* 0x0000000040140229 */ /* 0x140fe40000000942 */
[----:B------:R-:W-:Y:S01]  /*78ec0*/  @!P0 DADD R20, R64, -R66 ;  /* 0x0000000040148229 */ /* 0x000fe20000000842 */
[----:B------:R-:W-:Y:S10]  /*78ed0*/  BRA `(.L_x_634) ;  /* 0x0000000000547947 */ /* 0x000ff40003800000 */
.L_x_631:
        /* <DEDUP_REMOVED lines=8> */
.L_x_637:
[----:B------:R-:W-:-:S13]  /*78f60*/  ISETP.NE.AND P0, PT, R50, 0xa, PT ;  /* 0x0000000a3200780c */ /* 0x000fda0003f05270 */
[C-C-:B------:R-:W-:Y:S02]  /*78f70*/  @P0 DADD R20, -R66.reuse, -R72.reuse ;  /* 0x0000000042140229 */ /* 0x140fe40000000948 */
[----:B------:R-:W-:Y:S01]  /*78f80*/  @!P0 DADD R20, -R66, R72 ;  /* 0x0000000042148229 */ /* 0x000fe20000000148 */
[----:B------:R-:W-:Y:S10]  /*78f90*/  BRA `(.L_x_634) ;  /* 0x0000000000247947 */ /* 0x000ff40003800000 */
.L_x_636:
[----:B------:R-:W-:-:S13]  /*78fa0*/  ISETP.GT.AND P0, PT, R50, 0xd, PT ;  /* 0x0000000d3200780c */ /* 0x000fda0003f04270 */
[----:B------:R-:W-:Y:S05]  /*78fb0*/  @P0 BRA `(.L_x_638) ;  /* 0x0000000000100947 */ /* 0x000fea0003800000 */
[----:B------:R-:W-:-:S13]  /*78fc0*/  ISETP.NE.AND P0, PT, R50, 0xc, PT ;  /* 0x0000000c3200780c */ /* 0x000fda0003f05270 */
[--C-:B------:R-:W-:Y:S02]  /*78fd0*/  @P0 DADD R20, R66, -R72.reuse ;  /* 0x0000000042140229 */ /* 0x100fe40000000848 */
[----:B------:R-:W-:Y:S01]  /*78fe0*/  @!P0 DADD R20, R64, R72 ;  /* 0x0000000040148229 */ /* 0x000fe20000000048 */
[----:B------:R-:W-:Y:S10]  /*78ff0*/  BRA `(.L_x_634) ;  /* 0x00000000000c7947 */ /* 0x000ff40003800000 */
.L_x_638:
[----:B------:R-:W-:-:S13]  /*79000*/  ISETP.NE.AND P0, PT, R50, 0xe, PT ;  /* 0x0000000e3200780c */ /* 0x000fda0003f05270 */
[--C-:B------:R-:W-:Y:S02]  /*79010*/  @P0 DADD R20, -R66, -R72.reuse ;  /* 0x0000000042140229 */ /* 0x100fe40000000948 */
[----:B------:R-:W-:-:S11]  /*79020*/  @!P0 DADD R20, -R64, R72 ;  /* 0x0000000040148229 */ /* 0x000fd60000000148 */
.L_x_634:
[----:B------:R-:W-:Y:S05]  /*79030*/  BSYNC.RECONVERGENT B1 ;  /* 0x0000000000017941 */ /* 0x000fea0003800200 */
.L_x_630:
        /* <DEDUP_REMOVED lines=12> */
.L_x_642:
[----:B------:R-:W-:-:S13]  /*79100*/  ISETP.NE.AND P0, PT, R74, 0x2, PT ;  /* 0x000000024a00780c */ /* 0x000fda0003f05270 */
[C-C-:B------:R-:W-:Y:S02]  /*79110*/  @P0 DADD R50, -R64.reuse, -R72.reuse ;  /* 0x0000000040320229 */ /* 0x140fe40000000948 */
[----:B------:R-:W-:Y:S01]  /*79120*/  @!P0 DADD R50, R64, -R72 ;  /* 0x0000000040328229 */ /* 0x000fe20000000848 */
[----:B------:R-:W-:Y:S10]  /*79130*/  BRA `(.L_x_643) ;  /* 0x00000000007c7947 */ /* 0x000ff40003800000 */
.L_x_641:
[----:B------:R-:W-:-:S13]  /*79140*/  ISETP.GT.AND P0, PT, R74, 0x5, PT ;  /* 0x000000054a00780c */ /* 0x000fda0003f04270 */
[----:B------:R-:W-:Y:S05]  /*79150*/  @P0 BRA `(.L_x_644) ;  /* 0x0000000000100947 */ /* 0x000fea0003800000 */
[----:B------:R-:W-:-:S13]  /*79160*/  ISETP.NE.AND P0, PT, R74, 0x4, PT ;  /* 0x000000044a00780c */ /* 0x000fda0003f05270 */
[C-C-:B------:R-:W-:Y:S02]  /*79170*/  @P0 DADD R50, -R64.reuse, R58.reuse ;  /* 0x0000000040320229 */ /* 0x140fe4000000013a */
[----:B------:R-:W-:Y:S01]  /*79180*/  @!P0 DADD R50, R64, R58 ;  /* 0x0000000040328229 */ /* 0x000fe2000000003a */
[----:B------:R-:W-:Y:S10]  /*79190*/  BRA `(.L_x_643) ;  /* 0x0000000000647947 */ /* 0x000ff40003800000 */
.L_x_644:
[----:B------:R-:W-:-:S13]  /*791a0*/  ISETP.NE.AND P0, PT, R74, 0x6, PT ;  /* 0x000000064a00780c */ /* 0x000fda0003f05270 */
[C-C-:B------:R-:W-:Y:S02]  /*791b0*/  @P0 DADD R50, -R64.reuse, -R58.reuse ;  /* 0x0000000040320229 */ /* 0x140fe4000000093a */
[----:B------:R-:W-:Y:S01]  /*791c0*/  @!P0 DADD R50, R64, -R58 ;  /* 0x0000000040328229 */ /* 0x000fe2000000083a */
[----:B------:R-:W-:Y:S10]  /*791d0*/  BRA `(.L_x_643) ;  /* 0x0000000000547947 */ /* 0x000ff40003800000 */
.L_x_640:
        /* <DEDUP_REMOVED lines=8> */
.L_x_646:
[----:B------:R-:W-:-:S13]  /*79260*/  ISETP.NE.AND P0, PT, R74, 0xa, PT ;  /* 0x0000000a4a00780c */ /* 0x000fda0003f05270 */
[C-C-:B------:R-:W-:Y:S02]  /*79270*/  @P0 DADD R50, -R58.reuse, -R72.reuse ;  /* 0x000000003a320229 */ /* 0x140fe40000000948 */
[----:B------:R-:W-:Y:S01]  /*79280*/  @!P0 DADD R50, -R58, R72 ;  /* 0x000000003a328229 */ /* 0x000fe20000000148 */
[----:B------:R-:W-:Y:S10]  /*79290*/  BRA `(.L_x_643) ;  /* 0x0000000000247947 */ /* 0x000ff40003800000 */
.L_x_645:
[----:B------:R-:W-:-:S13]  /*792a0*/  ISETP.GT.AND P0, PT, R74, 0xd, PT ;  /* 0x0000000d4a00780c */ /* 0x000fda0003f04270 */
[----:B------:R-:W-:Y:S05]  /*792b0*/  @P0 BRA `(.L_x_647) ;  /* 0x0000000000100947 */ /* 0x000fea0003800000 */
[----:B------:R-:W-:-:S13]  /*792c0*/  ISETP.NE.AND P0, PT, R74, 0xc, PT ;  /* 0x0000000c4a00780c */ /* 0x000fda0003f05270 */
[--C-:B------:R-:W-:Y:S02]  /*792d0*/  @P0 DADD R50, R58, -R72.reuse ;  /* 0x000000003a320229 */ /* 0x100fe40000000848 */
[----:B------:R-:W-:Y:S01]  /*792e0*/  @!P0 DADD R50, R64, R72 ;  /* 0x0000000040328229 */ /* 0x000fe20000000048 */
[----:B------:R-:W-:Y:S10]  /*792f0*/  BRA `(.L_x_643) ;  /* 0x00000000000c7947 */ /* 0x000ff40003800000 */
.L_x_647:
[----:B------:R-:W-:-:S13]  /*79300*/  ISETP.NE.AND P0, PT, R74, 0xe, PT ;  /* 0x0000000e4a00780c */ /* 0x000fda0003f05270 */
[--C-:B------:R-:W-:Y:S02]  /*79310*/  @P0 DADD R50, -R58, -R72.reuse ;  /* 0x000000003a320229 */ /* 0x100fe40000000948 */
[----:B------:R-:W-:-:S11]  /*79320*/  @!P0 DADD R50, -R64, R72 ;  /* 0x0000000040328229 */ /* 0x000fd60000000148 */
.L_x_643:
[----:B------:R-:W-:Y:S05]  /*79330*/  BSYNC.RECONVERGENT B1 ;  /* 0x0000000000017941 */ /* 0x000fea0003800200 */
.L_x_639:
        /* <DEDUP_REMOVED lines=12> */
.L_x_651:
[----:B------:R-:W-:-:S13]  /*79400*/  ISETP.NE.AND P0, PT, R77, 0x2, PT ;  /* 0x000000024d00780c */ /* 0x000fda0003f05270 */
[C-C-:B------:R-:W-:Y:S02]  /*79410*/  @P0 DADD R54, -R60.reuse, -R72.reuse ;  /* 0x000000003c360229 */ /* 0x140fe40000000948 */
[----:B------:R-:W-:Y:S01]  /*79420*/  @!P0 DADD R54, R60, -R72 ;  /* 0x000000003c368229 */ /* 0x000fe20000000848 */
[----:B------:R-:W-:Y:S10]  /*79430*/  BRA `(.L_x_652) ;  /* 0x00000000007c7947 */ /* 0x000ff40003800000 */
.L_x_650:
[----:B------:R-:W-:-:S13]  /*79440*/  ISETP.GT.AND P0, PT, R77, 0x5, PT ;  /* 0x000000054d00780c */ /* 0x000fda0003f04270 */
[----:B------:R-:W-:Y:S05]  /*79450*/  @P0 BRA `(.L_x_653) ;  /* 0x0000000000100947 */ /* 0x000fea0003800000 */
[----:B------:R-:W-:-:S13]  /*79460*/  ISETP.NE.AND P0, PT, R77, 0x4, PT ;  /* 0x000000044d00780c */ /* 0x000fda0003f05270 */
[C-C-:B------:R-:W-:Y:S02]  /*79470*/  @P0 DADD R54, R66.reuse, -R60.reuse ;  /* 0x0000000042360229 */ /* 0x140fe4000000083c */
[----:B------:R-:W-:Y:S01]  /*79480*/  @!P0 DADD R54, R66, R60 ;  /* 0x0000000042368229 */ /* 0x000fe2000000003c */
[----:B------:R-:W-:Y:S10]  /*79490*/  BRA `(.L_x_652) ;  /* 0x0000000000647947 */ /* 0x000ff40003800000 */
.L_x_653:
[----:B------:R-:W-:-:S13]  /*794a0*/  ISETP.NE.AND P0, PT, R77, 0x6, PT ;  /* 0x000000064d00780c */ /* 0x000fda0003f05270 */
[C-C-:B------:R-:W-:Y:S02]  /*794b0*/  @P0 DADD R54, -R66.reuse, -R60.reuse ;  /* 0x0000000042360229 */ /* 0x140fe4000000093c */
[----:B------:R-:W-:Y:S01]  /*794c0*/  @!P0 DADD R54, -R66, R60 ;  /* 0x0000000042368229 */ /* 0x000fe2000000013c */
[----:B------:R-:W-:Y:S10]  /*794d0*/  BRA `(.L_x_652) ;  /* 0x0000000000547947 */ /* 0x000ff40003800000 */
.L_x_649:
        /* <DEDUP_REMOVED lines=8> */
.L_x_655:
[----:B------:R-:W-:-:S13]  /*79560*/  ISETP.NE.AND P0, PT, R77, 0xa, PT ;  /* 0x0000000a4d00780c */ /* 0x000fda0003f05270 */
[C-C-:B------:R-:W-:Y:S02]  /*79570*/  @P0 DADD R54, -R66.reuse, -R72.reuse ;  /* 0x0000000042360229 */ /* 0x140fe40000000948 */
[----:B------:R-:W-:Y:S01]  /*79580*/  @!P0 DADD R54, -R66, R72 ;  /* 0x0000000042368229 */ /* 0x000fe20000000148 */
[----:B------:R-:W-:Y:S10]  /*79590*/  BRA `(.L_x_652) ;  /* 0x0000000000247947 */ /* 0x000ff40003800000 */
.L_x_654:
[----:B------:R-:W-:-:S13]  /*795a0*/  ISETP.GT.AND P0, PT, R77, 0xd, PT ;  /* 0x0000000d4d00780c */ /* 0x000fda0003f04270 */
[----:B------:R-:W-:Y:S05]  /*795b0*/  @P0 BRA `(.L_x_656) ;  /* 0x0000000000100947 */ /* 0x000fea0003800000 */
[----:B------:R-:W-:-:S13]  /*795c0*/  ISETP.NE.AND P0, PT, R77, 0xc, PT ;  /* 0x0000000c4d00780c */ /* 0x000fda0003f05270 */
[--C-:B------:R-:W-:Y:S02]  /*795d0*/  @P0 DADD R54, R66, -R72.reuse ;  /* 0x0000000042360229 */ /* 0x100fe40000000848 */
[----:B------:R-:W-:Y:S01]  /*795e0*/  @!P0 DADD R54, R60, R72 ;  /* 0x000000003c368229 */ /* 0x000fe20000000048 */
[----:B------:R-:W-:Y:S10]  /*795f0*/  BRA `(.L_x_652) ;  /* 0x00000000000c7947 */ /* 0x000ff40003800000 */
.L_x_656:
[----:B------:R-:W-:-:S13]  /*79600*/  ISETP.NE.AND P0, PT, R77, 0xe, PT ;  /* 0x0000000e4d00780c */ /* 0x000fda0003f05270 */
[--C-:B------:R-:W-:Y:S02]  /*79610*/  @P0 DADD R54, -R66, -R72.reuse ;  /* 0x0000000042360229 */ /* 0x100fe40000000948 */
[----:B------:R-:W-:-:S11]  /*79620*/  @!P0 DADD R54, -R60, R72 ;  /* 0x000000003c368229 */ /* 0x000fd60000000148 */
.L_x_652:
[----:B------:R-:W-:Y:S05]  /*79630*/  BSYNC.RECONVERGENT B1 ;  /* 0x0000000000017941 */ /* 0x000fea0003800200 */
.L_x_648:
        /* <DEDUP_REMOVED lines=12> */
.L_x_660:
[----:B------:R-:W-:-:S13]  /*79700*/  ISETP.NE.AND P0, PT, R78, 0x2, PT ;  /* 0x000000024e00780c */ /* 0x000fda0003f05270 */
[C-C-:B------:R-:W-:Y:S02]  /*79710*/  @P0 DADD R56, -R60.reuse, -R72.reuse ;  /* 0x000000003c380229 */ /* 0x140fe40000000948 */
[----:B------:R-:W-:Y:S01]  /*79720*/  @!P0 DADD R56, R60, -R72 ;  /* 0x000000003c388229 */ /* 0x000fe20000000848 */
[----:B------:R-:W-:Y:S10]  /*79730*/  BRA `(.L_x_661) ;  /* 0x00000000007c7947 */ /* 0x000ff40003800000 */
.L_x_659:
[----:B------:R-:W-:-:S13]  /*79740*/  ISETP.GT.AND P0, PT, R78, 0x5, PT ;  /* 0x000000054e00780c */ /* 0x000fda0003f04270 */
[----:B------:R-:W-:Y:S05]  /*79750*/  @P0 BRA `(.L_x_662) ;  /* 0x0000000000100947 */ /* 0x000fea0003800000 */
[----:B------:R-:W-:-:S13]  /*79760*/  ISETP.NE.AND P0, PT, R78, 0x4, PT ;  /* 0x000000044e00780c */ /* 0x000fda0003f05270 */
[C-C-:B------:R-:W-:Y:S02]  /*79770*/  @P0 DADD R56, R58.reuse, -R60.reuse ;  /* 0x000000003a380229 */ /* 0x140fe4000000083c */
[----:B------:R-:W-:Y:S01]  /*79780*/  @!P0 DADD R56, R58, R60 ;  /* 0x000000003a388229 */ /* 0x000fe2000000003c */
[----:B------:R-:W-:Y:S10]  /*79790*/  BRA `(.L_x_661) ;  /* 0x0000000000647947 */ /* 0x000ff40003800000 */
.L_x_662:
[----:B------:R-:W-:-:S13]  /*797a0*/  ISETP.NE.AND P0, PT, R78, 0x6, PT ;  /* 0x000000064e00780c */ /* 0x000fda0003f05270 */
[C-C-:B------:R-:W-:Y:S02]  /*797b0*/  @P0 DADD R56, -R58.reuse, -R60.reuse ;  /* 0x000000003a380229 */ /* 0x140fe4000000093c */
[----:B------:R-:W-:Y:S01]  /*797c0*/  @!P0 DADD R56, -R58, R60 ;  /* 0x000000003a388229 */ /* 0x000fe2000000013c */
[----:B------:R-:W-:Y:S10]  /*797d0*/  BRA `(.L_x_661) ;  /* 0x0000000000547947 */ /* 0x000ff40003800000 */
.L_x_658:
        /* <DEDUP_REMOVED lines=8> */
.L_x_664:
[----:B------:R-:W-:-:S13]  /*79860*/  ISETP.NE.AND P0, PT, R78, 0xa, PT ;  /* 0x0000000a4e00780c */ /* 0x000fda0003f05270 */
[C-C-:B------:R-:W-:Y:S02]  /*79870*/  @P0 DADD R56, -R58.reuse, -R72.reuse ;  /* 0x000000003a380229 */ /* 0x140fe40000000948 */
[----:B------:R-:W-:Y:S01]  /*79880*/  @!P0 DADD R56, -R58, R72 ;  /* 0x000000003a388229 */ /* 0x000fe20000000148 */
[----:B------:R-:W-:Y:S10]  /*79890*/  BRA `(.L_x_661) ;  /* 0x0000000000247947 */ /* 0x000ff40003800000 */
.L_x_663:
[----:B------:R-:W-:-:S13]  /*798a0*/  ISETP.GT.AND P0, PT, R78, 0xd, PT ;  /* 0x0000000d4e00780c */ /* 0x000fda0003f04270 */
[----:B------:R-:W-:Y:S05]  /*798b0*/  @P0 BRA `(.L_x_665) ;  /* 0x0000000000100947 */ /* 0x000fea0003800000 */
[----:B------:R-:W-:-:S13]  /*798c0*/  ISETP.NE.AND P0, PT, R78, 0xc, PT ;  /* 0x0000000c4e00780c */ /* 0x000fda0003f05270 */
[--C-:B------:R-:W-:Y:S02]  /*798d0*/  @P0 DADD R56, R58, -R72.reuse ;  /* 0x000000003a380229 */ /* 0x100fe40000000848 */
[----:B------:R-:W-:Y:S01]  /*798e0*/  @!P0 DADD R56, R60, R72 ;  /* 0x000000003c388229 */ /* 0x000fe20000000048 */
[----:B------:R-:W-:Y:S10]  /*798f0*/  BRA `(.L_x_661) ;  /* 0x00000000000c7947 */ /* 0x000ff40003800000 */
.L_x_665:
[----:B------:R-:W-:-:S13]  /*79900*/  ISETP.NE.AND P0, PT, R78, 0xe, PT ;  /* 0x0000000e4e00780c */ /* 0x000fda0003f05270 */
[--C-:B------:R-:W-:Y:S02]  /*79910*/  @P0 DADD R56, -R58, -R72.reuse ;  /* 0x000000003a380229 */ /* 0x100fe40000000948 */
[----:B------:R-:W-:-:S11]  /*79920*/  @!P0 DADD R56, -R60, R72 ;  /* 0x000000003c388229 */ /* 0x000fd60000000148 */
.L_x_661:
[----:B------:R-:W-:Y:S05]  /*79930*/  BSYNC.RECONVERGENT B1 ;  /* 0x0000000000017941 */ /* 0x000fea0003800200 */
.L_x_657:
        /* <DEDUP_REMOVED lines=25> */
.L_x_593:
[----:B------:R-:W-:Y:S05]  /*79ad0*/  BSYNC.RECONVERGENT B0 ;  /* 0x0000000000007941 */ /* 0x000fea0003800200 */
.L_x_592:
[----:B------:R-:W4:Y:S01]  /*79ae0*/  LDL.64 R4, [R1+0x508] ;  /* 0x0005080001047983 */ /* 0x000f220000100a00 */
[----:B------:R-:W-:Y:S01]  /*79af0*/  DADD R10, R10, R12 ;  /* 0x000000000a0a7229 */ /* 0x000fe2000000000c */
[----:B------:R-:W-:Y:S01]  /*79b00*/  MOV R3, 0x0 ;  /* 0x0000000000037802 */ /* 0x000fe20000000f00 */
[----:B------:R-:W5:Y:S01]  /*79b10*/  LDCU.64 UR4, c[0x4][0x40] ;  /* 0x01000800ff0477ac */ /* 0x000f620008000a00 */
[----:B------:R-:W-:Y:S02]  /*79b20*/  CS2R R6, SRZ ;  /* 0x0000000000067805 */ /* 0x000fe4000001ff00 */
[----:B------:R0:W0:Y:S03]  /*79b30*/  LDC.64 R14, c[0x4][R3] ;  /* 0x01000000030e7b82 */ /* 0x0000260000000a00 */
[----:B----4-:R-:W-:Y:S01]  /*79b40*/  DMUL R12, R10, R4 ;  /* 0x000000040a0c7228 */ /* 0x010fe20000000000 */
[----:B-----5:R-:W-:-:S02]  /*79b50*/  IMAD.U32 R4, RZ, RZ, UR4 ;  /* 0x00000004ff047e24 */ /* 0x020fc4000f8e00ff */
[----:B------:R-:W-:-:S03]  /*79b60*/  IMAD.U32 R5, RZ, RZ, UR5 ;  /* 0x00000005ff057e24 */ /* 0x000fc6000f8e00ff */
[----:B------:R-:W4:Y:S02]  /*79b70*/  F2F.F32.F64 R11, R12 ;  /* 0x0000000c000b7310 */ /* 0x000f240000301000 */
[----:B----4-:R-:W-:-:S04]  /*79b80*/  FADD R0, |R11|, -0.6666666865348815918 ;  /* 0xbf2aaaab0b007421 */ /* 0x010fc80000000200 */
[----:B------:R-:W-:-:S04]  /*79b90*/  FADD R0, |R0|, -0.3333333432674407959 ;  /* 0xbeaaaaab00007421 */ /* 0x000fc80000000200 */
[----:B------:R-:W-:-:S05]  /*79ba0*/  FMUL R10, R0, -3 ;  /* 0xc0400000000a7820 */ /* 0x000fca0000400000 */
[----:B0-23--:R2:W-:Y:S02]  /*79bb0*/  STL.128 [R1], R8 ;  /* 0x0000000801007387 */ /* 0x00d5e40000100c00 */
[----:B------:R-:W-:-:S07]  /*79bc0*/  LEPC R20, `(.L_x_667) ;  /* 0x000000001014794e */ /* 0x000fce0000000000 */
[----:B-12---:R-:W-:Y:S05]  /*79bd0*/  CALL.ABS.NOINC R14 ;  /* 0x000000000e007343 */ /* 0x006fea0003c00000 */
.L_x_667:
[----:B------:R0:W5:Y:S01]  /*79be0*/  LDL.64 R4, [R1+0x3eb0] ;  /* 0x003eb00001047983 */ /* 0x0001620000100a00 */
[----:B------:R-:W-:Y:S01]  /*79bf0*/  MOV R6, UR38 ;  /* 0x0000002600067c02 */ /* 0x000fe20008000f00 */
[----:B------:R-:W-:Y:S01]  /*79c00*/  IMAD.U32 R7, RZ, RZ, UR40 ;  /* 0x00000028ff077e24 */ /* 0x000fe2000f8e00ff */
[----:B------:R-:W-:Y:S01]  /*79c10*/  MOV R20, 0x79c40 ;  /* 0x00079c4000147802 */ /* 0x000fe20000000f00 */
[----:B------:R-:W-:-:S07]  /*79c20*/  IMAD.MOV.U32 R21, RZ, RZ, 0x0 ;  /* 0x00000000ff157424 */ /* 0x000fce00078e00ff */
[----:B0----5:R-:W-:Y:S05]  /*79c30*/  CALL.REL.NOINC `($_Z6kernelm$_Z9getSplinePK6SplinePKf) ;  /* 0x0000023400d07944 */ /* 0x021fea0003c00000 */
[----:B------:R-:W-:Y:S01]  /*79c40*/  FADD R4, R4, 0.014999999664723873138 ;  /* 0x3c75c28f04047421 */ /* 0x000fe20000000000 */
[----:B------:R-:W-:Y:S01]  /*79c50*/  UMOV UR4, 0xcccccccc ;  /* 0xcccccccc00047882 */ /* 0x000fe20000000000 */
[----:B------:R-:W-:-:S04]  /*79c60*/  UMOV UR5, 0x3fdecccc ;  /* 0x3fdecccc00057882 */ /* 0x000fc80000000000 */
[----:B------:R-:W0:Y:S02]  /*79c70*/  F2F.F64.F32 R4, R4 ;  /* 0x0000000400047310 */ /* 0x000e240000201800 */
[----:B0-----:R-:W-:-:S10]  /*79c80*/  DADD R6, R4, UR4 ;  /* 0x0000000404067e29 */ /* 0x001fd40008000000 */
[----:B------:R-:W0:Y:S08]  /*79c90*/  F2F.F32.F64 R6, R6 ;  /* 0x0000000600067310 */ /* 0x000e300000301000 */
[----:B0-----:R0:W1:Y:S01]  /*79ca0*/  F2F.F64.F32 R8, R6 ;  /* 0x0000000600087310 */ /* 0x0010620000201800 */
[----:B------:R-:W-:Y:S05]  /*79cb0*/  BRA `(.L_x_668) ;  /* 0x0000003c00a87947 */ /* 0x000fea0003800000 */
.L_x_213:
[----:B0-----:R-:W-:-:S04]  /*79cc0*/  IMAD.U32 R0, RZ, RZ, UR39 ;  /* 0x00000027ff007e24 */ /* 0x001fc8000f8e00ff */
[----:B------:R-:W-:-:S05]  /*79cd0*/  IMAD R0, R7, 0x28, R0 ;  /* 0x0000002807007824 */ /* 0x000fca00078e0200 */
[----:B------:R-:W3:Y:S01]  /*79ce0*/  LDL R3, [R0+0x28] ;  /* 0x0000280000037983 */ /* 0x000ee20000100800 */
[----:B------:R-:W-:Y:S01]  /*79cf0*/  BSSY.RECONVERGENT B1, `(.L_x_669) ;  /* 0x00001f0000017945 */ /* 0x000fe20003800200 */
[----:B------:R-:W-:Y:S02]  /*79d00*/  CS2R R4, SRZ ;  /* 0x0000000000047805 */ /* 0x000fe4000001ff00 */
[----:B---3--:R-:W-:-:S13]  /*79d10*/  ISETP.GE.AND P0, PT, R3, 0x1, PT ;  /* 0x000000010300780c */ /* 0x008fda0003f06270 */
[----:B------:R-:W-:Y:S05]  /*79d20*/  @!P0 BRA `(.L_x_670) ;  /* 0x0000001c00b08947 */ /* 0x000fea0003800000 */
[----:B------:R0:W5:Y:S01]  /*79d30*/  LDL.64 R6, [R0+0x30] ;  /* 0x0000300000067983 */ /* 0x0001620000100a00 */
[----:B------:R-:W-:Y:S01]  /*79d40*/  BSSY.RECONVERGENT B0, `(.L_x_671) ;  /* 0x00001e9000007945 */ /* 0x000fe20003800200 */
[----:B------:R-:W-:Y:S01]  /*79d50*/  IMAD.MOV.U32 R53, RZ, RZ, RZ ;  /* 0x000000ffff357224 */ /* 0x000fe200078e00ff */
[----:B------:R-:W-:-:S07]  /*79d60*/  CS2R R4, SRZ ;  /* 0x0000000000047805 */ /* 0x000fce000001ff00 */
.L_x_744:
        /* <DEDUP_REMOVED lines=25> */
[----:B------:R1:W4:Y:S02]  /*79f00*/  LD.E.U8 R49, desc[UR36][R32.64+0x1] ;  /* 0x0000012420317980 */ /* 0x000324000c101100 */
        /* <DEDUP_REMOVED lines=10> */
[----:B------:R-:W-:Y:S01]  /*79fb0*/  IMAD.X R51, RZ, RZ, R59, P1 ;  /* 0x000000ffff337224 */ /* 0x000fe200008e063b */
[----:B-1----:R-:W-:Y:S01]  /*79fc0*/  LOP3.LUT R33, R11, 0xff, RZ, 0xc0, !PT ;  /* 0x000000ff0b217812 */ /* 0x002fe200078ec0ff */
[----:B------:R-:W-:-:S03]  /*79fd0*/  IMAD.IADD R49, R10, 0x1, R49 ;  /* 0x000000010a317824 */ /* 0x000fc600078e0231 */
[----:B------:R-:W2:Y:S01]  /*79fe0*/  LD.E.U8 R66, desc[UR36][R50.64] ;  /* 0x0000002432427980 */ /* 0x000ea2000c101100 */
[----:B------:R-:W-:-:S03]  /*79ff0*/  IMAD.IADD R55, R10, 0x1, R55 ;  /* 0x000000010a377824 */ /* 0x000fc600078e0237 */
[----:B------:R-:W5:Y:S02]  /*7a000*/  @!P0 LD.E.64 R10, desc[UR36][R58.64+0x138] ;  /* 0x000138243a0a8980 */ /* 0x000f64000c101b00 */
[----:B------:R-:W-:Y:S02]  /*7a010*/  LOP3.LUT R55, R55, 0xff, RZ, 0xc0, !PT ;  /* 0x000000ff37377812 */ /* 0x000fe400078ec0ff */
[C---:B------:R-:W-:Y:S01]  /*7a020*/  IADD3 R54, P2, PT, R58.reuse, R33, RZ ;  /* 0x000000213a367210 */ /* 0x040fe20007f5e0ff */
[----:B------:R-:W-:Y:S01]  /*7a030*/  IMAD.MOV.U32 R65, RZ, RZ, 0x40180000 ;  /* 0x40180000ff417424 */ /* 0x000fe200078e00ff */
[----:B------:R-:W-:Y:S01]  /*7a040*/  IADD3 R56, P3, PT, R58, R55, RZ ;  /* 0x000000373a387210 */ /* 0x000fe20007f7e0ff */
[----:B------:R1:W5:Y:S02]  /*7a050*/  LD.E.U8 R68, desc[UR36][R50.64+0x1] ;  /* 0x0000012432447980 */ /* 0x000364000c101100 */
[--C-:B------:R-:W-:Y:S02]  /*7a060*/  IMAD.X R55, RZ, RZ, R59.reuse, P2 ;  /* 0x000000ffff377224 */ /* 0x100fe400010e063b */
[----:B------:R-:W-:-:S03]  /*7a070*/  IMAD.X R57, RZ, RZ, R59, P3 ;  /* 0x000000ffff397224 */ /* 0x000fc600018e063b */
[----:B------:R-:W5:Y:S04]  /*7a080*/  LD.E.U8 R71, desc[UR36][R54.64] ;  /* 0x0000002436477980 */ /* 0x000f68000c101100 */
[----:B------:R-:W5:Y:S04]  /*7a090*/  LD.E.U8 R72, desc[UR36][R54.64+0x1] ;  /* 0x0000012436487980 */ /* 0x000f68000c101100 */
[----:B------:R-:W5:Y:S04]  /*7a0a0*/  LD.E.U8 R73, desc[UR36][R56.64] ;  /* 0x0000002438497980 */ /* 0x000f68000c101100 */
[----:B------:R-:W5:Y:S01]  /*7a0b0*/  LD.E.U8 R74, desc[UR36][R56.64+0x1] ;  /* 0x00000124384a7980 */ /* 0x000f62000c101100 */
[----:B------:R-:W-:Y:S01]  /*7a0c0*/  @P0 FRND.F64.FLOOR R32, R12 ;  /* 0x0000000c00200313 */ /* 0x000fe20000305800 */
[----:B------:R-:W-:-:S04]  /*7a0d0*/  LOP3.LUT R49, R49, 0xff, RZ, 0xc0, !PT ;  /* 0x000000ff31317812 */ /* 0x000fc800078ec0ff */
[----:B------:R-:W-:Y:S02]  /*7a0e0*/  IADD3 R34, P1, PT, R58, R49, RZ ;  /* 0x000000313a227210 */ /* 0x000fe40007f3e0ff */
[----:B------:R-:W-:-:S03]  /*7a0f0*/  MOV R64, 0x0 ;  /* 0x0000000000407802 */ /* 0x000fc60000000f00 */
[----:B------:R-:W-:Y:S01]  /*7a100*/  IMAD.X R35, RZ, RZ, R59, P1 ;  /* 0x000000ffff237224 */ /* 0x000fe200008e063b */
[----:B-1----:R-:W1:Y:S04]  /*7a110*/  FRND.F64.FLOOR R50, R42 ;  /* 0x0000002a00327313 */ /* 0x002e680000305800 */
[----:B------:R-:W5:Y:S04]  /*7a120*/  LD.E.U8 R69, desc[UR36][R34.64] ;  /* 0x0000002422457980 */ /* 0x000f68000c101100 */
[----:B------:R3:W5:Y:S01]  /*7a130*/  LD.E.U8 R70, desc[UR36][R34.64+0x1] ;  /* 0x0000012422467980 */ /* 0x000762000c101100 */
[----:B------:R-:W4:Y:S01]  /*7a140*/  FRND.F64.FLOOR R48, R40 ;  /* 0x0000002800307313 */ /* 0x000f220000305800 */
[----:B-1----:R-:W-:-:S02]  /*7a150*/  DADD R62, R42, -R50 ;  /* 0x000000002a3e7229 */ /* 0x002fc40000000832 */
[----:B----4-:R-:W-:-:S06]  /*7a160*/  DADD R60, R40, -R48 ;  /* 0x00000000283c7229 */ /* 0x010fcc0000000830 */
[----:B------:R-:W-:Y:S01]  /*7a170*/  DFMA R40, R62, R64, -15 ;  /* 0xc02e00003e28742b */ /* 0x000fe20000000040 */
[----:B------:R-:W-:Y:S01]  /*7a180*/  BSSY.RECONVERGENT B2, `(.L_x_672) ;  /* 0x0000038000027945 */ /* 0x000fe20003800200 */
[----:B------:R-:W-:-:S08]  /*7a190*/  @P0 DADD R8, R12, -R32 ;  /* 0x000000000c080229 */ /* 0x000fd00000000820 */
[----:B------:R-:W-:Y:S02]  /*7a1a0*/  @P0 DMUL R32, R8, R8 ;  /* 0x0000000808200228 */ /* 0x000fe40000000000 */
[----:B---3--:R-:W-:-:S06]  /*7a1b0*/  @P0 DFMA R34, R8, R64, -15 ;  /* 0xc02e00000822042b */ /* 0x008fcc0000000040 */
[----:B------:R-:W-:Y:S02]  /*7a1c0*/  @P0 DMUL R32, R8, R32 ;  /* 0x0000002008200228 */ /* 0x000fe40000000000 */
[----:B------:R-:W-:Y:S02]  /*7a1d0*/  @P0 DFMA R34, R8, R34, 10 ;  /* 0x402400000822042b */ /* 0x000fe40000000022 */
[----:B------:R-:W-:-:S08]  /*7a1e0*/  DFMA R12, R60, R64, -15 ;  /* 0xc02e00003c0c742b */ /* 0x000fd00000000040 */
[----:B------:R-:W-:Y:S01]  /*7a1f0*/  DFMA R64, R60, R12, 10 ;  /* 0x402400003c40742b */ /* 0x000fe2000000000c */
[----:B--2---:R-:W-:Y:S01]  /*7a200*/  LOP3.LUT R42, R66, 0xf, RZ, 0xc0, !PT ;  /* 0x0000000f422a7812 */ /* 0x004fe200078ec0ff */
[----:B------:R-:W-:-:S03]  /*7a210*/  @P0 DMUL R10, R32, R34 ;  /* 0x00000022200a0228 */ /* 0x000fc60000000000 */
[----:B------:R-:W-:Y:S01]  /*7a220*/  ISETP.GT.AND P0, PT, R42, 0x7, PT ;  /* 0x000000072a00780c */ /* 0x000fe20003f04270 */
[----:B------:R-:W-:-:S12]  /*7a230*/  DFMA R66, R62, R40, 10 ;  /* 0x402400003e42742b */ /* 0x000fd80000000028 */
        /* <DEDUP_REMOVED lines=9> */
.L_x_675:
[----:B------:R-:W-:-:S13]  /*7a2d0*/  ISETP.NE.AND P0, PT, R42, 0x2, PT ;  /* 0x000000022a00780c */ /* 0x000fda0003f05270 */
[C-C-:B-----5:R-:W-:Y:S02]  /*7a2e0*/  @P0 DADD R12, -R60.reuse, -R8.reuse ;  /* 0x000000003c0c0229 */ /* 0x160fe40000000908 */
[----:B------:R-:W-:Y:S01]  /*7a2f0*/  @!P0 DADD R12, R60, -R8 ;  /* 0x000000003c0c8229 */ /* 0x000fe20000000808 */
[----:B------:R-:W-:Y:S10]  /*7a300*/  BRA `(.L_x_676) ;  /* 0x00000000007c7947 */ /* 0x000ff40003800000 */
.L_x_674:
[----:B------:R-:W-:-:S13]  /*7a310*/  ISETP.GT.AND P0, PT, R42, 0x5, PT ;  /* 0x000000052a00780c */ /* 0x000fda0003f04270 */
[----:B------:R-:W-:Y:S05]  /*7a320*/  @P0 BRA `(.L_x_677) ;  /* 0x0000000000100947 */ /* 0x000fea0003800000 */
[----:B------:R-:W-:-:S13]  /*7a330*/  ISETP.NE.AND P0, PT, R42, 0x4, PT ;  /* 0x000000042a00780c */ /* 0x000fda0003f05270 */
[C-C-:B------:R-:W-:Y:S02]  /*7a340*/  @P0 DADD R12, -R60.reuse, R62.reuse ;  /* 0x000000003c0c0229 */ /* 0x140fe4000000013e */
[----:B------:R-:W-:Y:S01]  /*7a350*/  @!P0 DADD R12, R60, R62 ;  /* 0x000000003c0c8229 */ /* 0x000fe2000000003e */
[----:B------:R-:W-:Y:S10]  /*7a360*/  BRA `(.L_x_676) ;  /* 0x0000000000647947 */ /* 0x000ff40003800000 */
.L_x_677:
[----:B------:R-:W-:-:S13]  /*7a370*/  ISETP.NE.AND P0, PT, R42, 0x6, PT ;  /* 0x000000062a00780c */ /* 0x000fda0003f05270 */
[C-C-:B------:R-:W-:Y:S02]  /*7a380*/  @P0 DADD R12, -R60.reuse, -R62.reuse ;  /* 0x000000003c0c0229 */ /* 0x140fe4000000093e */
[----:B------:R-:W-:Y:S01]  /*7a390*/  @!P0 DADD R12, R60, -R62 ;  /* 0x000000003c0c8229 */ /* 0x000fe2000000083e */
[----:B------:R-:W-:Y:S10]  /*7a3a0*/  BRA `(.L_x_676) ;  /* 0x0000000000547947 */ /* 0x000ff40003800000 */
.L_x_673:
        /* <DEDUP_REMOVED lines=8> */
.L_x_679:
[----:B------:R-:W-:-:S13]  /*7a430*/  ISETP.NE.AND P0, PT, R42, 0xa, PT ;  /* 0x0000000a2a00780c */ /* 0x000fda0003f05270 */
[C-C-:B-----5:R-:W-:Y:S02]  /*7a440*/  @P0 DADD R12, -R62.reuse, -R8.reuse ;  /* 0x000000003e0c0229 */ /* 0x160fe40000000908 */
[----:B------:R-:W-:Y:S01]  /*7a450*/  @!P0 DADD R12, -R62, R8 ;  /* 0x000000003e0c8229 */ /* 0x000fe20000000108 */
[----:B------:R-:W-:Y:S10]  /*7a460*/  BRA `(.L_x_676) ;  /* 0x0000000000247947 */ /* 0x000ff40003800000 */
.L_x_678:
[----:B------:R-:W-:-:S13]  /*7a470*/  ISETP.GT.AND P0, PT, R42, 0xd, PT ;  /* 0x0000000d2a00780c */ /* 0x000fda0003f04270 */
[----:B------:R-:W-:Y:S05]  /*7a480*/  @P0 BRA `(.L_x_680) ;  /* 0x0000000000100947 */ /* 0x000fea0003800000 */
[----:B------:R-:W-:-:S13]  /*7a490*/  ISETP.NE.AND P0, PT, R42, 0xc, PT ;  /* 0x0000000c2a00780c */ /* 0x000fda0003f05270 */
[--C-:B-----5:R-:W-:Y:S02]  /*7a4a0*/  @P0 DADD R12, R62, -R8.reuse ;  /* 0x000000003e0c0229 */ /* 0x120fe40000000808 */
[----:B------:R-:W-:Y:S01]  /*7a4b0*/  @!P0 DADD R12, R60, R8 ;  /* 0x000000003c0c8229 */ /* 0x000fe20000000008 */
[----:B------:R-:W-:Y:S10]  /*7a4c0*/  BRA `(.L_x_676) ;  /* 0x00000000000c7947 */ /* 0x000ff40003800000 */
.L_x_680:
[----:B------:R-:W-:-:S13]  /*7a4d0*/  ISETP.NE.AND P0, PT, R42, 0xe, PT ;  /* 0x0000000e2a00780c */ /* 0x000fda0003f05270 */
[--C-:B-----5:R-:W-:Y:S02]  /*7a4e0*/  @P0 DADD R12, -R62, -R8.reuse ;  /* 0x000000003e0c0229 */ /* 0x120fe40000000908 */
[----:B------:R-:W-:-:S11]  /*7a4f0*/  @!P0 DADD R12, -R60, R8 ;  /* 0x000000003c0c8229 */ /* 0x000fd60000000108 */
.L_x_676:
[----:B------:R-:W-:Y:S05]  /*7a500*/  BSYNC.RECONVERGENT B2 ;  /* 0x0000000000027941 */ /* 0x000fea0003800200 */
.L_x_672:
        /* <DEDUP_REMOVED lines=13> */
.L_x_684:
[----:B------:R-:W-:-:S13]  /*7a5e0*/  ISETP.NE.AND P0, PT, R68, 0x2, PT ;  /* 0x000000024400780c */ /* 0x000fda0003f05270 */
[C-C-:B------:R-:W-:Y:S02]  /*7a5f0*/  @P0 DADD R32, -R60.reuse, -R8.reuse ;  /* 0x000000003c200229 */ /* 0x140fe40000000908 */
[----:B------:R-:W-:Y:S01]  /*7a600*/  @!P0 DADD R32, R60, -R8 ;  /* 0x000000003c208229 */ /* 0x000fe20000000808 */
[----:B------:R-:W-:Y:S10]  /*7a610*/  BRA `(.L_x_685) ;  /* 0x00000000007c7947 */ /* 0x000ff40003800000 */
.L_x_683:
[----:B------:R-:W-:-:S13]  /*7a620*/  ISETP.GT.AND P0, PT, R68, 0x5, PT ;  /* 0x000000054400780c */ /* 0x000fda0003f04270 */
[----:B------:R-:W-:Y:S05]  /*7a630*/  @P0 BRA `(.L_x_686) ;  /* 0x0000000000100947 */ /* 0x000fea0003800000 */
[----:B------:R-:W-:-:S13]  /*7a640*/  ISETP.NE.AND P0, PT, R68, 0x4, PT ;  /* 0x000000044400780c */ /* 0x000fda0003f05270 */
[C-C-:B------:R-:W-:Y:S02]  /*7a650*/  @P0 DADD R32, -R60.reuse, R54.reuse ;  /* 0x000000003c200229 */ /* 0x140fe40000000136 */
[----:B------:R-:W-:Y:S01]  /*7a660*/  @!P0 DADD R32, R60, R54 ;  /* 0x000000003c208229 */ /* 0x000fe20000000036 */
[----:B------:R-:W-:Y:S10]  /*7a670*/  BRA `(.L_x_685) ;  /* 0x0000000000647947 */ /* 0x000ff40003800000 */
.L_x_686:
[----:B------:R-:W-:-:S13]  /*7a680*/  ISETP.NE.AND P0, PT, R68, 0x6, PT ;  /* 0x000000064400780c */ /* 0x000fda0003f05270 */
[C-C-:B------:R-:W-:Y:S02]  /*7a690*/  @P0 DADD R32, -R60.reuse, -R54.reuse ;  /* 0x000000003c200229 */ /* 0x140fe40000000936 */
[----:B------:R-:W-:Y:S01]  /*7a6a0*/  @!P0 DADD R32, R60, -R54 ;  /* 0x000000003c208229 */ /* 0x000fe20000000836 */
[----:B------:R-:W-:Y:S10]  /*7a6b0*/  BRA `(.L_x_685) ;  /* 0x0000000000547947 */ /* 0x000ff40003800000 */
.L_x_682:
        /* <DEDUP_REMOVED lines=8> */
.L_x_688:
[----:B------:R-:W-:-:S13]  /*7a740*/  ISETP.NE.AND P0, PT, R68, 0xa, PT ;  /* 0x0000000a4400780c */ /* 0x000fda0003f05270 */
[C-C-:B------:R-:W-:Y:S02]  /*7a750*/  @P0 DADD R32, -R54.reuse, -R8.reuse ;  /* 0x0000000036200229 */ /* 0x140fe40000000908 */
[----:B------:R-:W-:Y:S01]  /*7a760*/  @!P0 DADD R32, -R54, R8 ;  /* 0x0000000036208229 */ /* 0x000fe20000000108 */
[----:B------:R-:W-:Y:S10]  /*7a770*/  BRA `(.L_x_685) ;  /* 0x0000000000247947 */ /* 0x000ff40003800000 */
.L_x_687:
[----:B------:R-:W-:-:S13]  /*7a780*/  ISETP.GT.AND P0, PT, R68, 0xd, PT ;  /* 0x0000000d4400780c */ /* 0x000fda0003f04270 */
[----:B------:R-:W-:Y:S05]  /*7a790*/  @P0 BRA `(.L_x_689) ;  /* 0x0000000000100947 */ /* 0x000fea0003800000 */
[----:B------:R-:W-:-:S13]  /*7a7a0*/  ISETP.NE.AND P0, PT, R68, 0xc, PT ;  /* 0x0000000c4400780c */ /* 0x000fda0003f05270 */
[--C-:B------:R-:W-:Y:S02]  /*7a7b0*/  @P0 DADD R32, R54, -R8.reuse ;  /* 0x0000000036200229 */ /* 0x100fe40000000808 */
[----:B------:R-:W-:Y:S01]  /*7a7c0*/  @!P0 DADD R32, R60, R8 ;  /* 0x000000003c208229 */ /* 0x000fe20000000008 */
[----:B------:R-:W-:Y:S10]  /*7a7d0*/  BRA `(.L_x_685) ;  /* 0x00000000000c7947 */ /* 0x000ff40003800000 */
.L_x_689:
[----:B------:R-:W-:-:S13]  /*7a7e0*/  ISETP.NE.AND P0, PT, R68, 0xe, PT ;  /* 0x0000000e4400780c */ /* 0x000fda0003f05270 */
[--C-:B------:R-:W-:Y:S02]  /*7a7f0*/  @P0 DADD R32, -R54, -R8.reuse ;  /* 0x0000000036200229 */ /* 0x100fe40000000908 */
[----:B------:R-:W-:-:S11]  /*7a800*/  @!P0 DADD R32, -R60, R8 ;  /* 0x000000003c208229 */ /* 0x000fd60000000108 */
.L_x_685:
[----:B------:R-:W-:Y:S05]  /*7a810*/  BSYNC.RECONVERGENT B2 ;  /* 0x0000000000027941 */ /* 0x000fea0003800200 */
.L_x_681:
        /* <DEDUP_REMOVED lines=13> */
.L_x_693:
[----:B------:R-:W-:-:S13]  /*7a8f0*/  ISETP.NE.AND P0, PT, R71, 0x2, PT ;  /* 0x000000024700780c */ /* 0x000fda0003f05270 */
[C-C-:B------:R-:W-:Y:S02]  /*7a900*/  @P0 DADD R34, -R56.reuse, -R8.reuse ;  /* 0x0000000038220229 */ /* 0x140fe40000000908 */
[----:B------:R-:W-:Y:S01]  /*7a910*/  @!P0 DADD R34, R56, -R8 ;  /* 0x0000000038228229 */ /* 0x000fe20000000808 */
[----:B------:R-:W-:Y:S10]  /*7a920*/  BRA `(.L_x_694) ;  /* 0x00000000007c7947 */ /* 0x000ff40003800000 */
.L_x_692:
[----:B------:R-:W-:-:S13]  /*7a930*/  ISETP.GT.AND P0, PT, R71, 0x5, PT ;  /* 0x000000054700780c */ /* 0x000fda0003f04270 */
[----:B------:R-:W-:Y:S05]  /*7a940*/  @P0 BRA `(.L_x_695) ;  /* 0x0000000000100947 */ /* 0x000fea0003800000 */
[----:B------:R-:W-:-:S13]  /*7a950*/  ISETP.NE.AND P0, PT, R71, 0x4, PT ;  /* 0x000000044700780c */ /* 0x000fda0003f05270 */
[C-C-:B------:R-:W-:Y:S02]  /*7a960*/  @P0 DADD R34, R62.reuse, -R56.reuse ;  /* 0x000000003e220229 */ /* 0x140fe40000000838 */
[----:B------:R-:W-:Y:S01]  /*7a970*/  @!P0 DADD R34, R62, R56 ;  /* 0x000000003e228229 */ /* 0x000fe20000000038 */
[----:B------:R-:W-:Y:S10]  /*7a980*/  BRA `(.L_x_694) ;  /* 0x0000000000647947 */ /* 0x000ff40003800000 */
.L_x_695:
[----:B------:R-:W-:-:S13]  /*7a990*/  ISETP.NE.AND P0, PT, R71, 0x6, PT ;  /* 0x000000064700780c */ /* 0x000fda0003f05270 */
[C-C-:B------:R-:W-:Y:S02]  /*7a9a0*/  @P0 DADD R34, -R62.reuse, -R56.reuse ;  /* 0x000000003e220229 */ /* 0x140fe40000000938 */
[----:B------:R-:W-:Y:S01]  /*7a9b0*/  @!P0 DADD R34, -R62, R56 ;  /* 0x000000003e228229 */ /* 0x000fe20000000138 */
[----:B------:R-:W-:Y:S10]  /*7a9c0*/  BRA `(.L_x_694) ;  /* 0x0000000000547947 */ /* 0x000ff40003800000 */
.L_x_691:
        /* <DEDUP_REMOVED lines=8> */
.L_x_697:
[----:B------:R-:W-:-:S13]  /*7aa50*/  ISETP.NE.AND P0, PT, R71, 0xa, PT ;  /* 0x0000000a4700780c */ /* 0x000fda0003f05270 */
[C-C-:B------:R-:W-:Y:S02]  /*7aa60*/  @P0 DADD R34, -R62.reuse, -R8.reuse ;  /* 0x000000003e220229 */ /* 0x140fe40000000908 */
[----:B------:R-:W-:Y:S01]  /*7aa70*/  @!P0 DADD R34, -R62, R8 ;  /* 0x000000003e228229 */ /* 0x000fe20000000108 */
[----:B------:R-:W-:Y:S10]  /*7aa80*/  BRA `(.L_x_694) ;  /* 0x0000000000247947 */ /* 0x000ff40003800000 */
.L_x_696:
[----:B------:R-:W-:-:S13]  /*7aa90*/  ISETP.GT.AND P0, PT, R71, 0xd, PT ;  /* 0x0000000d4700780c */ /* 0x000fda0003f04270 */
[----:B------:R-:W-:Y:S05]  /*7aaa0*/  @P0 BRA `(.L_x_698) ;  /* 0x0000000000100947 */ /* 0x000fea0003800000 */
[----:B------:R-:W-:-:S13]  /*7aab0*/  ISETP.NE.AND P0, PT, R71, 0xc, PT ;  /* 0x0000000c4700780c */ /* 0x000fda0003f05270 */
[--C-:B------:R-:W-:Y:S02]  /*7aac0*/  @P0 DADD R34, R62, -R8.reuse ;  /* 0x000000003e220229 */ /* 0x100fe40000000808 */
[----:B------:R-:W-:Y:S01]  /*7aad0*/  @!P0 DADD R34, R56, R8 ;  /* 0x0000000038228229 */ /* 0x000fe20000000008 */
[----:B------:R-:W-:Y:S10]  /*7aae0*/  BRA `(.L_x_694) ;  /* 0x00000000000c7947 */ /* 0x000ff40003800000 */
.L_x_698:
[----:B------:R-:W-:-:S13]  /*7aaf0*/  ISETP.NE.AND P0, PT, R71, 0xe, PT ;  /* 0x0000000e4700780c */ /* 0x000fda0003f05270 */
[--C-:B------:R-:W-:Y:S02]  /*7ab00*/  @P0 DADD R34, -R62, -R8.reuse ;  /* 0x000000003e220229 */ /* 0x100fe40000000908 */
[----:B------:R-:W-:-:S11]  /*7ab10*/  @!P0 DADD R34, -R56, R8 ;  /* 0x0000000038228229 */ /* 0x000fd60000000108 */
.L_x_694:
[----:B------:R-:W-:Y:S05]  /*7ab20*/  BSYNC.RECONVERGENT B2 ;  /* 0x0000000000027941 */ /* 0x000fea0003800200 */
.L_x_690:
        /* <DEDUP_REMOVED lines=12> */
.L_x_702:
[----:B------:R-:W-:-:S13]  /*7abf0*/  ISETP.NE.AND P0, PT, R72, 0x2, PT ;  /* 0x000000024800780c */ /* 0x000fda0003f05270 */
[C-C-:B------:R-:W-:Y:S02]  /*7ac00*/  @P0 DADD R40, -R56.reuse, -R8.reuse ;  /* 0x0000000038280229 */ /* 0x140fe40000000908 */
[----:B------:R-:W-:Y:S01]  /*7ac10*/  @!P0 DADD R40, R56, -R8 ;  /* 0x0000000038288229 */ /* 0x000fe20000000808 */
[----:B------:R-:W-:Y:S10]  /*7ac20*/  BRA `(.L_x_703) ;  /* 0x00000000007c7947 */ /* 0x000ff40003800000 */
.L_x_701:
[----:B------:R-:W-:-:S13]  /*7ac30*/  ISETP.GT.AND P0, PT, R72, 0x5, PT ;  /* 0x000000054800780c */ /* 0x000fda0003f04270 */
[----:B------:R-:W-:Y:S05]  /*7ac40*/  @P0 BRA `(.L_x_704) ;  /* 0x0000000000100947 */ /* 0x000fea0003800000 */
[----:B------:R-:W-:-:S13]  /*7ac50*/  ISETP.NE.AND P0, PT, R72, 0x4, PT ;  /* 0x000000044800780c */ /* 0x000fda0003f05270 */
[C-C-:B------:R-:W-:Y:S02]  /*7ac60*/  @P0 DADD R40, R54.reuse, -R56.reuse ;  /* 0x0000000036280229 */ /* 0x140fe40000000838 */
[----:B------:R-:W-:Y:S01]  /*7ac70*/  @!P0 DADD R40, R54, R56 ;  /* 0x0000000036288229 */ /* 0x000fe20000000038 */
[----:B------:R-:W-:Y:S10]  /*7ac80*/  BRA `(.L_x_703) ;  /* 0x0000000000647947 */ /* 0x000ff40003800000 */
.L_x_704:
[----:B------:R-:W-:-:S13]  /*7ac90*/  ISETP.NE.AND P0, PT, R72, 0x6, PT ;  /* 0x000000064800780c */ /* 0x000fda0003f05270 */
[C-C-:B------:R-:W-:Y:S02]  /*7aca0*/  @P0 DADD R40, -R54.reuse, -R56.reuse ;  /* 0x0000000036280229 */ /* 0x140fe40000000938 */
[----:B------:R-:W-:Y:S01]  /*7acb0*/  @!P0 DADD R40, -R54, R56 ;  /* 0x0000000036288229 */ /* 0x000fe20000000138 */
[----:B------:R-:W-:Y:S10]  /*7acc0*/  BRA `(.L_x_703) ;  /* 0x0000000000547947 */ /* 0x000ff40003800000 */
.L_x_700:
        /* <DEDUP_REMOVED lines=8> */
.L_x_706:
[----:B------:R-:W-:-:S13]  /*7ad50*/  ISETP.NE.AND P0, PT, R72, 0xa, PT ;  /* 0x0000000a4800780c */ /* 0x000fda0003f05270 */
[C-C-:B------:R-:W-:Y:S02]  /*7ad60*/  @P0 DADD R40, -R54.reuse, -R8.reuse ;  /* 0x0000000036280229 */ /* 0x140fe40000000908 */
[----:B------:R-:W-:Y:S01]  /*7ad70*/  @!P0 DADD R40, -R54, R8 ;  /* 0x0000000036288229 */ /* 0x000fe20000000108 */
[----:B------:R-:W-:Y:S10]  /*7ad80*/  BRA `(.L_x_703) ;  /* 0x0000000000247947 */ /* 0x000ff40003800000 */
.L_x_705:
[----:B------:R-:W-:-:S13]  /*7ad90*/  ISETP.GT.AND P0, PT, R72, 0xd, PT ;  /* 0x0000000d4800780c */ /* 0x000fda0003f04270 */
[----:B------:R-:W-:Y:S05]  /*7ada0*/  @P0 BRA `(.L_x_707) ;  /* 0x0000000000100947 */ /* 0x000fea0003800000 */
[----:B------:R-:W-:-:S13]  /*7adb0*/  ISETP.NE.AND P0, PT, R72, 0xc, PT ;  /* 0x0000000c4800780c */ /* 0x000fda0003f05270 */
[--C-:B------:R-:W-:Y:S02]  /*7adc0*/  @P0 DADD R40, R54, -R8.reuse ;  /* 0x0000000036280229 */ /* 0x100fe40000000808 */
[----:B------:R-:W-:Y:S01]  /*7add0*/  @!P0 DADD R40, R56, R8 ;  /* 0x0000000038288229 */ /* 0x000fe20000000008 */
[----:B------:R-:W-:Y:S10]  /*7ade0*/  BRA `(.L_x_703) ;  /* 0x00000000000c7947 */ /* 0x000ff40003800000 */
.L_x_707:
[----:B------:R-:W-:-:S13]  /*7adf0*/  ISETP.NE.AND P0, PT, R72, 0xe, PT ;  /* 0x0000000e4800780c */ /* 0x000fda0003f05270 */
[--C-:B------:R-:W-:Y:S02]  /*7ae00*/  @P0 DADD R40, -R54, -R8.reuse ;  /* 0x0000000036280229 */ /* 0x100fe40000000908 */
[----:B------:R-:W-:-:S11]  /*7ae10*/  @!P0 DADD R40, -R56, R8 ;  /* 0x0000000038288229 */ /* 0x000fd60000000108 */
.L_x_703:
[----:B------:R-:W-:Y:S05]  /*7ae20*/  BSYNC.RECONVERGENT B2 ;  /* 0x0000000000027941 */ /* 0x000fea0003800200 */
.L_x_699:
        /* <DEDUP_REMOVED lines=13> */
.L_x_711:
[----:B------:R-:W-:-:S13]  /*7af00*/  ISETP.NE.AND P0, PT, R42, 0x2, PT ;  /* 0x000000022a00780c */ /* 0x000fda0003f05270 */
[C-C-:B------:R-:W-:Y:S02]  /*7af10*/  @P0 DADD R8, -R60.reuse, -R68.reuse ;  /* 0x000000003c080229 */ /* 0x140fe40000000944 */
[----:B------:R-:W-:Y:S01]  /*7af20*/  @!P0 DADD R8, R60, -R68 ;  /* 0x000000003c088229 */ /* 0x000fe20000000844 */
[----:B------:R-:W-:Y:S10]  /*7af30*/  BRA `(.L_x_712) ;  /* 0x00000000007c7947 */ /* 0x000ff40003800000 */
.L_x_710:
[----:B------:R-:W-:-:S13]  /*7af40*/  ISETP.GT.AND P0, PT, R42, 0x5, PT ;  /* 0x000000052a00780c */ /* 0x000fda0003f04270 */
[----:B------:R-:W-:Y:S05]  /*7af50*/  @P0 BRA `(.L_x_713) ;  /* 0x0000000000100947 */ /* 0x000fea0003800000 */
[----:B------:R-:W-:-:S13]  /*7af60*/  ISETP.NE.AND P0, PT, R42, 0x4, PT ;  /* 0x000000042a00780c */ /* 0x000fda0003f05270 */
[C-C-:B------:R-:W-:Y:S02]  /*7af70*/  @P0 DADD R8, -R60.reuse, R62.reuse ;  /* 0x000000003c080229 */ /* 0x140fe4000000013e */
[----:B------:R-:W-:Y:S01]  /*7af80*/  @!P0 DADD R8, R60, R62 ;  /* 0x000000003c088229 */ /* 0x000fe2000000003e */
[----:B------:R-:W-:Y:S10]  /*7af90*/  BRA `(.L_x_712) ;  /* 0x0000000000647947 */ /* 0x000ff40003800000 */
.L_x_713:
[----:B------:R-:W-:-:S13]  /*7afa0*/  ISETP.NE.AND P0, PT, R42, 0x6, PT ;  /* 0x000000062a00780c */ /* 0x000fda0003f05270 */
[C-C-:B------:R-:W-:Y:S02]  /*7afb0*/  @P0 DADD R8, -R60.reuse, -R62.reuse ;  /* 0x000000003c080229 */ /* 0x140fe4000000093e */
[----:B------:R-:W-:Y:S01]  /*7afc0*/  @!P0 DADD R8, R60, -R62 ;  /* 0x000000003c088229 */ /* 0x000fe2000000083e */
[----:B------:R-:W-:Y:S10]  /*7afd0*/  BRA `(.L_x_712) ;  /* 0x0000000000547947 */ /* 0x000ff40003800000 */
.L_x_709:
        /* <DEDUP_REMOVED lines=8> */
.L_x_715:
[----:B------:R-:W-:-:S13]  /*7b060*/  ISETP.NE.AND P0, PT, R42, 0xa, PT ;  /* 0x0000000a2a00780c */ /* 0x000fda0003f05270 */
[C-C-:B------:R-:W-:Y:S02]  /*7b070*/  @P0 DADD R8, -R62.reuse, -R68.reuse ;  /* 0x000000003e080229 */ /* 0x140fe40000000944 */
[----:B------:R-:W-:Y:S01]  /*7b080*/  @!P0 DADD R8, -R62, R68 ;  /* 0x000000003e088229 */ /* 0x000fe20000000144 */
[----:B------:R-:W-:Y:S10]  /*7b090*/  BRA `(.L_x_712) ;  /* 0x0000000000247947 */ /* 0x000ff40003800000 */
.L_x_714:
[----:B------:R-:W-:-:S13]  /*7b0a0*/  ISETP.GT.AND P0, PT, R42, 0xd, PT ;  /* 0x0000000d2a00780c */ /* 0x000fda0003f04270 */
[----:B------:R-:W-:Y:S05]  /*7b0b0*/  @P0 BRA `(.L_x_716) ;  /* 0x0000000000100947 */ /* 0x000fea0003800000 */
[----:B------:R-:W-:-:S13]  /*7b0c0*/  ISETP.NE.AND P0, PT, R42, 0xc, PT ;  /* 0x0000000c2a00780c */ /* 0x000fda0003f05270 */
[--C-:B------:R-:W-:Y:S02]  /*7b0d0*/  @P0 DADD R8, R62, -R68.reuse ;  /* 0x000000003e080229 */ /* 0x100fe40000000844 */
[----:B------:R-:W-:Y:S01]  /*7b0e0*/  @!P0 DADD R8, R60, R68 ;  /* 0x000000003c088229 */ /* 0x000fe20000000044 */
[----:B------:R-:W-:Y:S10]  /*7b0f0*/  BRA `(.L_x_712) ;  /* 0x00000000000c7947 */ /* 0x000ff40003800000 */
.L_x_716:
[----:B------:R-:W-:-:S13]  /*7b100*/  ISETP.NE.AND P0, PT, R42, 0xe, PT ;  /* 0x0000000e2a00780c */ /* 0x000fda0003f05270 */
[--C-:B------:R-:W-:Y:S02]  /*7b110*/  @P0 DADD R8, -R62, -R68.reuse ;  /* 0x000000003e080229 */ /* 0x100fe40000000944 */
[----:B------:R-:W-:-:S11]  /*7b120*/  @!P0 DADD R8, -R60, R68 ;  /* 0x000000003c088229 */ /* 0x000fd60000000144 */
.L_x_712:
[----:B------:R-:W-:Y:S05]  /*7b130*/  BSYNC.RECONVERGENT B2 ;  /* 0x0000000000027941 */ /* 0x000fea0003800200 */
.L_x_708:
        /* <DEDUP_REMOVED lines=12> */
.L_x_720:
[----:B------:R-:W-:-:S13]  /*7b200*/  ISETP.NE.AND P0, PT, R70, 0x2, PT ;  /* 0x000000024600780c */ /* 0x000fda0003f05270 */
[C-C-:B------:R-:W-:Y:S02]  /*7b210*/  @P0 DADD R42, -R60.reuse, -R68.reuse ;  /* 0x000000003c2a0229 */ /* 0x140fe40000000944 */
[----:B------:R-:W-:Y:S01]  /*7b220*/  @!P0 DADD R42, R60, -R68 ;  /* 0x000000003c2a8229 */ /* 0x000fe20000000844 */
[----:B------:R-:W-:Y:S10]  /*7b230*/  BRA `(.L_x_721) ;  /* 0x00000000007c7947 */ /* 0x000ff40003800000 */
.L_x_719:
[----:B------:R-:W-:-:S13]  /*7b240*/  ISETP.GT.AND P0, PT, R70, 0x5, PT ;  /* 0x000000054600780c */ /* 0x000fda0003f04270 */
[----:B------:R-:W-:Y:S05]  /*7b250*/  @P0 BRA `(.L_x_722) ;  /* 0x0000000000100947 */ /* 0x000fea0003800000 */
[----:B------:R-:W-:-:S13]  /*7b260*/  ISETP.NE.AND P0, PT, R70, 0x4, PT ;  /* 0x000000044600780c */ /* 0x000fda0003f05270 */
[C-C-:B------:R-:W-:Y:S02]  /*7b270*/  @P0 DADD R42, -R60.reuse, R54.reuse ;  /* 0x000000003c2a0229 */ /* 0x140fe40000000136 */
[----:B------:R-:W-:Y:S01]  /*7b280*/  @!P0 DADD R42, R60, R54 ;  /* 0x000000003c2a8229 */ /* 0x000fe20000000036 */
[----:B------:R-:W-:Y:S10]  /*7b290*/  BRA `(.L_x_721) ;  /* 0x0000000000647947 */ /* 0x000ff40003800000 */
.L_x_722:
[----:B------:R-:W-:-:S13]  /*7b2a0*/  ISETP.NE.AND P0, PT, R70, 0x6, PT ;  /* 0x000000064600780c */ /* 0x000fda0003f05270 */
[C-C-:B------:R-:W-:Y:S02]  /*7b2b0*/  @P0 DADD R42, -R60.reuse, -R54.reuse ;  /* 0x000000003c2a0229 */ /* 0x140fe40000000936 */
[----:B------:R-:W-:Y:S01]  /*7b2c0*/  @!P0 DADD R42, R60, -R54 ;  /* 0x000000003c2a8229 */ /* 0x000fe20000000836 */
[----:B------:R-:W-:Y:S10]  /*7b2d0*/  BRA `(.L_x_721) ;  /* 0x0000000000547947 */ /* 0x000ff40003800000 */
.L_x_718:
        /* <DEDUP_REMOVED lines=8> */
.L_x_724:
[----:B------:R-:W-:-:S13]  /*7b360*/  ISETP.NE.AND P0, PT, R70, 0xa, PT ;  /* 0x0000000a4600780c */ /* 0x000fda0003f05270 */
[C-C-:B------:R-:W-:Y:S02]  /*7b370*/  @P0 DADD R42, -R54.reuse, -R68.reuse ;  /* 0x00000000362a0229 */ /* 0x140fe40000000944 */
[----:B------:R-:W-:Y:S01]  /*7b380*/  @!P0 DADD R42, -R54, R68 ;  /* 0x00000000362a8229 */ /* 0x000fe20000000144 */
[----:B------:R-:W-:Y:S10]  /*7b390*/  BRA `(.L_x_721) ;  /* 0x0000000000247947 */ /* 0x000ff40003800000 */
.L_x_723:
[----:B------:R-:W-:-:S13]  /*7b3a0*/  ISETP.GT.AND P0, PT, R70, 0xd, PT ;  /* 0x0000000d4600780c */ /* 0x000fda0003f04270 */
[----:B------:R-:W-:Y:S05]  /*7b3b0*/  @P0 BRA `(.L_x_725) ;  /* 0x0000000000100947 */ /* 0x000fea0003800000 */
[----:B------:R-:W-:-:S13]  /*7b3c0*/  ISETP.NE.AND P0, PT, R70, 0xc, PT ;  /* 0x0000000c4600780c */ /* 0x000fda0003f05270 */
[--C-:B------:R-:W-:Y:S02]  /*7b3d0*/  @P0 DADD R42, R54, -R68.reuse ;  /* 0x00000000362a0229 */ /* 0x100fe40000000844 */
[----:B------:R-:W-:Y:S01]  /*7b3e0*/  @!P0 DADD R42, R60, R68 ;  /* 0x000000003c2a8229 */ /* 0x000fe20000000044 */
[----:B------:R-:W-:Y:S10]  /*7b3f0*/  BRA `(.L_x_721) ;  /* 0x00000000000c7947 */ /* 0x000ff40003800000 */
.L_x_725:
[----:B------:R-:W-:-:S13]  /*7b400*/  ISETP.NE.AND P0, PT, R70, 0xe, PT ;  /* 0x0000000e4600780c */ /* 0x000fda0003f05270 */
[--C-:B------:R-:W-:Y:S02]  /*7b410*/  @P0 DADD R42, -R54, -R68.reuse ;  /* 0x00000000362a0229 */ /* 0x100fe40000000944 */
[----:B------:R-:W-:-:S11]  /*7b420*/  @!P0 DADD R42, -R60, R68 ;  /* 0x000000003c2a8229 */ /* 0x000fd60000000144 */
.L_x_721:
[----:B------:R-:W-:Y:S05]  /*7b430*/  BSYNC.RECONVERGENT B2 ;  /* 0x0000000000027941 */ /* 0x000fea0003800200 */
.L_x_717:
        /* <DEDUP_REMOVED lines=12> */
.L_x_729:
[----:B------:R-:W-:-:S13]  /*7b500*/  ISETP.NE.AND P0, PT, R73, 0x2, PT ;  /* 0x000000024900780c */ /* 0x000fda0003f05270 */
[C-C-:B------:R-:W-:Y:S02]  /*7b510*/  @P0 DADD R48, -R56.reuse, -R68.reuse ;  /* 0x0000000038300229 */ /* 0x140fe40000000944 */
[----:B------:R-:W-:Y:S01]  /*7b520*/  @!P0 DADD R48, R56, -R68 ;  /* 0x0000000038308229 */ /* 0x000fe20000000844 */
[----:B------:R-:W-:Y:S10]  /*7b530*/  BRA `(.L_x_730) ;  /* 0x00000000007c7947 */ /* 0x000ff40003800000 */
.L_x_728:
[----:B------:R-:W-:-:S13]  /*7b540*/  ISETP.GT.AND P0, PT, R73, 0x5, PT ;  /* 0x000000054900780c */ /* 0x000fda0003f04270 */
[----:B------:R-:W-:Y:S05]  /*7b550*/  @P0 BRA `(.L_x_731) ;  /* 0x0000000000100947 */ /* 0x000fea0003800000 */
[----:B------:R-:W-:-:S13]  /*7b560*/  ISETP.NE.AND P0, PT, R73, 0x4, PT ;  /* 0x000000044900780c */ /* 0x000fda0003f05270 */
[C-C-:B------:R-:W-:Y:S02]  /*7b570*/  @P0 DADD R48, R62.reuse, -R56.reuse ;  /* 0x000000003e300229 */ /* 0x140fe40000000838 */
[----:B------:R-:W-:Y:S01]  /*7b580*/  @!P0 DADD R48, R62, R56 ;  /* 0x000000003e308229 */ /* 0x000fe20000000038 */
[----:B------:R-:W-:Y:S10]  /*7b590*/  BRA `(.L_x_730) ;  /* 0x0000000000647947 */ /* 0x000ff40003800000 */
.L_x_731:
[----:B------:R-:W-:-:S13]  /*7b5a0*/  ISETP.NE.AND P0, PT, R73, 0x6, PT ;  /* 0x000000064900780c */ /* 0x000fda0003f05270 */
[C-C-:B------:R-:W-:Y:S02]  /*7b5b0*/  @P0 DADD R48, -R62.reuse, -R56.reuse ;  /* 0x000000003e300229 */ /* 0x140fe40000000938 */
[----:B------:R-:W-:Y:S01]  /*7b5c0*/  @!P0 DADD R48, -R62, R56 ;  /* 0x000000003e308229 */ /* 0x000fe20000000138 */
[----:B------:R-:W-:Y:S10]  /*7b5d0*/  BRA `(.L_x_730) ;  /* 0x0000000000547947 */ /* 0x000ff40003800000 */
.L_x_727:
        /* <DEDUP_REMOVED lines=8> */
.L_x_733:
[----:B------:R-:W-:-:S13]  /*7b660*/  ISETP.NE.AND P0, PT, R73, 0xa, PT ;  /* 0x0000000a4900780c */ /* 0x000fda0003f05270 */
[C-C-:B------:R-:W-:Y:S02]  /*7b670*/  @P0 DADD R48, -R62.reuse, -R68.reuse ;  /* 0x000000003e300229 */ /* 0x140fe40000000944 */
[----:B------:R-:W-:Y:S01]  /*7b680*/  @!P0 DADD R48, -R62, R68 ;  /* 0x000000003e308229 */ /* 0x000fe20000000144 */
[----:B------:R-:W-:Y:S10]  /*7b690*/  BRA `(.L_x_730) ;  /* 0x0000000000247947 */ /* 0x000ff40003800000 */
.L_x_732:
[----:B------:R-:W-:-:S13]  /*7b6a0*/  ISETP.GT.AND P0, PT, R73, 0xd, PT ;  /* 0x0000000d4900780c */ /* 0x000fda0003f04270 */
[----:B------:R-:W-:Y:S05]  /*7b6b0*/  @P0 BRA `(.L_x_734) ;  /* 0x0000000000100947 */ /* 0x000fea0003800000 */
[----:B------:R-:W-:-:S13]  /*7b6c0*/  ISETP.NE.AND P0, PT, R73, 0xc, PT ;  /* 0x0000000c4900780c */ /* 0x000fda0003f05270 */
[--C-:B------:R-:W-:Y:S02]  /*7b6d0*/  @P0 DADD R48, R62, -R68.reuse ;  /* 0x000000003e300229 */ /* 0x100fe40000000844 */
[----:B------:R-:W-:Y:S01]  /*7b6e0*/  @!P0 DADD R48, R56, R68 ;  /* 0x0000000038308229 */ /* 0x000fe20000000044 */
[----:B------:R-:W-:Y:S10]  /*7b6f0*/  BRA `(.L_x_730) ;  /* 0x00000000000c7947 */ /* 0x000ff40003800000 */
.L_x_734:
[----:B------:R-:W-:-:S13]  /*7b700*/  ISETP.NE.AND P0, PT, R73, 0xe, PT ;  /* 0x0000000e4900780c */ /* 0x000fda0003f05270 */
[--C-:B------:R-:W-:Y:S02]  /*7b710*/  @P0 DADD R48, -R62, -R68.reuse ;  /* 0x000000003e300229 */ /* 0x100fe40000000944 */
[----:B------:R-:W-:-:S11]  /*7b720*/  @!P0 DADD R48, -R56, R68 ;  /* 0x0000000038308229 */ /* 0x000fd60000000144 */
.L_x_730:
[----:B------:R-:W-:Y:S05]  /*7b730*/  BSYNC.RECONVERGENT B2 ;  /* 0x0000000000027941 */ /* 0x000fea0003800200 */
.L_x_726:
        /* <DEDUP_REMOVED lines=12> */
.L_x_738:
[----:B------:R-:W-:-:S13]  /*7b800*/  ISETP.NE.AND P0, PT, R74, 0x2, PT ;  /* 0x000000024a00780c */ /* 0x000fda0003f05270 */
[C-C-:B------:R-:W-:Y:S02]  /*7b810*/  @P0 DADD R50, -R56.reuse, -R68.reuse ;  /* 0x0000000038320229 */ /* 0x140fe40000000944 */
[----:B------:R-:W-:Y:S01]  /*7b820*/  @!P0 DADD R50, R56, -R68 ;  /* 0x0000000038328229 */ /* 0x000fe20000000844 */
[----:B------:R-:W-:Y:S10]  /*7b830*/  BRA `(.L_x_739) ;  /* 0x00000000007c7947 */ /* 0x000ff40003800000 */
.L_x_737:
[----:B------:R-:W-:-:S13]  /*7b840*/  ISETP.GT.AND P0, PT, R74, 0x5, PT ;  /* 0x000000054a00780c */ /* 0x000fda0003f04270 */
[----:B------:R-:W-:Y:S05]  /*7b850*/  @P0 BRA `(.L_x_740) ;  /* 0x0000000000100947 */ /* 0x000fea0003800000 */
[----:B------:R-:W-:-:S13]  /*7b860*/  ISETP.NE.AND P0, PT, R74, 0x4, PT ;  /* 0x000000044a00780c */ /* 0x000fda0003f05270 */
[C-C-:B------:R-:W-:Y:S02]  /*7b870*/  @P0 DADD R50, R54.reuse, -R56.reuse ;  /* 0x0000000036320229 */ /* 0x140fe40000000838 */
[----:B------:R-:W-:Y:S01]  /*7b880*/  @!P0 DADD R50, R54, R56 ;  /* 0x0000000036328229 */ /* 0x000fe20000000038 */
[----:B------:R-:W-:Y:S10]  /*7b890*/  BRA `(.L_x_739) ;  /* 0x0000000000647947 */ /* 0x000ff40003800000 */
.L_x_740:
[----:B------:R-:W-:-:S13]  /*7b8a0*/  ISETP.NE.AND P0, PT, R74, 0x6, PT ;  /* 0x000000064a00780c */ /* 0x000fda0003f05270 */
[C-C-:B------:R-:W-:Y:S02]  /*7b8b0*/  @P0 DADD R50, -R54.reuse, -R56.reuse ;  /* 0x0000000036320229 */ /* 0x140fe40000000938 */
[----:B------:R-:W-:Y:S01]  /*7b8c0*/  @!P0 DADD R50, -R54, R56 ;  /* 0x0000000036328229 */ /* 0x000fe20000000138 */
[----:B------:R-:W-:Y:S10]  /*7b8d0*/  BRA `(.L_x_739) ;  /* 0x0000000000547947 */ /* 0x000ff40003800000 */
.L_x_736:
        /* <DEDUP_REMOVED lines=8> */
.L_x_742:
[----:B------:R-:W-:-:S13]  /*7b960*/  ISETP.NE.AND P0, PT, R74, 0xa, PT ;  /* 0x0000000a4a00780c */ /* 0x000fda0003f05270 */
[C-C-:B------:R-:W-:Y:S02]  /*7b970*/  @P0 DADD R50, -R54.reuse, -R68.reuse ;  /* 0x0000000036320229 */ /* 0x140fe40000000944 */
[----:B------:R-:W-:Y:S01]  /*7b980*/  @!P0 DADD R50, -R54, R68 ;  /* 0x0000000036328229 */ /* 0x000fe20000000144 */
[----:B------:R-:W-:Y:S10]  /*7b990*/  BRA `(.L_x_739) ;  /* 0x0000000000247947 */ /* 0x000ff40003800000 */
.L_x_741:
[----:B------:R-:W-:-:S13]  /*7b9a0*/  ISETP.GT.AND P0, PT, R74, 0xd, PT ;  /* 0x0000000d4a00780c */ /* 0x000fda0003f04270 */
[----:B------:R-:W-:Y:S05]  /*7b9b0*/  @P0 BRA `(.L_x_743) ;  /* 0x0000000000100947 */ /* 0x000fea0003800000 */
[----:B------:R-:W-:-:S13]  /*7b9c0*/  ISETP.NE.AND P0, PT, R74, 0xc, PT ;  /* 0x0000000c4a00780c */ /* 0x000fda0003f05270 */
[--C-:B------:R-:W-:Y:S02]  /*7b9d0*/  @P0 DADD R50, R54, -R68.reuse ;  /* 0x0000000036320229 */ /* 0x100fe40000000844 */
[----:B------:R-:W-:Y:S01]  /*7b9e0*/  @!P0 DADD R50, R56, R68 ;  /* 0x0000000038328229 */ /* 0x000fe20000000044 */
[----:B------:R-:W-:Y:S10]  /*7b9f0*/  BRA `(.L_x_739) ;  /* 0x00000000000c7947 */ /* 0x000ff40003800000 */
.L_x_743:
[----:B------:R-:W-:-:S13]  /*7ba00*/  ISETP.NE.AND P0, PT, R74, 0xe, PT ;  /* 0x0000000e4a00780c */ /* 0x000fda0003f05270 */
[--C-:B------:R-:W-:Y:S02]  /*7ba10*/  @P0 DADD R50, -R54, -R68.reuse ;  /* 0x0000000036320229 */ /* 0x100fe40000000944 */
[----:B------:R-:W-:-:S11]  /*7ba20*/  @!P0 DADD R50, -R56, R68 ;  /* 0x0000000038328229 */ /* 0x000fd60000000144 */
.L_x_739:
[----:B------:R-:W-:Y:S05]  /*7ba30*/  BSYNC.RECONVERGENT B2 ;  /* 0x0000000000027941 */ /* 0x000fea0003800200 */
.L_x_735:
        /* <DEDUP_REMOVED lines=26> */
.L_x_671:
[----:B------:R-:W-:-:S11]  /*7bbe0*/  DADD R4, RZ, R4 ;  /* 0x00000000ff047229 */ /* 0x000fd60000000004 */
.L_x_670:
[----:B------:R-:W-:Y:S05]  /*7bbf0*/  BSYNC.RECONVERGENT B1 ;  /* 0x0000000000017941 */ /* 0x000fea0003800200 */
.L_x_669:
[----:B------:R-:W3:Y:S01]  /*7bc00*/  LDL R3, [R0+0x38] ;  /* 0x0000380000037983 */ /* 0x000ee20000100800 */
[----:B------:R-:W-:Y:S01]  /*7bc10*/  BSSY.RECONVERGENT B0, `(.L_x_745) ;  /* 0x00001f1000007945 */ /* 0x000fe20003800200 */
[----:B------:R-:W-:Y:S02]  /*7bc20*/  CS2R R6, SRZ ;  /* 0x0000000000067805 */ /* 0x000fe4000001ff00 */
[----:B---3--:R-:W-:-:S13]  /*7bc30*/  ISETP.GE.AND P0, PT, R3, 0x1, PT ;  /* 0x000000010300780c */ /* 0x008fda0003f06270 */
[----:B------:R-:W-:Y:S05]  /*7bc40*/  @!P0 BRA `(.L_x_746) ;  /* 0x0000001c00b48947 */ /* 0x000fea0003800000 */
[----:B------:R3:W5:Y:S01]  /*7bc50*/  LDL.64 R8, [R0+0x40] ;  /* 0x0000400000087983 */ /* 0x0007620000100a00 */
[----:B------:R-:W-:Y:S01]  /*7bc60*/  UMOV UR4, 0x6b8128fe ;  /* 0x6b8128fe00047882 */ /* 0x000fe20000000000 */
[----:B------:R-:W-:Y:S01]  /*7bc70*/  UMOV UR5, 0x3ff04a3f ;  /* 0x3ff04a3f00057882 */ /* 0x000fe20000000000 */
[----:B------:R-:W-:Y:S01]  /*7bc80*/  IMAD.MOV.U32 R53, RZ, RZ, RZ ;  /* 0x000000ffff357224 */ /* 0x000fe200078e00ff */
[----:B--2---:R-:W-:Y:S01]  /*7bc90*/  DMUL R20, R20, UR4 ;  /* 0x0000000414147c28 */ /* 0x004fe20008000000 */
[----:B------:R-:W-:Y:S01]  /*7bca0*/  CS2R R6, SRZ ;  /* 0x0000000000067805 */ /* 0x000fe2000001ff00 */
[----:B-1----:R-:W-:-:S11]  /*7bcb0*/  DMUL R14, R14, UR4 ;  /* 0x000000040e0e7c28 */ /* 0x002fd60008000000 */
.L_x_819:
[----:B-----5:R-:W-:-:S05]  /*7bcc0*/  IMAD.WIDE.U32 R60, R53, 0x140, R8 ;  /* 0x00000140353c7825 */ /* 0x020fca00078e0008 */
[----:B------:R-:W2:Y:S04]  /*7bcd0*/  LD.E.64 R48, desc[UR36][R60.64+0x128] ;  /* 0x000128243c307980 */ /* 0x000ea8000c101b00 */
[----:B------:R-:W4:Y:S01]  /*7bce0*/  LD.E.64 R10, desc[UR36][R60.64+0x108] ;  /* 0x000108243c0a7980 */ /* 0x000f22000c101b00 */
[-C--:B--2---:R-:W-:Y:S02]  /*7bcf0*/  DMUL R32, RZ, R48.reuse ;  /* 0x00000030ff207228 */ /* 0x084fe40000000000 */
[----:B----4-:R-:W-:-:S06]  /*7bd00*/  DFMA R42, R14, R48, R10 ;  /* 0x000000300e2a722b */ /* 0x010fcc000000000a */
[----:B------:R-:W-:Y:S01]  /*7bd10*/  DSETP.NEU.AND P0, PT, R32, RZ, PT ;  /* 0x000000ff2000722a */ /* 0x000fe20003f0d000 */
[----:B------:R-:W1:-:S13]  /*7bd20*/  F2I.F64.FLOOR R12, R42 ;  /* 0x0000002a000c7311 */ /* 0x000e5a0000305100 */
[----:B------:R-:W2:Y:S01]  /*7bd30*/  @P0 LD.E.64 R10, desc[UR36][R60.64+0x110] ;  /* 0x000110243c0a0980 */ /* 0x000ea2000c101b00 */
[----:B-1----:R-:W-:-:S03]  /*7bd40*/  LOP3.LUT R13, R12, 0xff, RZ, 0xc0, !PT ;  /* 0x000000ff0c0d7812 */ /* 0x002fc600078ec0ff */
[----:B------:R-:W4:Y:S01]  /*7bd50*/  @!P0 LD.E.U8 R34, desc[UR36][R60.64+0x101] ;  /* 0x000101243c228980 */ /* 0x000f22000c101100 */
[----:B------:R-:W-:-:S05]  /*7bd60*/  IADD3 R12, P1, PT, R60, R13, RZ ;  /* 0x0000000d3c0c7210 */ /* 0x000fca0007f3e0ff */
[----:B------:R-:W-:-:S05]  /*7bd70*/  IMAD.X R13, RZ, RZ, R61, P1 ;  /* 0x000000ffff0d7224 */ /* 0x000fca00008e063d */
[----:B------:R-:W4:Y:S04]  /*7bd80*/  LD.E.U8 R35, desc[UR36][R12.64] ;  /* 0x000000240c237980 */ /* 0x000f28000c101100 */
[----:B------:R-:W3:Y:S01]  /*7bd90*/  LD.E.U8 R41, desc[UR36][R12.64+0x1] ;  /* 0x000001240c297980 */ /* 0x000ee2000c101100 */
[----:B--2---:R-:W-:-:S03]  /*7bda0*/  @P0 DADD R32, R32, R10 ;  /* 0x0000000020200229 */ /* 0x004fc6000000000a */
[----:B------:R-:W2:Y:S03]  /*7bdb0*/  LD.E.64 R10, desc[UR36][R60.64+0x118] ;  /* 0x000118243c0a7980 */ /* 0x000ea6000c101b00 */
[----:B------:R-:W4:Y:S02]  /*7bdc0*/  @P0 F2I.F64.FLOOR R34, R32 ;  /* 0x0000002000220311 */ /* 0x000f240000305100 */
[----:B----4-:R-:W-:Y:S01]  /*7bdd0*/  IMAD.IADD R35, R35, 0x1, R34 ;  /* 0x0000000123237824 */ /* 0x010fe200078e0222 */
[----:B---3--:R-:W-:-:S04]  /*7bde0*/  IADD3 R41, PT, PT, R41, R34, RZ ;  /* 0x0000002229297210 */ /* 0x008fc80007ffe0ff */
[----:B------:R-:W-:-:S04]  /*7bdf0*/  LOP3.LUT R35, R35, 0xff, RZ, 0xc0, !PT ;  /* 0x000000ff23237812 */ /* 0x000fc800078ec0ff */
[----:B------:R-:W-:-:S05]  /*7be00*/  IADD3 R34, P1, PT, R60, R35, RZ ;  /* 0x000000233c227210 */ /* 0x000fca0007f3e0ff */
[----:B------:R-:W-:Y:S01]  /*7be10*/  IMAD.X R35, RZ, RZ, R61, P1 ;  /* 0x000000ffff237224 */ /* 0x000fe200008e063d */
[----:B------:R-:W-:-:S04]  /*7be20*/  LOP3.LUT R41, R41, 0xff, RZ, 0xc0, !PT ;  /* 0x000000ff29297812 */ /* 0x000fc800078ec0ff */
[----:B------:R-:W3:Y:S01]  /*7be30*/  LD.E.U8 R13, desc[UR36][R34.64] ;  /* 0x00000024220d7980 */ /* 0x000ee2000c101100 */
[----:B------:R-:W-:-:S03]  /*7be40*/  IADD3 R40, P1, PT, R60, R41, RZ ;  /* 0x000000293c287210 */ /* 0x000fc60007f3e0ff */
[----:B------:R-:W4:Y:S02]  /*7be50*/  LD.E.U8 R51, desc[UR36][R34.64+0x1] ;  /* 0x0000012422337980 */ /* 0x000f24000c101100 */
[----:B------:R-:W-:-:S05]  /*7be60*/  IMAD.X R41, RZ, RZ, R61, P1 ;  /* 0x000000ffff297224 */ /* 0x000fca00008e063d */
[----:B------:R-:W4:Y:S04]  /*7be70*/  LD.E.U8 R55, desc[UR36][R40.64] ;  /* 0x0000002428377980 */ /* 0x000f28000c101100 */
[----:B------:R-:W4:Y:S01]  /*7be80*/  LD.E.U8 R57, desc[UR36][R40.64+0x1] ;  /* 0x0000012428397980 */ /* 0x000f22000c101100 */
[----:B--2---:R-:W-:-:S03]  /*7be90*/  DFMA R48, R20, R48, R10 ;  /* 0x000000301430722b */ /* 0x004fc6000000000a */
[----:B------:R-:W5:Y:S03]  /*7bea0*/  @!P0 LD.E.64 R10, desc[UR36][R60.64+0x130] ;  /* 0x000130243c0a8980 */ /* 0x000f66000c101b00 */
[----:B------:R-:W3:Y:S02]  /*7beb0*/  F2I.F64.FLOOR R12, R48 ;  /* 0x00000030000c7311 */ /* 0x000ee40000305100 */
[----:B---3--:R-:W-:-:S05]  /*7bec0*/  IMAD.IADD R13, R12, 0x1, R13 ;  /* 0x000000010c0d7824 */ /* 0x008fca00078e020d */
[----:B------:R-:W-:-:S04]  /*7bed0*/  LOP3.LUT R13, R13, 0xff, RZ, 0xc0, !PT ;  /* 0x000000ff0d0d7812 */ /* 0x000fc800078ec0ff */
[----:B------:R-:W-:Y:S01]  /*7bee0*/  IADD3 R54, P1, PT, R60, R13, RZ ;  /* 0x0000000d3c367210 */ /* 0x000fe20007f3e0ff */
[----:B----4-:R-:W-:-:S04]  /*7bef0*/  IMAD.IADD R13, R12, 0x1, R55 ;  /* 0x000000010c0d7824 */ /* 0x010fc800078e0237 */
[----:B------:R-:W-:Y:S01]  /*7bf00*/  IMAD.X R55, RZ, RZ, R61, P1 ;  /* 0x000000ffff377224 */ /* 0x000fe200008e063d */
[C---:B------:R-:W-:Y:S01]  /*7bf10*/  IADD3 R57, PT, PT, R12.reuse, R57, RZ ;  /* 0x000000390c397210 */ /* 0x040fe20007ffe0ff */
[----:B------:R-:W-:Y:S01]  /*7bf20*/  IMAD.IADD R51, R12, 0x1, R51 ;  /* 0x000000010c337824 */ /* 0x000fe200078e0233 */
[----:B------:R-:W-:Y:S02]  /*7bf30*/  LOP3.LUT R35, R13, 0xff, RZ, 0xc0, !PT ;  /* 0x000000ff0d237812 */ /* 0x000fe400078ec0ff */
[----:B------:R-:W2:Y:S04]  /*7bf40*/  LD.E.U8 R68, desc[UR36][R54.64] ;  /* 0x0000002436447980 */ /* 0x000ea8000c101100 */
[----:B------:R-:W5:Y:S01]  /*7bf50*/  @!P0 LD.E.64 R12, desc[UR36][R60.64+0x138] ;  /* 0x000138243c0c8980 */ /* 0x000f62000c101b00 */
[----:B------:R-:W-:-:S02]  /*7bf60*/  LOP3.LUT R57, R57, 0xff, RZ, 0xc0, !PT ;  /* 0x000000ff39397812 */ /* 0x000fc400078ec0ff */
        /* <DEDUP_REMOVED lines=43> */
.L_x_750:
[----:B------:R-:W-:-:S13]  /*7c220*/  ISETP.NE.AND P0, PT, R48, 0x2, PT ;  /* 0x000000023000780c */ /* 0x000fda0003f05270 */
[C-C-:B-----5:R-:W-:Y:S02]  /*7c230*/  @P0 DADD R32, -R62.reuse, -R10.reuse ;  /* 0x000000003e200229 */ /* 0x160fe4000000090a */
[----:B------:R-:W-:Y:S01]  /*7c240*/  @!P0 DADD R32, R62, -R10 ;  /* 0x000000003e208229 */ /* 0x000fe2000000080a */
[----:B------:R-:W-:Y:S10]  /*7c250*/  BRA `(.L_x_751) ;  /* 0x00000000007c7947 */ /* 0x000ff40003800000 */
.L_x_749:
[----:B------:R-:W-:-:S13]  /*7c260*/  ISETP.GT.AND P0, PT, R48, 0x5, PT ;  /* 0x000000053000780c */ /* 0x000fda0003f04270 */
[----:B------:R-:W-:Y:S05]  /*7c270*/  @P0 BRA `(.L_x_752) ;  /* 0x0000000000100947 */ /* 0x000fea0003800000 */
[----:B------:R-:W-:-:S13]  /*7c280*/  ISETP.NE.AND P0, PT, R48, 0x4, PT ;  /* 0x000000043000780c */ /* 0x000fda0003f05270 */
[C-C-:B------:R-:W-:Y:S02]  /*7c290*/  @P0 DADD R32, -R62.reuse, R64.reuse ;  /* 0x000000003e200229 */ /* 0x140fe40000000140 */
[----:B------:R-:W-:Y:S01]  /*7c2a0*/  @!P0 DADD R32, R62, R64 ;  /* 0x000000003e208229 */ /* 0x000fe20000000040 */
[----:B------:R-:W-:Y:S10]  /*7c2b0*/  BRA `(.L_x_751) ;  /* 0x0000000000647947 */ /* 0x000ff40003800000 */
.L_x_752:
[----:B------:R-:W-:-:S13]  /*7c2c0*/  ISETP.NE.AND P0, PT, R48, 0x6, PT ;  /* 0x000000063000780c */ /* 0x000fda0003f05270 */
[C-C-:B------:R-:W-:Y:S02]  /*7c2d0*/  @P0 DADD R32, -R62.reuse, -R64.reuse ;  /* 0x000000003e200229 */ /* 0x140fe40000000940 */
[----:B------:R-:W-:Y:S01]  /*7c2e0*/  @!P0 DADD R32, R62, -R64 ;  /* 0x000000003e208229 */ /* 0x000fe20000000840 */
[----:B------:R-:W-:Y:S10]  /*7c2f0*/  BRA `(.L_x_751) ;  /* 0x0000000000547947 */ /* 0x000ff40003800000 */
.L_x_748:
        /* <DEDUP_REMOVED lines=8> */
.L_x_754:
[----:B------:R-:W-:-:S13]  /*7c380*/  ISETP.NE.AND P0, PT, R48, 0xa, PT ;  /* 0x0000000a3000780c */ /* 0x000fda0003f05270 */
[C-C-:B-----5:R-:W-:Y:S02]  /*7c390*/  @P0 DADD R32, -R64.reuse, -R10.reuse ;  /* 0x0000000040200229 */ /* 0x160fe4000000090a */
[----:B------:R-:W-:Y:S01]  /*7c3a0*/  @!P0 DADD R32, -R64, R10 ;  /* 0x0000000040208229 */ /* 0x000fe2000000010a */
[----:B------:R-:W-:Y:S10]  /*7c3b0*/  BRA `(.L_x_751) ;  /* 0x0000000000247947 */ /* 0x000ff40003800000 */
.L_x_753:
[----:B------:R-:W-:-:S13]  /*7c3c0*/  ISETP.GT.AND P0, PT, R48, 0xd, PT ;  /* 0x0000000d3000780c */ /* 0x000fda0003f04270 */
[----:B------:R-:W-:Y:S05]  /*7c3d0*/  @P0 BRA `(.L_x_755) ;  /* 0x0000000000100947 */ /* 0x000fea0003800000 */
[----:B------:R-:W-:-:S13]  /*7c3e0*/  ISETP.NE.AND P0, PT, R48, 0xc, PT ;  /* 0x0000000c3000780c */ /* 0x000fda0003f05270 */
[--C-:B-----5:R-:W-:Y:S02]  /*7c3f0*/  @P0 DADD R32, R64, -R10.reuse ;  /* 0x0000000040200229 */ /* 0x120fe4000000080a */
[----:B------:R-:W-:Y:S01]  /*7c400*/  @!P0 DADD R32, R62, R10 ;  /* 0x000000003e208229 */ /* 0x000fe2000000000a */
[----:B------:R-:W-:Y:S10]  /*7c410*/  BRA `(.L_x_751) ;  /* 0x00000000000c7947 */ /* 0x000ff40003800000 */
.L_x_755:
[----:B------:R-:W-:-:S13]  /*7c420*/  ISETP.NE.AND P0, PT, R48, 0xe, PT ;  /* 0x0000000e3000780c */ /* 0x000fda0003f05270 */
[--C-:B-----5:R-:W-:Y:S02]  /*7c430*/  @P0 DADD R32, -R64, -R10.reuse ;  /* 0x0000000040200229 */ /* 0x120fe4000000090a */
[----:B------:R-:W-:-:S11]  /*7c440*/  @!P0 DADD R32, -R62, R10 ;  /* 0x000000003e208229 */ /* 0x000fd6000000010a */
.L_x_751:
[----:B------:R-:W-:Y:S05]  /*7c450*/  BSYNC.RECONVERGENT B1 ;  /* 0x0000000000017941 */ /* 0x000fea0003800200 */
.L_x_747:
        /* <DEDUP_REMOVED lines=13> */
.L_x_759:
[----:B------:R-:W-:-:S13]  /*7c530*/  ISETP.NE.AND P0, PT, R70, 0x2, PT ;  /* 0x000000024600780c */ /* 0x000fda0003f05270 */
[C-C-:B------:R-:W-:Y:S02]  /*7c540*/  @P0 DADD R34, -R62.reuse, -R10.reuse ;  /* 0x000000003e220229 */ /* 0x140fe4000000090a */
[----:B------:R-:W-:Y:S01]  /*7c550*/  @!P0 DADD R34, R62, -R10 ;  /* 0x000000003e228229 */ /* 0x000fe2000000080a */
[----:B------:R-:W-:Y:S10]  /*7c560*/  BRA `(.L_x_760) ;  /* 0x00000000007c7947 */ /* 0x000ff40003800000 */
.L_x_758:
[----:B------:R-:W-:-:S13]  /*7c570*/  ISETP.GT.AND P0, PT, R70, 0x5, PT ;  /* 0x000000054600780c */ /* 0x000fda0003f04270 */
[----:B------:R-:W-:Y:S05]  /*7c580*/  @P0 BRA `(.L_x_761) ;  /* 0x0000000000100947 */ /* 0x000fea0003800000 */
[----:B------:R-:W-:-:S13]  /*7c590*/  ISETP.NE.AND P0, PT, R70, 0x4, PT ;  /* 0x000000044600780c */ /* 0x000fda0003f05270 */
[C-C-:B------:R-:W-:Y:S02]  /*7c5a0*/  @P0 DADD R34, -R62.reuse, R56.reuse ;  /* 0x000000003e220229 */ /* 0x140fe40000000138 */
[----:B------:R-:W-:Y:S01]  /*7c5b0*/  @!P0 DADD R34, R62, R56 ;  /* 0x000000003e228229 */ /* 0x000fe20000000038 */
[----:B------:R-:W-:Y:S10]  /*7c5c0*/  BRA `(.L_x_760) ;  /* 0x0000000000647947 */ /* 0x000ff40003800000 */
.L_x_761:
[----:B------:R-:W-:-:S13]  /*7c5d0*/  ISETP.NE.AND P0, PT, R70, 0x6, PT ;  /* 0x000000064600780c */ /* 0x000fda0003f05270 */
[C-C-:B------:R-:W-:Y:S02]  /*7c5e0*/  @P0 DADD R34, -R62.reuse, -R56.reuse ;  /* 0x000000003e220229 */ /* 0x140fe40000000938 */
[----:B------:R-:W-:Y:S01]  /*7c5f0*/  @!P0 DADD R34, R62, -R56 ;  /* 0x000000003e228229 */ /* 0x000fe20000000838 */
[----:B------:R-:W-:Y:S10]  /*7c600*/  BRA `(.L_x_760) ;  /* 0x0000000000547947 */ /* 0x000ff40003800000 */
.L_x_757:
        /* <DEDUP_REMOVED lines=8> */
.L_x_763:
[----:B------:R-:W-:-:S13]  /*7c690*/  ISETP.NE.AND P0, PT, R70, 0xa, PT ;  /* 0x0000000a4600780c */ /* 0x000fda0003f05270 */
[C-C-:B------:R-:W-:Y:S02]  /*7c6a0*/  @P0 DADD R34, -R56.reuse, -R10.reuse ;  /* 0x0000000038220229 */ /* 0x140fe4000000090a */
[----:B------:R-:W-:Y:S01]  /*7c6b0*/  @!P0 DADD R34, -R56, R10 ;  /* 0x0000000038228229 */ /* 0x000fe2000000010a */
[----:B------:R-:W-:Y:S10]  /*7c6c0*/  BRA `(.L_x_760) ;  /* 0x0000000000247947 */ /* 0x000ff40003800000 */
.L_x_762:
[----:B------:R-:W-:-:S13]  /*7c6d0*/  ISETP.GT.AND P0, PT, R70, 0xd, PT ;  /* 0x0000000d4600780c */ /* 0x000fda0003f04270 */
[----:B------:R-:W-:Y:S05]  /*7c6e0*/  @P0 BRA `(.L_x_764) ;  /* 0x0000000000100947 */ /* 0x000fea0003800000 */
[----:B------:R-:W-:-:S13]  /*7c6f0*/  ISETP.NE.AND P0, PT, R70, 0xc, PT ;  /* 0x0000000c4600780c */ /* 0x000fda0003f05270 */
[--C-:B------:R-:W-:Y:S02]  /*7c700*/  @P0 DADD R34, R56, -R10.reuse ;  /* 0x0000000038220229 */ /* 0x100fe4000000080a */
[----:B------:R-:W-:Y:S01]  /*7c710*/  @!P0 DADD R34, R62, R10 ;  /* 0x000000003e228229 */ /* 0x000fe2000000000a */
[----:B------:R-:W-:Y:S10]  /*7c720*/  BRA `(.L_x_760) ;  /* 0x00000000000c7947 */ /* 0x000ff40003800000 */
.L_x_764:
[----:B------:R-:W-:-:S13]  /*7c730*/  ISETP.NE.AND P0, PT, R70, 0xe, PT ;  /* 0x0000000e4600780c */ /* 0x000fda0003f05270 */
[--C-:B------:R-:W-:Y:S02]  /*7c740*/  @P0 DADD R34, -R56, -R10.reuse ;  /* 0x0000000038220229 */ /* 0x100fe4000000090a */
[----:B------:R-:W-:-:S11]  /*7c750*/  @!P0 DADD R34, -R62, R10 ;  /* 0x000000003e228229 */ /* 0x000fd6000000010a */
.L_x_760:
[----:B------:R-:W-:Y:S05]  /*7c760*/  BSYNC.RECONVERGENT B1 ;  /* 0x0000000000017941 */ /* 0x000fea0003800200 */
.L_x_756:
        /* <DEDUP_REMOVED lines=13> */
.L_x_768:
[----:B------:R-:W-:-:S13]  /*7c840*/  ISETP.NE.AND P0, PT, R73, 0x2, PT ;  /* 0x000000024900780c */ /* 0x000fda0003f05270 */
[C-C-:B------:R-:W-:Y:S02]  /*7c850*/  @P0 DADD R40, -R58.reuse, -R10.reuse ;  /* 0x000000003a280229 */ /* 0x140fe4000000090a */
[----:B------:R-:W-:Y:S01]  /*7c860*/  @!P0 DADD R40, R58, -R10 ;  /* 0x000000003a288229 */ /* 0x000fe2000000080a */
[----:B------:R-:W-:Y:S10]  /*7c870*/  BRA `(.L_x_769) ;  /* 0x00000000007c7947 */ /* 0x000ff40003800000 */
.L_x_767:
[----:B------:R-:W-:-:S13]  /*7c880*/  ISETP.GT.AND P0, PT, R73, 0x5, PT ;  /* 0x000000054900780c */ /* 0x000fda0003f04270 */
[----:B------:R-:W-:Y:S05]  /*7c890*/  @P0 BRA `(.L_x_770) ;  /* 0x0000000000100947 */ /* 0x000fea0003800000 */
[----:B------:R-:W-:-:S13]  /*7c8a0*/  ISETP.NE.AND P0, PT, R73, 0x4, PT ;  /* 0x000000044900780c */ /* 0x000fda0003f05270 */
[C-C-:B------:R-:W-:Y:S02]  /*7c8b0*/  @P0 DADD R40, R64.reuse, -R58.reuse ;  /* 0x0000000040280229 */ /* 0x140fe4000000083a */
[----:B------:R-:W-:Y:S01]  /*7c8c0*/  @!P0 DADD R40, R64, R58 ;  /* 0x0000000040288229 */ /* 0x000fe2000000003a */
[----:B------:R-:W-:Y:S10]  /*7c8d0*/  BRA `(.L_x_769) ;  /* 0x0000000000647947 */ /* 0x000ff40003800000 */
.L_x_770:
[----:B------:R-:W-:-:S13]  /*7c8e0*/  ISETP.NE.AND P0, PT, R73, 0x6, PT ;  /* 0x000000064900780c */ /* 0x000fda0003f05270 */
[C-C-:B------:R-:W-:Y:S02]  /*7c8f0*/  @P0 DADD R40, -R64.reuse, -R58.reuse ;  /* 0x0000000040280229 */ /* 0x140fe4000000093a */
[----:B------:R-:W-:Y:S01]  /*7c900*/  @!P0 DADD R40, -R64, R58 ;  /* 0x0000000040288229 */ /* 0x000fe2000000013a */
[----:B------:R-:W-:Y:S10]  /*7c910*/  BRA `(.L_x_769) ;  /* 0x0000000000547947 */ /* 0x000ff40003800000 */
.L_x_766:
        /* <DEDUP_REMOVED lines=8> */
.L_x_772:
[----:B------:R-:W-:-:S13]  /*7c9a0*/  ISETP.NE.AND P0, PT, R73, 0xa, PT ;  /* 0x0000000a4900780c */ /* 0x000fda0003f05270 */
[C-C-:B------:R-:W-:Y:S02]  /*7c9b0*/  @P0 DADD R40, -R64.reuse, -R10.reuse ;  /* 0x0000000040280229 */ /* 0x140fe4000000090a */
[----:B------:R-:W-:Y:S01]  /*7c9c0*/  @!P0 DADD R40, -R64, R10 ;  /* 0x0000000040288229 */ /* 0x000fe2000000010a */
[----:B------:R-:W-:Y:S10]  /*7c9d0*/  BRA `(.L_x_769) ;  /* 0x0000000000247947 */ /* 0x000ff40003800000 */
.L_x_771:
[----:B------:R-:W-:-:S13]  /*7c9e0*/  ISETP.GT.AND P0, PT, R73, 0xd, PT ;  /* 0x0000000d4900780c */ /* 0x000fda0003f04270 */
[----:B------:R-:W-:Y:S05]  /*7c9f0*/  @P0 BRA `(.L_x_773) ;  /* 0x0000000000100947 */ /* 0x000fea0003800000 */
[----:B------:R-:W-:-:S13]  /*7ca00*/  ISETP.NE.AND P0, PT, R73, 0xc, PT ;  /* 0x0000000c4900780c */ /* 0x000fda0003f05270 */
[--C-:B------:R-:W-:Y:S02]  /*7ca10*/  @P0 DADD R40, R64, -R10.reuse ;  /* 0x0000000040280229 */ /* 0x100fe4000000080a */
[----:B------:R-:W-:Y:S01]  /*7ca20*/  @!P0 DADD R40, R58, R10 ;  /* 0x000000003a288229 */ /* 0x000fe2000000000a */
[----:B------:R-:W-:Y:S10]  /*7ca30*/  BRA `(.L_x_769) ;  /* 0x00000000000c7947 */ /* 0x000ff40003800000 */
.L_x_773:
[----:B------:R-:W-:-:S13]  /*7ca40*/  ISETP.NE.AND P0, PT, R73, 0xe, PT ;  /* 0x0000000e4900780c */ /* 0x000fda0003f05270 */
[--C-:B------:R-:W-:Y:S02]  /*7ca50*/  @P0 DADD R40, -R64, -R10.reuse ;  /* 0x0000000040280229 */ /* 0x100fe4000000090a */
[----:B------:R-:W-:-:S11]  /*7ca60*/  @!P0 DADD R40, -R58, R10 ;  /* 0x000000003a288229 */ /* 0x000fd6000000010a */
.L_x_769:
[----:B------:R-:W-:Y:S05]  /*7ca70*/  BSYNC.RECONVERGENT B1 ;  /* 0x0000000000017941 */ /* 0x000fea0003800200 */
.L_x_765:
        /* <DEDUP_REMOVED lines=12> */
.L_x_777:
[----:B------:R-:W-:-:S13]  /*7cb40*/  ISETP.NE.AND P0, PT, R74, 0x2, PT ;  /* 0x000000024a00780c */ /* 0x000fda0003f05270 */
[C-C-:B------:R-:W-:Y:S02]  /*7cb50*/  @P0 DADD R42, -R58.reuse, -R10.reuse ;  /* 0x000000003a2a0229 */ /* 0x140fe4000000090a */
[----:B------:R-:W-:Y:S01]  /*7cb60*/  @!P0 DADD R42, R58, -R10 ;  /* 0x000000003a2a8229 */ /* 0x000fe2000000080a */
[----:B------:R-:W-:Y:S10]  /*7cb70*/  BRA `(.L_x_778) ;  /* 0x00000000007c7947 */ /* 0x000ff40003800000 */
.L_x_776:
[----:B------:R-:W-:-:S13]  /*7cb80*/  ISETP.GT.AND P0, PT, R74, 0x5, PT ;  /* 0x000000054a00780c */ /* 0x000fda0003f04270 */
[----:B------:R-:W-:Y:S05]  /*7cb90*/  @P0 BRA `(.L_x_779) ;  /* 0x0000000000100947 */ /* 0x000fea0003800000 */
[----:B------:R-:W-:-:S13]  /*7cba0*/  ISETP.NE.AND P0, PT, R74, 0x4, PT ;  /* 0x000000044a00780c */ /* 0x000fda0003f05270 */
[C-C-:B------:R-:W-:Y:S02]  /*7cbb0*/  @P0 DADD R42, R56.reuse, -R58.reuse ;  /* 0x00000000382a0229 */ /* 0x140fe4000000083a */
[----:B------:R-:W-:Y:S01]  /*7cbc0*/  @!P0 DADD R42, R56, R58 ;  /* 0x00000000382a8229 */ /* 0x000fe2000000003a */
[----:B------:R-:W-:Y:S10]  /*7cbd0*/  BRA `(.L_x_778) ;  /* 0x0000000000647947 */ /* 0x000ff40003800000 */
.L_x_779:
[----:B------:R-:W-:-:S13]  /*7cbe0*/  ISETP.NE.AND P0, PT, R74, 0x6, PT ;  /* 0x000000064a00780c */ /* 0x000fda0003f05270 */
[C-C-:B------:R-:W-:Y:S02]  /*7cbf0*/  @P0 DADD R42, -R56.reuse, -R58.reuse ;  /* 0x00000000382a0229 */ /* 0x140fe4000000093a */
[----:B------:R-:W-:Y:S01]  /*7cc00*/  @!P0 DADD R42, -R56, R58 ;  /* 0x00000000382a8229 */ /* 0x000fe2000000013a */
[----:B------:R-:W-:Y:S10]  /*7cc10*/  BRA `(.L_x_778) ;  /* 0x0000000000547947 */ /* 0x000ff40003800000 */
.L_x_775:
        /* <DEDUP_REMOVED lines=8> */
.L_x_781:
[----:B------:R-:W-:-:S13]  /*7cca0*/  ISETP.NE.AND P0, PT, R74, 0xa, PT ;  /* 0x0000000a4a00780c */ /* 0x000fda0003f05270 */
[C-C-:B------:R-:W-:Y:S02]  /*7ccb0*/  @P0 DADD R42, -R56.reuse, -R10.reuse ;  /* 0x00000000382a0229 */ /* 0x140fe4000000090a */
[----:B------:R-:W-:Y:S01]  /*7ccc0*/  @!P0 DADD R42, -R56, R10 ;  /* 0x00000000382a8229 */ /* 0x000fe2000000010a */
[----:B------:R-:W-:Y:S10]  /*7ccd0*/  BRA `(.L_x_778) ;  /* 0x0000000000247947 */ /* 0x000ff40003800000 */
.L_x_780:
[----:B------:R-:W-:-:S13]  /*7cce0*/  ISETP.GT.AND P0, PT, R74, 0xd, PT ;  /* 0x0000000d4a00780c */ /* 0x000fda0003f04270 */
[----:B------:R-:W-:Y:S05]  /*7ccf0*/  @P0 BRA `(.L_x_782) ;  /* 0x0000000000100947 */ /* 0x000fea0003800000 */
[----:B------:R-:W-:-:S13]  /*7cd00*/  ISETP.NE.AND P0, PT, R74, 0xc, PT ;  /* 0x0000000c4a00780c */ /* 0x000fda0003f05270 */
[--C-:B------:R-:W-:Y:S02]  /*7cd10*/  @P0 DADD R42, R56, -R10.reuse ;  /* 0x00000000382a0229 */ /* 0x100fe4000000080a */
[----:B------:R-:W-:Y:S01]  /*7cd20*/  @!P0 DADD R42, R58, R10 ;  /* 0x000000003a2a8229 */ /* 0x000fe2000000000a */
[----:B------:R-:W-:Y:S10]  /*7cd30*/  BRA `(.L_x_778) ;  /* 0x00000000000c7947 */ /* 0x000ff40003800000 */
.L_x_782:
[----:B------:R-:W-:-:S13]  /*7cd40*/  ISETP.NE.AND P0, PT, R74, 0xe, PT ;  /* 0x0000000e4a00780c */ /* 0x000fda0003f05270 */
[--C-:B------:R-:W-:Y:S02]  /*7cd50*/  @P0 DADD R42, -R56, -R10.reuse ;  /* 0x00000000382a0229 */ /* 0x100fe4000000090a */
[----:B------:R-:W-:-:S11]  /*7cd60*/  @!P0 DADD R42, -R58, R10 ;  /* 0x000000003a2a8229 */ /* 0x000fd6000000010a */
.L_x_778:
[----:B------:R-:W-:Y:S05]  /*7cd70*/  BSYNC.RECONVERGENT B1 ;  /* 0x0000000000017941 */ /* 0x000fea0003800200 */
.L_x_774:
        /* <DEDUP_REMOVED lines=13> */
.L_x_786:
[----:B------:R-:W-:-:S13]  /*7ce50*/  ISETP.NE.AND P0, PT, R48, 0x2, PT ;  /* 0x000000023000780c */ /* 0x000fda0003f05270 */
[C-C-:B------:R-:W-:Y:S02]  /*7ce60*/  @P0 DADD R10, -R62.reuse, -R70.reuse ;  /* 0x000000003e0a0229 */ /* 0x140fe40000000946 */
[----:B------:R-:W-:Y:S01]  /*7ce70*/  @!P0 DADD R10, R62, -R70 ;  /* 0x000000003e0a8229 */ /* 0x000fe20000000846 */
[----:B------:R-:W-:Y:S10]  /*7ce80*/  BRA `(.L_x_787) ;  /* 0x00000000007c7947 */ /* 0x000ff40003800000 */
.L_x_785:
[----:B------:R-:W-:-:S13]  /*7ce90*/  ISETP.GT.AND P0, PT, R48, 0x5, PT ;  /* 0x000000053000780c */ /* 0x000fda0003f04270 */
[----:B------:R-:W-:Y:S05]  /*7cea0*/  @P0 BRA `(.L_x_788) ;  /* 0x0000000000100947 */ /* 0x000fea0003800000 */
[----:B------:R-:W-:-:S13]  /*7ceb0*/  ISETP.NE.AND P0, PT, R48, 0x4, PT ;  /* 0x000000043000780c */ /* 0x000fda0003f05270 */
[C-C-:B------:R-:W-:Y:S02]  /*7cec0*/  @P0 DADD R10, -R62.reuse, R64.reuse ;  /* 0x000000003e0a0229 */ /* 0x140fe40000000140 */
[----:B------:R-:W-:Y:S01]  /*7ced0*/  @!P0 DADD R10, R62, R64 ;  /* 0x000000003e0a8229 */ /* 0x000fe20000000040 */
[----:B------:R-:W-:Y:S10]  /*7cee0*/  BRA `(.L_x_787) ;  /* 0x0000000000647947 */ /* 0x000ff40003800000 */
.L_x_788:
[----:B------:R-:W-:-:S13]  /*7cef0*/  ISETP.NE.AND P0, PT, R48, 0x6, PT ;  /* 0x000000063000780c */ /* 0x000fda0003f05270 */
[C-C-:B------:R-:W-:Y:S02]  /*7cf00*/  @P0 DADD R10, -R62.reuse, -R64.reuse ;  /* 0x000000003e0a0229 */ /* 0x140fe40000000940 */
[----:B------:R-:W-:Y:S01]  /*7cf10*/  @!P0 DADD R10, R62, -R64 ;  /* 0x000000003e0a8229 */ /* 0x000fe20000000840 */
[----:B------:R-:W-:Y:S10]  /*7cf20*/  BRA `(.L_x_787) ;  /* 0x0000000000547947 */ /* 0x000ff40003800000 */
.L_x_784:
        /* <DEDUP_REMOVED lines=8> */
.L_x_790:
[----:B------:R-:W-:-:S13]  /*7cfb0*/  ISETP.NE.AND P0, PT, R48, 0xa, PT ;  /* 0x0000000a3000780c */ /* 0x000fda0003f05270 */
[C-C-:B------:R-:W-:Y:S02]  /*7cfc0*/  @P0 DADD R10, -R64.reuse, -R70.reuse ;  /* 0x00000000400a0229 */ /* 0x140fe40000000946 */
[----:B------:R-:W-:Y:S01]  /*7cfd0*/  @!P0 DADD R10, -R64, R70 ;  /* 0x00000000400a8229 */ /* 0x000fe20000000146 */
[----:B------:R-:W-:Y:S10]  /*7cfe0*/  BRA `(.L_x_787) ;  /* 0x0000000000247947 */ /* 0x000ff40003800000 */
.L_x_789:
[----:B------:R-:W-:-:S13]  /*7cff0*/  ISETP.GT.AND P0, PT, R48, 0xd, PT ;  /* 0x0000000d3000780c */ /* 0x000fda0003f04270 */
[----:B------:R-:W-:Y:S05]  /*7d000*/  @P0 BRA `(.L_x_791) ;  /* 0x0000000000100947 */ /* 0x000fea0003800000 */
[----:B------:R-:W-:-:S13]  /*7d010*/  ISETP.NE.AND P0, PT, R48, 0xc, PT ;  /* 0x0000000c3000780c */ /* 0x000fda0003f05270 */
[--C-:B------:R-:W-:Y:S02]  /*7d020*/  @P0 DADD R10, R64, -R70.reuse ;  /* 0x00000000400a0229 */ /* 0x100fe40000000846 */
[----:B------:R-:W-:Y:S01]  /*7d030*/  @!P0 DADD R10, R62, R70 ;  /* 0x000000003e0a8229 */ /* 0x000fe20000000046 */
[----:B------:R-:W-:Y:S10]  /*7d040*/  BRA `(.L_x_787) ;  /* 0x00000000000c7947 */ /* 0x000ff40003800000 */
.L_x_791:
[----:B------:R-:W-:-:S13]  /*7d050*/  ISETP.NE.AND P0, PT, R48, 0xe, PT ;  /* 0x0000000e3000780c */ /* 0x000fda0003f05270 */
[--C-:B------:R-:W-:Y:S02]  /*7d060*/  @P0 DADD R10, -R64, -R70.reuse ;  /* 0x00000000400a0229 */ /* 0x100fe40000000946 */
[----:B------:R-:W-:-:S11]  /*7d070*/  @!P0 DADD R10, -R62, R70 ;  /* 0x000000003e0a8229 */ /* 0x000fd60000000146 */
.L_x_787:
[----:B------:R-:W-:Y:S05]  /*7d080*/  BSYNC.RECONVERGENT B1 ;  /* 0x0000000000017941 */ /* 0x000fea0003800200 */
.L_x_783:
        /* <DEDUP_REMOVED lines=12> */
.L_x_795:
[----:B------:R-:W-:-:S13]  /*7d150*/  ISETP.NE.AND P0, PT, R72, 0x2, PT ;  /* 0x000000024800780c */ /* 0x000fda0003f05270 */
[C-C-:B------:R-:W-:Y:S02]  /*7d160*/  @P0 DADD R48, -R62.reuse, -R70.reuse ;  /* 0x000000003e300229 */ /* 0x140fe40000000946 */
[----:B------:R-:W-:Y:S01]  /*7d170*/  @!P0 DADD R48, R62, -R70 ;  /* 0x000000003e308229 */ /* 0x000fe20000000846 */
[----:B------:R-:W-:Y:S10]  /*7d180*/  BRA `(.L_x_796) ;  /* 0x00000000007c7947 */ /* 0x000ff40003800000 */
.L_x_794:
[----:B------:R-:W-:-:S13]  /*7d190*/  ISETP.GT.AND P0, PT, R72, 0x5, PT ;  /* 0x000000054800780c */ /* 0x000fda0003f04270 */
[----:B------:R-:W-:Y:S05]  /*7d1a0*/  @P0 BRA `(.L_x_797) ;  /* 0x0000000000100947 */ /* 0x000fea0003800000 */
[----:B------:R-:W-:-:S13]  /*7d1b0*/  ISETP.NE.AND P0, PT, R72, 0x4, PT ;  /* 0x000000044800780c */ /* 0x000fda0003f05270 */
[C-C-:B------:R-:W-:Y:S02]  /*7d1c0*/  @P0 DADD R48, -R62.reuse, R56.reuse ;  /* 0x000000003e300229 */ /* 0x140fe40000000138 */
[----:B------:R-:W-:Y:S01]  /*7d1d0*/  @!P0 DADD R48, R62, R56 ;  /* 0x000000003e308229 */ /* 0x000fe20000000038 */
[----:B------:R-:W-:Y:S10]  /*7d1e0*/  BRA `(.L_x_796) ;  /* 0x0000000000647947 */ /* 0x000ff40003800000 */
.L_x_797:
[----:B------:R-:W-:-:S13]  /*7d1f0*/  ISETP.NE.AND P0, PT, R72, 0x6, PT ;  /* 0x000000064800780c */ /* 0x000fda0003f05270 */
[C-C-:B------:R-:W-:Y:S02]  /*7d200*/  @P0 DADD R48, -R62.reuse, -R56.reuse ;  /* 0x000000003e300229 */ /* 0x140fe40000000938 */
[----:B------:R-:W-:Y:S01]  /*7d210*/  @!P0 DADD R48, R62, -R56 ;  /* 0x000000003e308229 */ /* 0x000fe20000000838 */
[----:B------:R-:W-:Y:S10]  /*7d220*/  BRA `(.L_x_796) ;  /* 0x0000000000547947 */ /* 0x000ff40003800000 */
.L_x_793:
        /* <DEDUP_REMOVED lines=8> */
.L_x_799:
[----:B------:R-:W-:-:S13]  /*7d2b0*/  ISETP.NE.AND P0, PT, R72, 0xa, PT ;  /* 0x0000000a4800780c */ /* 0x000fda0003f05270 */
[C-C-:B------:R-:W-:Y:S02]  /*7d2c0*/  @P0 DADD R48, -R56.reuse, -R70.reuse ;  /* 0x0000000038300229 */ /* 0x140fe40000000946 */
[----:B------:R-:W-:Y:S01]  /*7d2d0*/  @!P0 DADD R48, -R56, R70 ;  /* 0x0000000038308229 */ /* 0x000fe20000000146 */
[----:B------:R-:W-:Y:S10]  /*7d2e0*/  BRA `(.L_x_796) ;  /* 0x0000000000247947 */ /* 0x000ff40003800000 */
.L_x_798:
[----:B------:R-:W-:-:S13]  /*7d2f0*/  ISETP.GT.AND P0, PT, R72, 0xd, PT ;  /* 0x0000000d4800780c */ /* 0x000fda0003f04270 */
[----:B------:R-:W-:Y:S05]  /*7d300*/  @P0 BRA `(.L_x_800) ;  /* 0x0000000000100947 */ /* 0x000fea0003800000 */
[----:B------:R-:W-:-:S13]  /*7d310*/  ISETP.NE.AND P0, PT, R72, 0xc, PT ;  /* 0x0000000c4800780c */ /* 0x000fda0003f05270 */
[--C-:B------:R-:W-:Y:S02]  /*7d320*/  @P0 DADD R48, R56, -R70.reuse ;  /* 0x0000000038300229 */ /* 0x100fe40000000846 */
[----:B------:R-:W-:Y:S01]  /*7d330*/  @!P0 DADD R48, R62, R70 ;  /* 0x000000003e308229 */ /* 0x000fe20000000046 */
[----:B------:R-:W-:Y:S10]  /*7d340*/  BRA `(.L_x_796) ;  /* 0x00000000000c7947 */ /* 0x000ff40003800000 */
.L_x_800:
[----:B------:R-:W-:-:S13]  /*7d350*/  ISETP.NE.AND P0, PT, R72, 0xe, PT ;  /* 0x0000000e4800780c */ /* 0x000fda0003f05270 */
[--C-:B------:R-:W-:Y:S02]  /*7d360*/  @P0 DADD R48, -R56, -R70.reuse ;  /* 0x0000000038300229 */ /* 0x100fe40000000946 */
[----:B------:R-:W-:-:S11]  /*7d370*/  @!P0 DADD R48, -R62, R70 ;  /* 0x000000003e308229 */ /* 0x000fd60000000146 */
.L_x_796:
[----:B------:R-:W-:Y:S05]  /*7d380*/  BSYNC.RECONVERGENT B1 ;  /* 0x0000000000017941 */ /* 0x000fea0003800200 */
.L_x_792:
        /* <DEDUP_REMOVED lines=12> */
.L_x_804:
[----:B------:R-:W-:-:S13]  /*7d450*/  ISETP.NE.AND P0, PT, R75, 0x2, PT ;  /* 0x000000024b00780c */ /* 0x000fda0003f05270 */
[C-C-:B------:R-:W-:Y:S02]  /*7d460*/  @P0 DADD R50, -R58.reuse, -R70.reuse ;  /* 0x000000003a320229 */ /* 0x140fe40000000946 */
[----:B------:R-:W-:Y:S01]  /*7d470*/  @!P0 DADD R50, R58, -R70 ;  /* 0x000000003a328229 */ /* 0x000fe20000000846 */
[----:B------:R-:W-:Y:S10]  /*7d480*/  BRA `(.L_x_805) ;  /* 0x00000000007c7947 */ /* 0x000ff40003800000 */
.L_x_803:
[----:B------:R-:W-:-:S13]  /*7d490*/  ISETP.GT.AND P0, PT, R75, 0x5, PT ;  /* 0x000000054b00780c */ /* 0x000fda0003f04270 */
[----:B------:R-:W-:Y:S05]  /*7d4a0*/  @P0 BRA `(.L_x_806) ;  /* 0x0000000000100947 */ /* 0x000fea0003800000 */
[----:B------:R-:W-:-:S13]  /*7d4b0*/  ISETP.NE.AND P0, PT, R75, 0x4, PT ;  /* 0x000000044b00780c */ /* 0x000fda0003f05270 */
[C-C-:B------:R-:W-:Y:S02]  /*7d4c0*/  @P0 DADD R50, R64.reuse, -R58.reuse ;  /* 0x0000000040320229 */ /* 0x140fe4000000083a */
[----:B------:R-:W-:Y:S01]  /*7d4d0*/  @!P0 DADD R50, R64, R58 ;  /* 0x0000000040328229 */ /* 0x000fe2000000003a */
[----:B------:R-:W-:Y:S10]  /*7d4e0*/  BRA `(.L_x_805) ;  /* 0x0000000000647947 */ /* 0x000ff40003800000 */
.L_x_806:
[----:B------:R-:W-:-:S13]  /*7d4f0*/  ISETP.NE.AND P0, PT, R75, 0x6, PT ;  /* 0x000000064b00780c */ /* 0x000fda0003f05270 */
[C-C-:B------:R-:W-:Y:S02]  /*7d500*/  @P0 DADD R50, -R64.reuse, -R58.reuse ;  /* 0x0000000040320229 */ /* 0x140fe4000000093a */
[----:B------:R-:W-:Y:S01]  /*7d510*/  @!P0 DADD R50, -R64, R58 ;  /* 0x0000000040328229 */ /* 0x000fe2000000013a */
[----:B------:R-:W-:Y:S10]  /*7d520*/  BRA `(.L_x_805) ;  /* 0x0000000000547947 */ /* 0x000ff40003800000 */
.L_x_802:
        /* <DEDUP_REMOVED lines=8> */
.L_x_808:
[----:B------:R-:W-:-:S13]  /*7d5b0*/  ISETP.NE.AND P0, PT, R75, 0xa, PT ;  /* 0x0000000a4b00780c */ /* 0x000fda0003f05270 */
[C-C-:B------:R-:W-:Y:S02]  /*7d5c0*/  @P0 DADD R50, -R64.reuse, -R70.reuse ;  /* 0x0000000040320229 */ /* 0x140fe40000000946 */
[----:B------:R-:W-:Y:S01]  /*7d5d0*/  @!P0 DADD R50, -R64, R70 ;  /* 0x0000000040328229 */ /* 0x000fe20000000146 */
[----:B------:R-:W-:Y:S10]  /*7d5e0*/  BRA `(.L_x_805) ;  /* 0x0000000000247947 */ /* 0x000ff40003800000 */
.L_x_807:
[----:B------:R-:W-:-:S13]  /*7d5f0*/  ISETP.GT.AND P0, PT, R75, 0xd, PT ;  /* 0x0000000d4b00780c */ /* 0x000fda0003f04270 */
[----:B------:R-:W-:Y:S05]  /*7d600*/  @P0 BRA `(.L_x_809) ;  /* 0x0000000000100947 */ /* 0x000fea0003800000 */
[----:B------:R-:W-:-:S13]  /*7d610*/  ISETP.NE.AND P0, PT, R75, 0xc, PT ;  /* 0x0000000c4b00780c */ /* 0x000fda0003f05270 */
[--C-:B------:R-:W-:Y:S02]  /*7d620*/  @P0 DADD R50, R64, -R70.reuse ;  /* 0x0000000040320229 */ /* 0x100fe40000000846 */
[----:B------:R-:W-:Y:S01]  /*7d630*/  @!P0 DADD R50, R58, R70 ;  /* 0x000000003a328229 */ /* 0x000fe20000000046 */
[----:B------:R-:W-:Y:S10]  /*7d640*/  BRA `(.L_x_805) ;  /* 0x00000000000c7947 */ /* 0x000ff40003800000 */
.L_x_809:
[----:B------:R-:W-:-:S13]  /*7d650*/  ISETP.NE.AND P0, PT, R75, 0xe, PT ;  /* 0x0000000e4b00780c */ /* 0x000fda0003f05270 */
[--C-:B------:R-:W-:Y:S02]  /*7d660*/  @P0 DADD R50, -R64, -R70.reuse ;  /* 0x0000000040320229 */ /* 0x100fe40000000946 */
[----:B------:R-:W-:-:S11]  /*7d670*/  @!P0 DADD R50, -R58, R70 ;  /* 0x000000003a328229 */ /* 0x000fd60000000146 */
.L_x_805:
[----:B------:R-:W-:Y:S05]  /*7d680*/  BSYNC.RECONVERGENT B1 ;  /* 0x0000000000017941 */ /* 0x000fea0003800200 */
.L_x_801:
        /* <DEDUP_REMOVED lines=12> */
.L_x_813:
[----:B------:R-:W-:-:S13]  /*7d750*/  ISETP.NE.AND P0, PT, R76, 0x2, PT ;  /* 0x000000024c00780c */ /* 0x000fda0003f05270 */
[C-C-:B------:R-:W-:Y:S02]  /*7d760*/  @P0 DADD R54, -R58.reuse, -R70.reuse ;  /* 0x000000003a360229 */ /* 0x140fe40000000946 */
[----:B------:R-:W-:Y:S01]  /*7d770*/  @!P0 DADD R54, R58, -R70 ;  /* 0x000000003a368229 */ /* 0x000fe20000000846 */
[----:B------:R-:W-:Y:S10]  /*7d780*/  BRA `(.L_x_814) ;  /* 0x00000000007c7947 */ /* 0x000ff40003800000 */
.L_x_812:
[----:B------:R-:W-:-:S13]  /*7d790*/  ISETP.GT.AND P0, PT, R76, 0x5, PT ;  /* 0x000000054c00780c */ /* 0x000fda0003f04270 */
[----:B------:R-:W-:Y:S05]  /*7d7a0*/  @P0 BRA `(.L_x_815) ;  /* 0x0000000000100947 */ /* 0x000fea0003800000 */
[----:B------:R-:W-:-:S13]  /*7d7b0*/  ISETP.NE.AND P0, PT, R76, 0x4, PT ;  /* 0x000000044c00780c */ /* 0x000fda0003f05270 */
[C-C-:B------:R-:W-:Y:S02]  /*7d7c0*/  @P0 DADD R54, R56.reuse, -R58.reuse ;  /* 0x0000000038360229 */ /* 0x140fe4000000083a */
[----:B------:R-:W-:Y:S01]  /*7d7d0*/  @!P0 DADD R54, R56, R58 ;  /* 0x0000000038368229 */ /* 0x000fe2000000003a */
[----:B------:R-:W-:Y:S10]  /*7d7e0*/  BRA `(.L_x_814) ;  /* 0x0000000000647947 */ /* 0x000ff40003800000 */
.L_x_815:
[----:B------:R-:W-:-:S13]  /*7d7f0*/  ISETP.NE.AND P0, PT, R76, 0x6, PT ;  /* 0x000000064c00780c */ /* 0x000fda0003f05270 */
[C-C-:B------:R-:W-:Y:S02]  /*7d800*/  @P0 DADD R54, -R56.reuse, -R58.reuse ;  /* 0x0000000038360229 */ /* 0x140fe4000000093a */
[----:B------:R-:W-:Y:S01]  /*7d810*/  @!P0 DADD R54, -R56, R58 ;  /* 0x0000000038368229 */ /* 0x000fe2000000013a */
[----:B------:R-:W-:Y:S10]  /*7d820*/  BRA `(.L_x_814) ;  /* 0x0000000000547947 */ /* 0x000ff40003800000 */
.L_x_811:
        /* <DEDUP_REMOVED lines=8> */
.L_x_817:
[----:B------:R-:W-:-:S13]  /*7d8b0*/  ISETP.NE.AND P0, PT, R76, 0xa, PT ;  /* 0x0000000a4c00780c */ /* 0x000fda0003f05270 */
[C-C-:B------:R-:W-:Y:S02]  /*7d8c0*/  @P0 DADD R54, -R56.reuse, -R70.reuse ;  /* 0x0000000038360229 */ /* 0x140fe40000000946 */
[----:B------:R-:W-:Y:S01]  /*7d8d0*/  @!P0 DADD R54, -R56, R70 ;  /* 0x0000000038368229 */ /* 0x000fe20000000146 */
[----:B------:R-:W-:Y:S10]  /*7d8e0*/  BRA `(.L_x_814) ;  /* 0x0000000000247947 */ /* 0x000ff40003800000 */
.L_x_816:
[----:B------:R-:W-:-:S13]  /*7d8f0*/  ISETP.GT.AND P0, PT, R76, 0xd, PT ;  /* 0x0000000d4c00780c */ /* 0x000fda0003f04270 */
[----:B------:R-:W-:Y:S05]  /*7d900*/  @P0 BRA `(.L_x_818) ;  /* 0x0000000000100947 */ /* 0x000fea0003800000 */
[----:B------:R-:W-:-:S13]  /*7d910*/  ISETP.NE.AND P0, PT, R76, 0xc, PT ;  /* 0x0000000c4c00780c */ /* 0x000fda0003f05270 */
[--C-:B------:R-:W-:Y:S02]  /*7d920*/  @P0 DADD R54, R56, -R70.reuse ;  /* 0x0000000038360229 */ /* 0x100fe40000000846 */
[----:B------:R-:W-:Y:S01]  /*7d930*/  @!P0 DADD R54, R58, R70 ;  /* 0x000000003a368229 */ /* 0x000fe20000000046 */
[----:B------:R-:W-:Y:S10]  /*7d940*/  BRA `(.L_x_814) ;  /* 0x00000000000c7947 */ /* 0x000ff40003800000 */
.L_x_818:
[----:B------:R-:W-:-:S13]  /*7d950*/  ISETP.NE.AND P0, PT, R76, 0xe, PT ;  /* 0x0000000e4c00780c */ /* 0x000fda0003f05270 */
[--C-:B------:R-:W-:Y:S02]  /*7d960*/  @P0 DADD R54, -R56, -R70.reuse ;  /* 0x0000000038360229 */ /* 0x100fe40000000946 */
[----:B------:R-:W-:-:S11]  /*7d970*/  @!P0 DADD R54, -R58, R70 ;  /* 0x000000003a368229 */ /* 0x000fd60000000146 */
.L_x_814:
[----:B------:R-:W-:Y:S05]  /*7d980*/  BSYNC.RECONVERGENT B1 ;  /* 0x0000000000017941 */ /* 0x000fea0003800200 */
.L_x_810:
        /* <DEDUP_REMOVED lines=25> */
.L_x_746:
[----:B------:R-:W-:Y:S05]  /*7db20*/  BSYNC.RECONVERGENT B0 ;  /* 0x0000000000007941 */ /* 0x000fea0003800200 */
.L_x_745:
[----:B------:R-:W3:Y:S01]  /*7db30*/  LDL.64 R8, [R0+0x20] ;  /* 0x0000200000087983 */ /* 0x000ee20000100a00 */
[----:B------:R-:W-:-:S08]  /*7db40*/  DADD R4, R4, R6 ;  /* 0x0000000004047229 */ /* 0x000fd00000000006 */
[----:B---3--:R-:W-:-:S11]  /*7db50*/  DMUL R8, R4, R8 ;  /* 0x0000000804087228 */ /* 0x008fd60000000000 */
.L_x_668:
[----:B------:R-:W-:Y:S05]  /*7db60*/  BSYNC.RECONVERGENT B8 ;  /* 0x0000000000087941 */ /* 0x000fea0003800200 */
.L_x_212:
[----:B-1----:R-:W-:-:S06]  /*7db70*/  DMUL R8, R8, 10000 ;  /* 0x40c3880008087828 */ /* 0x002fcc0000000000 */
[----:B------:R1:W3:Y:S01]  /*7db80*/  F2I.S64.F64.TRUNC R4, R8 ;  /* 0x0000000800047311 */ /* 0x0002e2000030d900 */
[----:B------:R-:W-:Y:S05]  /*7db90*/  BRA `(.L_x_820) ;  /* 0x000001f400807947 */ /* 0x000fea0003800000 */
.L_x_211:
[----:B------:R-:W2:Y:S01]  /*7dba0*/  LDL R3, [R1+0x4e8] ;  /* 0x0004e80001037983 */ /* 0x000ea20000100800 */
[----:B------:R-:W0:Y:S01]  /*7dbb0*/  I2F.F64 R6, R6 ;  /* 0x0000000600067312 */ /* 0x000e220000201c00 */
[----:B------:R-:W-:Y:S01]  /*7dbc0*/  BSSY.RECONVERGENT B1, `(.L_x_821) ;  /* 0x00001f4000017945 */ /* 0x000fe20003800200 */
[----:B------:R-:W-:-:S06]  /*7dbd0*/  CS2R R14, SRZ ;  /* 0x00000000000e7805 */ /* 0x000fcc000001ff00 */
[----:B------:R1:W3:Y:S01]  /*7dbe0*/  I2F.F64 R4, R0 ;  /* 0x0000000000047312 */ /* 0x0002e20000201c00 */
[----:B--2---:R-:W-:-:S13]  /*7dbf0*/  ISETP.GE.AND P0, PT, R3, 0x1, PT ;  /* 0x000000010300780c */ /* 0x004fda0003f06270 */
[----:B01-3--:R-:W-:Y:S05]  /*7dc00*/  @!P0 BRA `(.L_x_822) ;  /* 0x0000001c00bc8947 */ /* 0x00bfea0003800000 */
[----:B------:R-:W2:Y:S01]  /*7dc10*/  LDL.64 R10, [R1+0x4f0] ;  /* 0x0004f000010a7983 */ /* 0x000ea20000100a00 */
[----:B------:R-:W-:Y:S01]  /*7dc20*/  BSSY.RECONVERGENT B0, `(.L_x_823) ;  /* 0x00001ec000007945 */ /* 0x000fe20003800200 */
[----:B------:R-:W-:Y:S01]  /*7dc30*/  IMAD.MOV.U32 R0, RZ, RZ, RZ ;  /* 0x000000ffff007224 */ /* 0x000fe200078e00ff */
[----:B------:R-:W-:Y:S02]  /*7dc40*/  CS2R R8, SRZ ;  /* 0x0000000000087805 */ /* 0x000fe4000001ff00 */
[----:B--2---:R-:W-:-:S05]  /*7dc50*/  IADD3 R10, P0, PT, R10, 0x138, RZ ;  /* 0x000001380a0a7810 */ /* 0x004fca0007f1e0ff */
[----:B------:R-:W-:-:S08]  /*7dc60*/  IMAD.X R11, RZ, RZ, R11, P0 ;  /* 0x000000ffff0b7224 */ /* 0x000fd000000e060b */
.L_x_896:
[----:B------:R-:W2:Y:S04]  /*7dc70*/  LD.E.64 R42, desc[UR36][R10.64+-0x10] ;  /* 0xfffff0240a2a7980 */ /* 0x000ea8000c101b00 */
[----:B------:R-:W3:Y:S01]  /*7dc80*/  LD.E.64 R12, desc[UR36][R10.64+-0x30] ;  /* 0xffffd0240a0c7980 */ /* 0x000ee2000c101b00 */
[-C--:B--2---:R-:W-:Y:S02]  /*7dc90*/  DMUL R20, RZ, R42.reuse ;  /* 0x0000002aff147228 */ /* 0x084fe40000000000 */
[----:B---3--:R-:W-:-:S06]  /*7dca0*/  DFMA R40, R6, R42, R12 ;  /* 0x0000002a0628722b */ /* 0x008fcc000000000c */
[----:B------:R-:W-:Y:S01]  /*7dcb0*/  DSETP.NEU.AND P0, PT, R20, RZ, PT ;  /* 0x000000ff1400722a */ /* 0x000fe20003f0d000 */
[----:B------:R-:W0:-:S13]  /*7dcc0*/  F2I.F64.FLOOR R14, R40 ;  /* 0x00000028000e7311 */ /* 0x000e1a0000305100 */
[----:B------:R-:W2:Y:S01]  /*7dcd0*/  @P0 LD.E.64 R12, desc[UR36][R10.64+-0x28] ;  /* 0xffffd8240a0c0980 */ /* 0x000ea2000c101b00 */
[----:B0-----:R-:W-:-:S03]  /*7dce0*/  LOP3.LUT R15, R14, 0xff, RZ, 0xc0, !PT ;  /* 0x000000ff0e0f7812 */ /* 0x001fc600078ec0ff */
        /* <DEDUP_REMOVED lines=29> */
[----:B------:R-:W-:-:S03]  /*7dec0*/  IMAD.IADD R49, R14, 0x1, R49 ;  /* 0x000000010e317824 */ /* 0x000fc600078e0231 */
[----:B------:R-:W-:Y:S01]  /*7ded0*/  LOP3.LUT R57, R53, 0xff, RZ, 0xc0, !PT ;  /* 0x000000ff35397812 */ /* 0x000fe200078ec0ff */
[----:B------:R-:W-:Y:S01]  /*7dee0*/  @P0 FRND.F64.FLOOR R32, R20 ;  /* 0x0000001400200313 */ /* 0x000fe20000305800 */
[----:B------:R-:W2:Y:S01]  /*7def0*/  LD.E.U8 R53, desc[UR36][R50.64+-0x138] ;  /* 0xfffec82432357980 */ /* 0x000ea2000c101100 */
[----:B------:R-:W-:-:S03]  /*7df00*/  LOP3.LUT R55, R15, 0xff, RZ, 0xc0, !PT ;  /* 0x000000ff0f377812 */ /* 0x000fc600078ec0ff */
[----:B------:R-:W5:Y:S01]  /*7df10*/  @!P0 LD.E.64 R14, desc[UR36][R10.64] ;  /* 0x000000240a0e8980 */ /* 0x000f62000c101b00 */
        /* <DEDUP_REMOVED lines=14> */
[----:B------:R-:W1:Y:S04]  /*7e000*/  FRND.F64.FLOOR R48, R40 ;  /* 0x0000002800307313 */ /* 0x000e680000305800 */
[----:B------:R-:W5:Y:S04]  /*7e010*/  LD.E.U8 R67, desc[UR36][R34.64+-0x138] ;  /* 0xfffec82422437980 */ /* 0x000f68000c101100 */
[----:B------:R3:W5:Y:S01]  /*7e020*/  LD.E.U8 R68, desc[UR36][R34.64+-0x137] ;  /* 0xfffec92422447980 */ /* 0x000762000c101100 */
[----:B0-----:R-:W0:Y:S01]  /*7e030*/  FRND.F64.FLOOR R50, R42 ;  /* 0x0000002a00327313 */ /* 0x001e220000305800 */
[----:B-1----:R-:W-:-:S02]  /*7e040*/  DADD R58, R40, -R48 ;  /* 0x00000000283a7229 */ /* 0x002fc40000000830 */
[----:B0-----:R-:W-:Y:S01]  /*7e050*/  DADD R60, R42, -R50 ;  /* 0x000000002a3c7229 */ /* 0x001fe20000000832 */
[----:B------:R-:W-:Y:S07]  /*7e060*/  BSSY.RECONVERGENT B2, `(.L_x_824) ;  /* 0x0000039000027945 */ /* 0x000fee0003800200 */
[----:B------:R-:W-:-:S08]  /*7e070*/  DFMA R40, R60, R62, -15 ;  /* 0xc02e00003c28742b */ /* 0x000fd0000000003e */
[----:B------:R-:W-:Y:S02]  /*7e080*/  DFMA R64, R60, R40, 10 ;  /* 0x402400003c40742b */ /* 0x000fe40000000028 */
        /* <DEDUP_REMOVED lines=19> */
.L_x_827:
[----:B------:R-:W-:-:S13]  /*7e1c0*/  ISETP.NE.AND P0, PT, R53, 0x2, PT ;  /* 0x000000023500780c */ /* 0x000fda0003f05270 */
[C-C-:B-----5:R-:W-:Y:S02]  /*7e1d0*/  @P0 DADD R20, -R58.reuse, -R12.reuse ;  /* 0x000000003a140229 */ /* 0x160fe4000000090c */
[----:B------:R-:W-:Y:S01]  /*7e1e0*/  @!P0 DADD R20, R58, -R12 ;  /* 0x000000003a148229 */ /* 0x000fe2000000080c */
[----:B------:R-:W-:Y:S10]  /*7e1f0*/  BRA `(.L_x_828) ;  /* 0x00000000007c7947 */ /* 0x000ff40003800000 */
.L_x_826:
[----:B------:R-:W-:-:S13]  /*7e200*/  ISETP.GT.AND P0, PT, R53, 0x5, PT ;  /* 0x000000053500780c */ /* 0x000fda0003f04270 */
[----:B------:R-:W-:Y:S05]  /*7e210*/  @P0 BRA `(.L_x_829) ;  /* 0x0000000000100947 */ /* 0x000fea0003800000 */
[----:B------:R-:W-:-:S13]  /*7e220*/  ISETP.NE.AND P0, PT, R53, 0x4, PT ;  /* 0x000000043500780c */ /* 0x000fda0003f05270 */
[C-C-:B------:R-:W-:Y:S02]  /*7e230*/  @P0 DADD R20, -R58.reuse, R60.reuse ;  /* 0x000000003a140229 */ /* 0x140fe4000000013c */
[----:B------:R-:W-:Y:S01]  /*7e240*/  @!P0 DADD R20, R58, R60 ;  /* 0x000000003a148229 */ /* 0x000fe2000000003c */
[----:B------:R-:W-:Y:S10]  /*7e250*/  BRA `(.L_x_828) ;  /* 0x0000000000647947 */ /* 0x000ff40003800000 */
.L_x_829:
[----:B------:R-:W-:-:S13]  /*7e260*/  ISETP.NE.AND P0, PT, R53, 0x6, PT ;  /* 0x000000063500780c */ /* 0x000fda0003f05270 */
[C-C-:B------:R-:W-:Y:S02]  /*7e270*/  @P0 DADD R20, -R58.reuse, -R60.reuse ;  /* 0x000000003a140229 */ /* 0x140fe4000000093c */
[----:B------:R-:W-:Y:S01]  /*7e280*/  @!P0 DADD R20, R58, -R60 ;  /* 0x000000003a148229 */ /* 0x000fe2000000083c */
[----:B------:R-:W-:Y:S10]  /*7e290*/  BRA `(.L_x_828) ;  /* 0x0000000000547947 */ /* 0x000ff40003800000 */
.L_x_825:
        /* <DEDUP_REMOVED lines=8> */
.L_x_831:
[----:B------:R-:W-:-:S13]  /*7e320*/  ISETP.NE.AND P0, PT, R53, 0xa, PT ;  /* 0x0000000a3500780c */ /* 0x000fda0003f05270 */
[C-C-:B-----5:R-:W-:Y:S02]  /*7e330*/  @P0 DADD R20, -R60.reuse, -R12.reuse ;  /* 0x000000003c140229 */ /* 0x160fe4000000090c */
[----:B------:R-:W-:Y:S01]  /*7e340*/  @!P0 DADD R20, -R60, R12 ;  /* 0x000000003c148229 */ /* 0x000fe2000000010c */
[----:B------:R-:W-:Y:S10]  /*7e350*/  BRA `(.L_x_828) ;  /* 0x0000000000247947 */ /* 0x000ff40003800000 */
.L_x_830:
[----:B------:R-:W-:-:S13]  /*7e360*/  ISETP.GT.AND P0, PT, R53, 0xd, PT ;  /* 0x0000000d3500780c */ /* 0x000fda0003f04270 */
[----:B------:R-:W-:Y:S05]  /*7e370*/  @P0 BRA `(.L_x_832) ;  /* 0x0000000000100947 */ /* 0x000fea0003800000 */
[----:B------:R-:W-:-:S13]  /*7e380*/  ISETP.NE.AND P0, PT, R53, 0xc, PT ;  /* 0x0000000c3500780c */ /* 0x000fda0003f05270 */
[--C-:B-----5:R-:W-:Y:S02]  /*7e390*/  @P0 DADD R20, R60, -R12.reuse ;  /* 0x000000003c140229 */ /* 0x120fe4000000080c */
[----:B------:R-:W-:Y:S01]  /*7e3a0*/  @!P0 DADD R20, R58, R12 ;  /* 0x000000003a148229 */ /* 0x000fe2000000000c */
[----:B------:R-:W-:Y:S10]  /*7e3b0*/  BRA `(.L_x_828) ;  /* 0x00000000000c7947 */ /* 0x000ff40003800000 */
.L_x_832:
[----:B------:R-:W-:-:S13]  /*7e3c0*/  ISETP.NE.AND P0, PT, R53, 0xe, PT ;  /* 0x0000000e3500780c */ /* 0x000fda0003f05270 */
[--C-:B-----5:R-:W-:Y:S02]  /*7e3d0*/  @P0 DADD R20, -R60, -R12.reuse ;  /* 0x000000003c140229 */ /* 0x120fe4000000090c */
[----:B------:R-:W-:-:S11]  /*7e3e0*/  @!P0 DADD R20, -R58, R12 ;  /* 0x000000003a148229 */ /* 0x000fd6000000010c */
.L_x_828:
[----:B------:R-:W-:Y:S05]  /*7e3f0*/  BSYNC.RECONVERGENT B2 ;  /* 0x0000000000027941 */ /* 0x000fea0003800200 */
.L_x_824:
        /* <DEDUP_REMOVED lines=13> */
.L_x_836:
[----:B------:R-:W-:-:S13]  /*7e4d0*/  ISETP.NE.AND P0, PT, R66, 0x2, PT ;  /* 0x000000024200780c */ /* 0x000fda0003f05270 */
[C-C-:B------:R-:W-:Y:S02]  /*7e4e0*/  @P0 DADD R32, -R58.reuse, -R12.reuse ;  /* 0x000000003a200229 */ /* 0x140fe4000000090c */
[----:B------:R-:W-:Y:S01]  /*7e4f0*/  @!P0 DADD R32, R58, -R12 ;  /* 0x000000003a208229 */ /* 0x000fe2000000080c */
[----:B------:R-:W-:Y:S10]  /*7e500*/  BRA `(.L_x_837) ;  /* 0x00000000007c7947 */ /* 0x000ff40003800000 */
.L_x_835:
[----:B------:R-:W-:-:S13]  /*7e510*/  ISETP.GT.AND P0, PT, R66, 0x5, PT ;  /* 0x000000054200780c */ /* 0x000fda0003f04270 */
[----:B------:R-:W-:Y:S05]  /*7e520*/  @P0 BRA `(.L_x_838) ;  /* 0x0000000000100947 */ /* 0x000fea0003800000 */
[----:B------:R-:W-:-:S13]  /*7e530*/  ISETP.NE.AND P0, PT, R66, 0x4, PT ;  /* 0x000000044200780c */ /* 0x000fda0003f05270 */
[C-C-:B------:R-:W-:Y:S02]  /*7e540*/  @P0 DADD R32, -R58.reuse, R54.reuse ;  /* 0x000000003a200229 */ /* 0x140fe40000000136 */
[----:B------:R-:W-:Y:S01]  /*7e550*/  @!P0 DADD R32, R58, R54 ;  /* 0x000000003a208229 */ /* 0x000fe20000000036 */
[----:B------:R-:W-:Y:S10]  /*7e560*/  BRA `(.L_x_837) ;  /* 0x0000000000647947 */ /* 0x000ff40003800000 */
.L_x_838:
[----:B------:R-:W-:-:S13]  /*7e570*/  ISETP.NE.AND P0, PT, R66, 0x6, PT ;  /* 0x000000064200780c */ /* 0x000fda0003f05270 */
[C-C-:B------:R-:W-:Y:S02]  /*7e580*/  @P0 DADD R32, -R58.reuse, -R54.reuse ;  /* 0x000000003a200229 */ /* 0x140fe40000000936 */
[----:B------:R-:W-:Y:S01]  /*7e590*/  @!P0 DADD R32, R58, -R54 ;  /* 0x000000003a208229 */ /* 0x000fe20000000836 */
[----:B------:R-:W-:Y:S10]  /*7e5a0*/  BRA `(.L_x_837) ;  /* 0x0000000000547947 */ /* 0x000ff40003800000 */
.L_x_834:
        /* <DEDUP_REMOVED lines=8> */
.L_x_840:
[----:B------:R-:W-:-:S13]  /*7e630*/  ISETP.NE.AND P0, PT, R66, 0xa, PT ;  /* 0x0000000a4200780c */ /* 0x000fda0003f05270 */
[C-C-:B------:R-:W-:Y:S02]  /*7e640*/  @P0 DADD R32, -R54.reuse, -R12.reuse ;  /* 0x0000000036200229 */ /* 0x140fe4000000090c */
[----:B------:R-:W-:Y:S01]  /*7e650*/  @!P0 DADD R32, -R54, R12 ;  /* 0x0000000036208229 */ /* 0x000fe2000000010c */
[----:B------:R-:W-:Y:S10]  /*7e660*/  BRA `(.L_x_837) ;  /* 0x0000000000247947 */ /* 0x000ff40003800000 */
.L_x_839:
[----:B------:R-:W-:-:S13]  /*7e670*/  ISETP.GT.AND P0, PT, R66, 0xd, PT ;  /* 0x0000000d4200780c */ /* 0x000fda0003f04270 */
[----:B------:R-:W-:Y:S05]  /*7e680*/  @P0 BRA `(.L_x_841) ;  /* 0x0000000000100947 */ /* 0x000fea0003800000 */
[----:B------:R-:W-:-:S13]  /*7e690*/  ISETP.NE.AND P0, PT, R66, 0xc, PT ;  /* 0x0000000c4200780c */ /* 0x000fda0003f05270 */
[--C-:B------:R-:W-:Y:S02]  /*7e6a0*/  @P0 DADD R32, R54, -R12.reuse ;  /* 0x0000000036200229 */ /* 0x100fe4000000080c */
[----:B------:R-:W-:Y:S01]  /*7e6b0*/  @!P0 DADD R32, R58, R12 ;  /* 0x000000003a208229 */ /* 0x000fe2000000000c */
[----:B------:R-:W-:Y:S10]  /*7e6c0*/  BRA `(.L_x_837) ;  /* 0x00000000000c7947 */ /* 0x000ff40003800000 */
.L_x_841:
[----:B------:R-:W-:-:S13]  /*7e6d0*/  ISETP.NE.AND P0, PT, R66, 0xe, PT ;  /* 0x0000000e4200780c */ /* 0x000fda0003f05270 */
[--C-:B------:R-:W-:Y:S02]  /*7e6e0*/  @P0 DADD R32, -R54, -R12.reuse ;  /* 0x0000000036200229 */ /* 0x100fe4000000090c */
[----:B------:R-:W-:-:S11]  /*7e6f0*/  @!P0 DADD R32, -R58, R12 ;  /* 0x000000003a208229 */ /* 0x000fd6000000010c */
.L_x_837:
[----:B------:R-:W-:Y:S05]  /*7e700*/  BSYNC.RECONVERGENT B2 ;  /* 0x0000000000027941 */ /* 0x000fea0003800200 */
.L_x_833:
        /* <DEDUP_REMOVED lines=13> */
.L_x_845:
[----:B------:R-:W-:-:S13]  /*7e7e0*/  ISETP.NE.AND P0, PT, R69, 0x2, PT ;  /* 0x000000024500780c */ /* 0x000fda0003f05270 */
[C-C-:B------:R-:W-:Y:S02]  /*7e7f0*/  @P0 DADD R34, -R56.reuse, -R12.reuse ;  /* 0x0000000038220229 */ /* 0x140fe4000000090c */
[----:B------:R-:W-:Y:S01]  /*7e800*/  @!P0 DADD R34, R56, -R12 ;  /* 0x0000000038228229 */ /* 0x000fe2000000080c */
[----:B------:R-:W-:Y:S10]  /*7e810*/  BRA `(.L_x_846) ;  /* 0x00000000007c7947 */ /* 0x000ff40003800000 */
.L_x_844:
[----:B------:R-:W-:-:S13]  /*7e820*/  ISETP.GT.AND P0, PT, R69, 0x5, PT ;  /* 0x000000054500780c */ /* 0x000fda0003f04270 */
[----:B------:R-:W-:Y:S05]  /*7e830*/  @P0 BRA `(.L_x_847) ;  /* 0x0000000000100947 */ /* 0x000fea0003800000 */
[----:B------:R-:W-:-:S13]  /*7e840*/  ISETP.NE.AND P0, PT, R69, 0x4, PT ;  /* 0x000000044500780c */ /* 0x000fda0003f05270 */
[C-C-:B------:R-:W-:Y:S02]  /*7e850*/  @P0 DADD R34, R60.reuse, -R56.reuse ;  /* 0x000000003c220229 */ /* 0x140fe40000000838 */
[----:B------:R-:W-:Y:S01]  /*7e860*/  @!P0 DADD R34, R60, R56 ;  /* 0x000000003c228229 */ /* 0x000fe20000000038 */
[----:B------:R-:W-:Y:S10]  /*7e870*/  BRA `(.L_x_846) ;  /* 0x0000000000647947 */ /* 0x000ff40003800000 */
.L_x_847:
[----:B------:R-:W-:-:S13]  /*7e880*/  ISETP.NE.AND P0, PT, R69, 0x6, PT ;  /* 0x000000064500780c */ /* 0x000fda0003f05270 */
[C-C-:B------:R-:W-:Y:S02]  /*7e890*/  @P0 DADD R34, -R60.reuse, -R56.reuse ;  /* 0x000000003c220229 */ /* 0x140fe40000000938 */
[----:B------:R-:W-:Y:S01]  /*7e8a0*/  @!P0 DADD R34, -R60, R56 ;  /* 0x000000003c228229 */ /* 0x000fe20000000138 */
[----:B------:R-:W-:Y:S10]  /*7e8b0*/  BRA `(.L_x_846) ;  /* 0x0000000000547947 */ /* 0x000ff40003800000 */
.L_x_843:
        /* <DEDUP_REMOVED lines=8> */
.L_x_849:
[----:B------:R-:W-:-:S13]  /*7e940*/  ISETP.NE.AND P0, PT, R69, 0xa, PT ;  /* 0x0000000a4500780c */ /* 0x000fda0003f05270 */
[C-C-:B------:R-:W-:Y:S02]  /*7e950*/  @P0 DADD R34, -R60.reuse, -R12.reuse ;  /* 0x000000003c220229 */ /* 0x140fe4000000090c */
[----:B------:R-:W-:Y:S01]  /*7e960*/  @!P0 DADD R34, -R60, R12 ;  /* 0x000000003c228229 */ /* 0x000fe2000000010c */
[----:B------:R-:W-:Y:S10]  /*7e970*/  BRA `(.L_x_846) ;  /* 0x0000000000247947 */ /* 0x000ff40003800000 */
.L_x_848:
[----:B------:R-:W-:-:S13]  /*7e980*/  ISETP.GT.AND P0, PT, R69, 0xd, PT ;  /* 0x0000000d4500780c */ /* 0x000fda0003f04270 */
[----:B------:R-:W-:Y:S05]  /*7e990*/  @P0 BRA `(.L_x_850) ;  /* 0x0000000000100947 */ /* 0x000fea0003800000 */
[----:B------:R-:W-:-:S13]  /*7e9a0*/  ISETP.NE.AND P0, PT, R69, 0xc, PT ;  /* 0x0000000c4500780c */ /* 0x000fda0003f05270 */
[--C-:B------:R-:W-:Y:S02]  /*7e9b0*/  @P0 DADD R34, R60, -R12.reuse ;  /* 0x000000003c220229 */ /* 0x100fe4000000080c */
[----:B------:R-:W-:Y:S01]  /*7e9c0*/  @!P0 DADD R34, R56, R12 ;  /* 0x0000000038228229 */ /* 0x000fe2000000000c */
[----:B------:R-:W-:Y:S10]  /*7e9d0*/  BRA `(.L_x_846) ;  /* 0x00000000000c7947 */ /* 0x000ff40003800000 */
.L_x_850:
[----:B------:R-:W-:-:S13]  /*7e9e0*/  ISETP.NE.AND P0, PT, R69, 0xe, PT ;  /* 0x0000000e4500780c */ /* 0x000fda0003f05270 */
[--C-:B------:R-:W-:Y:S02]  /*7e9f0*/  @P0 DADD R34, -R60, -R12.reuse ;  /* 0x000000003c220229 */ /* 0x100fe4000000090c */
[----:B------:R-:W-:-:S11]  /*7ea00*/  @!P0 DADD R34, -R56, R12 ;  /* 0x0000000038228229 */ /* 0x000fd6000000010c */
.L_x_846:
[----:B------:R-:W-:Y:S05]  /*7ea10*/  BSYNC.RECONVERGENT B2 ;  /* 0x0000000000027941 */ /* 0x000fea0003800200 */
.L_x_842:
        /* <DEDUP_REMOVED lines=12> */
.L_x_854:
[----:B------:R-:W-:-:S13]  /*7eae0*/  ISETP.NE.AND P0, PT, R70, 0x2, PT ;  /* 0x000000024600780c */ /* 0x000fda0003f05270 */
[C-C-:B------:R-:W-:Y:S02]  /*7eaf0*/  @P0 DADD R40, -R56.reuse, -R12.reuse ;  /* 0x0000000038280229 */ /* 0x140fe4000000090c */
[----:B------:R-:W-:Y:S01]  /*7eb00*/  @!P0 DADD R40, R56, -R12 ;  /* 0x0000000038288229 */ /* 0x000fe2000000080c */
[----:B------:R-:W-:Y:S10]  /*7eb10*/  BRA `(.L_x_855) ;  /* 0x00000000007c7947 */ /* 0x000ff40003800000 */
.L_x_853:
[----:B------:R-:W-:-:S13]  /*7eb20*/  ISETP.GT.AND P0, PT, R70, 0x5, PT ;  /* 0x000000054600780c */ /* 0x000fda0003f04270 */
[----:B------:R-:W-:Y:S05]  /*7eb30*/  @P0 BRA `(.L_x_856) ;  /* 0x0000000000100947 */ /* 0x000fea0003800000 */
[----:B------:R-:W-:-:S13]  /*7eb40*/  ISETP.NE.AND P0, PT, R70, 0x4, PT ;  /* 0x000000044600780c */ /* 0x000fda0003f05270 */
[C-C-:B------:R-:W-:Y:S02]  /*7eb50*/  @P0 DADD R40, R54.reuse, -R56.reuse ;  /* 0x0000000036280229 */ /* 0x140fe40000000838 */
[----:B------:R-:W-:Y:S01]  /*7eb60*/  @!P0 DADD R40, R54, R56 ;  /* 0x0000000036288229 */ /* 0x000fe20000000038 */
[----:B------:R-:W-:Y:S10]  /*7eb70*/  BRA `(.L_x_855) ;  /* 0x0000000000647947 */ /* 0x000ff40003800000 */
.L_x_856:
[----:B------:R-:W-:-:S13]  /*7eb80*/  ISETP.NE.AND P0, PT, R70, 0x6, PT ;  /* 0x000000064600780c */ /* 0x000fda0003f05270 */
[C-C-:B------:R-:W-:Y:S02]  /*7eb90*/  @P0 DADD R40, -R54.reuse, -R56.reuse ;  /* 0x0000000036280229 */ /* 0x140fe40000000938 */
[----:B------:R-:W-:Y:S01]  /*7eba0*/  @!P0 DADD R40, -R54, R56 ;  /* 0x0000000036288229 */ /* 0x000fe20000000138 */
[----:B------:R-:W-:Y:S10]  /*7ebb0*/  BRA `(.L_x_855) ;  /* 0x0000000000547947 */ /* 0x000ff40003800000 */
.L_x_852:
        /* <DEDUP_REMOVED lines=8> */
.L_x_858:
[----:B------:R-:W-:-:S13]  /*7ec40*/  ISETP.NE.AND P0, PT, R70, 0xa, PT ;  /* 0x0000000a4600780c */ /* 0x000fda0003f05270 */
[C-C-:B------:R-:W-:Y:S02]  /*7ec50*/  @P0 DADD R40, -R54.reuse, -R12.reuse ;  /* 0x0000000036280229 */ /* 0x140fe4000000090c */
[----:B------:R-:W-:Y:S01]  /*7ec60*/  @!P0 DADD R40, -R54, R12 ;  /* 0x0000000036288229 */ /* 0x000fe2000000010c */
[----:B------:R-:W-:Y:S10]  /*7ec70*/  BRA `(.L_x_855) ;  /* 0x0000000000247947 */ /* 0x000ff40003800000 */
.L_x_857:
[----:B------:R-:W-:-:S13]  /*7ec80*/  ISETP.GT.AND P0, PT, R70, 0xd, PT ;  /* 0x0000000d4600780c */ /* 0x000fda0003f04270 */
[----:B------:R-:W-:Y:S05]  /*7ec90*/  @P0 BRA `(.L_x_859) ;  /* 0x0000000000100947 */ /* 0x000fea0003800000 */
[----:B------:R-:W-:-:S13]  /*7eca0*/  ISETP.NE.AND P0, PT, R70, 0xc, PT ;  /* 0x0000000c4600780c */ /* 0x000fda0003f05270 */
[--C-:B------:R-:W-:Y:S02]  /*7ecb0*/  @P0 DADD R40, R54, -R12.reuse ;  /* 0x0000000036280229 */ /* 0x100fe4000000080c */
[----:B------:R-:W-:Y:S01]  /*7ecc0*/  @!P0 DADD R40, R56, R12 ;  /* 0x0000000038288229 */ /* 0x000fe2000000000c */
[----:B------:R-:W-:Y:S10]  /*7ecd0*/  BRA `(.L_x_855) ;  /* 0x00000000000c7947 */ /* 0x000ff40003800000 */
.L_x_859:
[----:B------:R-:W-:-:S13]  /*7ece0*/  ISETP.NE.AND P0, PT, R70, 0xe, PT ;  /* 0x0000000e4600780c */ /* 0x000fda0003f05270 */
[--C-:B------:R-:W-:Y:S02]  /*7ecf0*/  @P0 DADD R40, -R54, -R12.reuse ;  /* 0x0000000036280229 */ /* 0x100fe4000000090c */
[----:B------:R-:W-:-:S11]  /*7ed00*/  @!P0 DADD R40, -R56, R12 ;  /* 0x0000000038288229 */ /* 0x000fd6000000010c */
.L_x_855:
[----:B------:R-:W-:Y:S05]  /*7ed10*/  BSYNC.RECONVERGENT B2 ;  /* 0x0000000000027941 */ /* 0x000fea0003800200 */
.L_x_851:
        /* <DEDUP_REMOVED lines=13> */
.L_x_863:
[----:B------:R-:W-:-:S13]  /*7edf0*/  ISETP.NE.AND P0, PT, R42, 0x2, PT ;  /* 0x000000022a00780c */ /* 0x000fda0003f05270 */
[C-C-:B------:R-:W-:Y:S02]  /*7ee00*/  @P0 DADD R12, -R58.reuse, -R66.reuse ;  /* 0x000000003a0c0229 */ /* 0x140fe40000000942 */
[----:B------:R-:W-:Y:S01]  /*7ee10*/  @!P0 DADD R12, R58, -R66 ;  /* 0x000000003a0c8229 */ /* 0x000fe20000000842 */
[----:B------:R-:W-:Y:S10]  /*7ee20*/  BRA `(.L_x_864) ;  /* 0x00000000007c7947 */ /* 0x000ff40003800000 */
.L_x_862:
[----:B------:R-:W-:-:S13]  /*7ee30*/  ISETP.GT.AND P0, PT, R42, 0x5, PT ;  /* 0x000000052a00780c */ /* 0x000fda0003f04270 */
[----:B------:R-:W-:Y:S05]  /*7ee40*/  @P0 BRA `(.L_x_865) ;  /* 0x0000000000100947 */ /* 0x000fea0003800000 */
[----:B------:R-:W-:-:S13]  /*7ee50*/  ISETP.NE.AND P0, PT, R42, 0x4, PT ;  /* 0x000000042a00780c */ /* 0x000fda0003f05270 */
[C-C-:B------:R-:W-:Y:S02]  /*7ee60*/  @P0 DADD R12, -R58.reuse, R60.reuse ;  /* 0x000000003a0c0229 */ /* 0x140fe4000000013c */
[----:B------:R-:W-:Y:S01]  /*7ee70*/  @!P0 DADD R12, R58, R60 ;  /* 0x000000003a0c8229 */ /* 0x000fe2000000003c */
[----:B------:R-:W-:Y:S10]  /*7ee80*/  BRA `(.L_x_864) ;  /* 0x0000000000647947 */ /* 0x000ff40003800000 */
.L_x_865:
[----:B------:R-:W-:-:S13]  /*7ee90*/  ISETP.NE.AND P0, PT, R42, 0x6, PT ;  /* 0x000000062a00780c */ /* 0x000fda0003f05270 */
[C-C-:B------:R-:W-:Y:S02]  /*7eea0*/  @P0 DADD R12, -R58.reuse, -R60.reuse ;  /* 0x000000003a0c0229 */ /* 0x140fe4000000093c */
[----:B------:R-:W-:Y:S01]  /*7eeb0*/  @!P0 DADD R12, R58, -R60 ;  /* 0x000000003a0c8229 */ /* 0x000fe2000000083c */
[----:B------:R-:W-:Y:S10]  /*7eec0*/  BRA `(.L_x_864) ;  /* 0x0000000000547947 */ /* 0x000ff40003800000 */
.L_x_861:
        /* <DEDUP_REMOVED lines=8> */
.L_x_867:
[----:B------:R-:W-:-:S13]  /*7ef50*/  ISETP.NE.AND P0, PT, R42, 0xa, PT ;  /* 0x0000000a2a00780c */ /* 0x000fda0003f05270 */
[C-C-:B------:R-:W-:Y:S02]  /*7ef60*/  @P0 DADD R12, -R60.reuse, -R66.reuse ;  /* 0x000000003c0c0229 */ /* 0x140fe40000000942 */
[----:B------:R-:W-:Y:S01]  /*7ef70*/  @!P0 DADD R12, -R60, R66 ;  /* 0x000000003c0c8229 */ /* 0x000fe20000000142 */
[----:B------:R-:W-:Y:S10]  /*7ef80*/  BRA `(.L_x_864) ;  /* 0x0000000000247947 */ /* 0x000ff40003800000 */
.L_x_866:
[----:B------:R-:W-:-:S13]  /*7ef90*/  ISETP.GT.AND P0, PT, R42, 0xd, PT ;  /* 0x0000000d2a00780c */ /* 0x000fda0003f04270 */
[----:B------:R-:W-:Y:S05]  /*7efa0*/  @P0 BRA `(.L_x_868) ;  /* 0x0000000000100947 */ /* 0x000fea0003800000 */
[----:B------:R-:W-:-:S13]  /*7efb0*/  ISETP.NE.AND P0, PT, R42, 0xc, PT ;  /* 0x0000000c2a00780c */ /* 0x000fda0003f05270 */
[--C-:B------:R-:W-:Y:S02]  /*7efc0*/  @P0 DADD R12, R60, -R66.reuse ;  /* 0x000000003c0c0229 */ /* 0x100fe40000000842 */
[----:B------:R-:W-:Y:S01]  /*7efd0*/  @!P0 DADD R12, R58, R66 ;  /* 0x000000003a0c8229 */ /* 0x000fe20000000042 */
[----:B------:R-:W-:Y:S10]  /*7efe0*/  BRA `(.L_x_864) ;  /* 0x00000000000c7947 */ /* 0x000ff40003800000 */
.L_x_868:
[----:B------:R-:W-:-:S13]  /*7eff0*/  ISETP.NE.AND P0, PT, R42, 0xe, PT ;  /* 0x0000000e2a00780c */ /* 0x000fda0003f05270 */
[--C-:B------:R-:W-:Y:S02]  /*7f000*/  @P0 DADD R12, -R60, -R66.reuse ;  /* 0x000000003c0c0229 */ /* 0x100fe40000000942 */
[----:B------:R-:W-:-:S11]  /*7f010*/  @!P0 DADD R12, -R58, R66 ;  /* 0x000000003a0c8229 */ /* 0x000fd60000000142 */
.L_x_864:
[----:B------:R-:W-:Y:S05]  /*7f020*/  BSYNC.RECONVERGENT B2 ;  /* 0x0000000000027941 */ /* 0x000fea0003800200 */
.L_x_860:
        /* <DEDUP_REMOVED lines=12> */
.L_x_872:
[----:B------:R-:W-:-:S13]  /*7f0f0*/  ISETP.NE.AND P0, PT, R68, 0x2, PT ;  /* 0x000000024400780c */ /* 0x000fda0003f05270 */
[C-C-:B------:R-:W-:Y:S02]  /*7f100*/  @P0 DADD R42, -R58.reuse, -R66.reuse ;  /* 0x000000003a2a0229 */ /* 0x140fe40000000942 */
[----:B------:R-:W-:Y:S01]  /*7f110*/  @!P0 DADD R42, R58, -R66 ;  /* 0x000000003a2a8229 */ /* 0x000fe20000000842 */
[----:B------:R-:W-:Y:S10]  /*7f120*/  BRA `(.L_x_873) ;  /* 0x00000000007c7947 */ /* 0x000ff40003800000 */
.L_x_871:
[----:B------:R-:W-:-:S13]  /*7f130*/  ISETP.GT.AND P0, PT, R68, 0x5, PT ;  /* 0x000000054400780c */ /* 0x000fda0003f04270 */
[----:B------:R-:W-:Y:S05]  /*7f140*/  @P0 BRA `(.L_x_874) ;  /* 0x0000000000100947 */ /* 0x000fea0003800000 */
[----:B------:R-:W-:-:S13]  /*7f150*/  ISETP.NE.AND P0, PT, R68, 0x4, PT ;  /* 0x000000044400780c */ /* 0x000fda0003f05270 */
[C-C-:B------:R-:W-:Y:S02]  /*7f160*/  @P0 DADD R42, -R58.reuse, R54.reuse ;  /* 0x000000003a2a0229 */ /* 0x140fe40000000136 */
[----:B------:R-:W-:Y:S01]  /*7f170*/  @!P0 DADD R42, R58, R54 ;  /* 0x000000003a2a8229 */ /* 0x000fe20000000036 */
[----:B------:R-:W-:Y:S10]  /*7f180*/  BRA `(.L_x_873) ;  /* 0x0000000000647947 */ /* 0x000ff40003800000 */
.L_x_874:
[----:B------:R-:W-:-:S13]  /*7f190*/  ISETP.NE.AND P0, PT, R68, 0x6, PT ;  /* 0x000000064400780c */ /* 0x000fda0003f05270 */
[C-C-:B------:R-:W-:Y:S02]  /*7f1a0*/  @P0 DADD R42, -R58.reuse, -R54.reuse ;  /* 0x000000003a2a0229 */ /* 0x140fe40000000936 */
[----:B------:R-:W-:Y:S01]  /*7f1b0*/  @!P0 DADD R42, R58, -R54 ;  /* 0x000000003a2a8229 */ /* 0x000fe20000000836 */
[----:B------:R-:W-:Y:S10]  /*7f1c0*/  BRA `(.L_x_873) ;  /* 0x0000000000547947 */ /* 0x000ff40003800000 */
.L_x_870:
        /* <DEDUP_REMOVED lines=8> */
.L_x_876:
[----:B------:R-:W-:-:S13]  /*7f250*/  ISETP.NE.AND P0, PT, R68, 0xa, PT ;  /* 0x0000000a4400780c */ /* 0x000fda0003f05270 */
[C-C-:B------:R-:W-:Y:S02]  /*7f260*/  @P0 DADD R42, -R54.reuse, -R66.reuse ;  /* 0x00000000362a0229 */ /* 0x140fe40000000942 */
[----:B------:R-:W-:Y:S01]  /*7f270*/  @!P0 DADD R42, -R54, R66 ;  /* 0x00000000362a8229 */ /* 0x000fe20000000142 */
[----:B------:R-:W-:Y:S10]  /*7f280*/  BRA `(.L_x_873) ;  /* 0x0000000000247947 */ /* 0x000ff40003800000 */
.L_x_875:
[----:B------:R-:W-:-:S13]  /*7f290*/  ISETP.GT.AND P0, PT, R68, 0xd, PT ;  /* 0x0000000d4400780c */ /* 0x000fda0003f04270 */
[----:B------:R-:W-:Y:S05]  /*7f2a0*/  @P0 BRA `(.L_x_877) ;  /* 0x0000000000100947 */ /* 0x000fea0003800000 */
[----:B------:R-:W-:-:S13]  /*7f2b0*/  ISETP.NE.AND P0, PT, R68, 0xc, PT ;  /* 0x0000000c4400780c */ /* 0x000fda0003f05270 */
[--C-:B------:R-:W-:Y:S02]  /*7f2c0*/  @P0 DADD R42, R54, -R66.reuse ;  /* 0x00000000362a0229 */ /* 0x100fe40000000842 */
[----:B------:R-:W-:Y:S01]  /*7f2d0*/  @!P0 DADD R42, R58, R66 ;  /* 0x000000003a2a8229 */ /* 0x000fe20000000042 */
[----:B------:R-:W-:Y:S10]  /*7f2e0*/  BRA `(.L_x_873) ;  /* 0x00000000000c7947 */ /* 0x000ff40003800000 */
.L_x_877:
[----:B------:R-:W-:-:S13]  /*7f2f0*/  ISETP.NE.AND P0, PT, R68, 0xe, PT ;  /* 0x0000000e4400780c */ /* 0x000fda0003f05270 */
[--C-:B------:R-:W-:Y:S02]  /*7f300*/  @P0 DADD R42, -R54, -R66.reuse ;  /* 0x00000000362a0229 */ /* 0x100fe40000000942 */
[----:B------:R-:W-:-:S11]  /*7f310*/  @!P0 DADD R42, -R58, R66 ;  /* 0x000000003a2a8229 */ /* 0x000fd60000000142 */
.L_x_873:
[----:B------:R-:W-:Y:S05]  /*7f320*/  BSYNC.RECONVERGENT B2 ;  /* 0x0000000000027941 */ /* 0x000fea0003800200 */
.L_x_869:
        /* <DEDUP_REMOVED lines=12> */
.L_x_881:
[----:B------:R-:W-:-:S13]  /*7f3f0*/  ISETP.NE.AND P0, PT, R71, 0x2, PT ;  /* 0x000000024700780c */ /* 0x000fda0003f05270 */
[C-C-:B------:R-:W-:Y:S02]  /*7f400*/  @P0 DADD R48, -R56.reuse, -R66.reuse ;  /* 0x0000000038300229 */ /* 0x140fe40000000942 */
[----:B------:R-:W-:Y:S01]  /*7f410*/  @!P0 DADD R48, R56, -R66 ;  /* 0x0000000038308229 */ /* 0x000fe20000000842 */
[----:B------:R-:W-:Y:S10]  /*7f420*/  BRA `(.L_x_882) ;  /* 0x00000000007c7947 */ /* 0x000ff40003800000 */
.L_x_880:
[----:B------:R-:W-:-:S13]  /*7f430*/  ISETP.GT.AND P0, PT, R71, 0x5, PT ;  /* 0x000000054700780c */ /* 0x000fda0003f04270 */
[----:B------:R-:W-:Y:S05]  /*7f440*/  @P0 BRA `(.L_x_883) ;  /* 0x0000000000100947 */ /* 0x000fea0003800000 */
[----:B------:R-:W-:-:S13]  /*7f450*/  ISETP.NE.AND P0, PT, R71, 0x4, PT ;  /* 0x000000044700780c */ /* 0x000fda0003f05270 */
[C-C-:B------:R-:W-:Y:S02]  /*7f460*/  @P0 DADD R48, R60.reuse, -R56.reuse ;  /* 0x000000003c300229 */ /* 0x140fe40000000838 */
[----:B------:R-:W-:Y:S01]  /*7f470*/  @!P0 DADD R48, R60, R56 ;  /* 0x000000003c308229 */ /* 0x000fe20000000038 */
[----:B------:R-:W-:Y:S10]  /*7f480*/  BRA `(.L_x_882) ;  /* 0x0000000000647947 */ /* 0x000ff40003800000 */
.L_x_883:
[----:B------:R-:W-:-:S13]  /*7f490*/  ISETP.NE.AND P0, PT, R71, 0x6, PT ;  /* 0x000000064700780c */ /* 0x000fda0003f05270 */
[C-C-:B------:R-:W-:Y:S02]  /*7f4a0*/  @P0 DADD R48, -R60.reuse, -R56.reuse ;  /* 0x000000003c300229 */ /* 0x140fe40000000938 */
[----:B------:R-:W-:Y:S01]  /*7f4b0*/  @!P0 DADD R48, -R60, R56 ;  /* 0x000000003c308229 */ /* 0x000fe20000000138 */
[----:B------:R-:W-:Y:S10]  /*7f4c0*/  BRA `(.L_x_882) ;  /* 0x0000000000547947 */ /* 0x000ff40003800000 */
.L_x_879:
        /* <DEDUP_REMOVED lines=8> */
.L_x_885:
[----:B------:R-:W-:-:S13]  /*7f550*/  ISETP.NE.AND P0, PT, R71, 0xa, PT ;  /* 0x0000000a4700780c */ /* 0x000fda0003f05270 */
[C-C-:B------:R-:W-:Y:S02]  /*7f560*/  @P0 DADD R48, -R60.reuse, -R66.reuse ;  /* 0x000000003c300229 */ /* 0x140fe40000000942 */
[----:B------:R-:W-:Y:S01]  /*7f570*/  @!P0 DADD R48, -R60, R66 ;  /* 0x000000003c308229 */ /* 0x000fe20000000142 */
[----:B------:R-:W-:Y:S10]  /*7f580*/  BRA `(.L_x_882) ;  /* 0x0000000000247947 */ /* 0x000ff40003800000 */
.L_x_884:
[----:B------:R-:W-:-:S13]  /*7f590*/  ISETP.GT.AND P0, PT, R71, 0xd, PT ;  /* 0x0000000d4700780c */ /* 0x000fda0003f04270 */
[----:B------:R-:W-:Y:S05]  /*7f5a0*/  @P0 BRA `(.L_x_886) ;  /* 0x0000000000100947 */ /* 0x000fea0003800000 */
[----:B------:R-:W-:-:S13]  /*7f5b0*/  ISETP.NE.AND P0, PT, R71, 0xc, PT ;  /* 0x0000000c4700780c */ /* 0x000fda0003f05270 */
[--C-:B------:R-:W-:Y:S02]  /*7f5c0*/  @P0 DADD R48, R60, -R66.reuse ;  /* 0x000000003c300229 */ /* 0x100fe40000000842 */
[----:B------:R-:W-:Y:S01]  /*7f5d0*/  @!P0 DADD R48, R56, R66 ;  /* 0x0000000038308229 */ /* 0x000fe20000000042 */
[----:B------:R-:W-:Y:S10]  /*7f5e0*/  BRA `(.L_x_882) ;  /* 0x00000000000c7947 */ /* 0x000ff40003800000 */
.L_x_886:
[----:B------:R-:W-:-:S13]  /*7f5f0*/  ISETP.NE.AND P0, PT, R71, 0xe, PT ;  /* 0x0000000e4700780c */ /* 0x000fda0003f05270 */
[--C-:B------:R-:W-:Y:S02]  /*7f600*/  @P0 DADD R48, -R60, -R66.reuse ;  /* 0x000000003c300229 */ /* 0x100fe40000000942 */
[----:B------:R-:W-:-:S11]  /*7f610*/  @!P0 DADD R48, -R56, R66 ;  /* 0x0000000038308229 */ /* 0x000fd60000000142 */
.L_x_882:
[----:B------:R-:W-:Y:S05]  /*7f620*/  BSYNC.RECONVERGENT B2 ;  /* 0x0000000000027941 */ /* 0x000fea0003800200 */
.L_x_878:
        /* <DEDUP_REMOVED lines=12> */
.L_x_890:
[----:B------:R-:W-:-:S13]  /*7f6f0*/  ISETP.NE.AND P0, PT, R72, 0x2, PT ;  /* 0x000000024800780c */ /* 0x000fda0003f05270 */
[C-C-:B------:R-:W-:Y:S02]  /*7f700*/  @P0 DADD R50, -R56.reuse, -R66.reuse ;  /* 0x0000000038320229 */ /* 0x140fe40000000942 */
[----:B------:R-:W-:Y:S01]  /*7f710*/  @!P0 DADD R50, R56, -R66 ;  /* 0x0000000038328229 */ /* 0x000fe20000000842 */
[----:B------:R-:W-:Y:S10]  /*7f720*/  BRA `(.L_x_891) ;  /* 0x00000000007c7947 */ /* 0x000ff40003800000 */
.L_x_889:
[----:B------:R-:W-:-:S13]  /*7f730*/  ISETP.GT.AND P0, PT, R72, 0x5, PT ;  /* 0x000000054800780c */ /* 0x000fda0003f04270 */
[----:B------:R-:W-:Y:S05]  /*7f740*/  @P0 BRA `(.L_x_892) ;  /* 0x0000000000100947 */ /* 0x000fea0003800000 */
[----:B------:R-:W-:-:S13]  /*7f750*/  ISETP.NE.AND P0, PT, R72, 0x4, PT ;  /* 0x000000044800780c */ /* 0x000fda0003f05270 */
[C-C-:B------:R-:W-:Y:S02]  /*7f760*/  @P0 DADD R50, R54.reuse, -R56.reuse ;  /* 0x0000000036320229 */ /* 0x140fe40000000838 */
[----:B------:R-:W-:Y:S01]  /*7f770*/  @!P0 DADD R50, R54, R56 ;  /* 0x0000000036328229 */ /* 0x000fe20000000038 */
[----:B------:R-:W-:Y:S10]  /*7f780*/  BRA `(.L_x_891) ;  /* 0x0000000000647947 */ /* 0x000ff40003800000 */
.L_x_892:
[----:B------:R-:W-:-:S13]  /*7f790*/  ISETP.NE.AND P0, PT, R72, 0x6, PT ;  /* 0x000000064800780c */ /* 0x000fda0003f05270 */
[C-C-:B------:R-:W-:Y:S02]  /*7f7a0*/  @P0 DADD R50, -R54.reuse, -R56.reuse ;  /* 0x0000000036320229 */ /* 0x140fe40000000938 */
[----:B------:R-:W-:Y:S01]  /*7f7b0*/  @!P0 DADD R50, -R54, R56 ;  /* 0x0000000036328229 */ /* 0x000fe20000000138 */
[----:B------:R-:W-:Y:S10]  /*7f7c0*/  BRA `(.L_x_891) ;  /* 0x0000000000547947 */ /* 0x000ff40003800000 */
.L_x_888:
        /* <DEDUP_REMOVED lines=8> */
.L_x_894:
[----:B------:R-:W-:-:S13]  /*7f850*/  ISETP.NE.AND P0, PT, R72, 0xa, PT ;  /* 0x0000000a4800780c */ /* 0x000fda0003f05270 */
[C-C-:B------:R-:W-:Y:S02]  /*7f860*/  @P0 DADD R50, -R54.reuse, -R66.reuse ;  /* 0x0000000036320229 */ /* 0x140fe40000000942 */
[----:B------:R-:W-:Y:S01]  /*7f870*/  @!P0 DADD R50, -R54, R66 ;  /* 0x0000000036328229 */ /* 0x000fe20000000142 */
[----:B------:R-:W-:Y:S10]  /*7f880*/  BRA `(.L_x_891) ;  /* 0x0000000000247947 */ /* 0x000ff40003800000 */
.L_x_893:
[----:B------:R-:W-:-:S13]  /*7f890*/  ISETP.GT.AND P0, PT, R72, 0xd, PT ;  /* 0x0000000d4800780c */ /* 0x000fda0003f04270 */
[----:B------:R-:W-:Y:S05]  /*7f8a0*/  @P0 BRA `(.L_x_895) ;  /* 0x0000000000100947 */ /* 0x000fea0003800000 */
[----:B------:R-:W-:-:S13]  /*7f8b0*/  ISETP.NE.AND P0, PT, R72, 0xc, PT ;  /* 0x0000000c4800780c */ /* 0x000fda0003f05270 */
[--C-:B------:R-:W-:Y:S02]  /*7f8c0*/  @P0 DADD R50, R54, -R66.reuse ;  /* 0x0000000036320229 */ /* 0x100fe40000000842 */
[----:B------:R-:W-:Y:S01]  /*7f8d0*/  @!P0 DADD R50, R56, R66 ;  /* 0x0000000038328229 */ /* 0x000fe20000000042 */
[----:B------:R-:W-:Y:S10]  /*7f8e0*/  BRA `(.L_x_891) ;  /* 0x00000000000c7947 */ /* 0x000ff40003800000 */
.L_x_895:
[----:B------:R-:W-:-:S13]  /*7f8f0*/  ISETP.NE.AND P0, PT, R72, 0xe, PT ;  /* 0x0000000e4800780c */ /* 0x000fda0003f05270 */
[--C-:B------:R-:W-:Y:S02]  /*7f900*/  @P0 DADD R50, -R54, -R66.reuse ;  /* 0x0000000036320229 */ /* 0x100fe40000000942 */
[----:B------:R-:W-:-:S11]  /*7f910*/  @!P0 DADD R50, -R56, R66 ;  /* 0x0000000038328229 */ /* 0x000fd60000000142 */
.L_x_891:
[----:B------:R-:W-:Y:S05]  /*7f920*/  BSYNC.RECONVERGENT B2 ;  /* 0x0000000000027941 */ /* 0x000fea0003800200 */
.L_x_887:
[----:B------:R0:W2:Y:S01]  /*7f930*/  LD.E.64 R56, desc[UR36][R10.64+-0x18] ;  /* 0xffffe8240a387980 */ /* 0x0000a2000c101b00 */
[----:B------:R-:W-:Y:S01]  /*7f940*/  DMUL R54, R58, R58 ;  /* 0x0000003a3a367228 */ /* 0x000fe20000000000 */
[----:B------:R-:W-:Y:S01]  /*7f950*/  VIADD R0, R0, 0x1 ;  /* 0x0000000100007836 */ /* 0x000fe20000000000 */
[----:B------:R-:W-:Y:S02]  /*7f960*/  DADD R34, R34, -R20 ;  /* 0x0000000022227229 */ /* 0x000fe40000000814 */
[----:B------:R-:W-:Y:S02]  /*7f970*/  DADD R48, R48, -R12 ;  /* 0x0000000030307229 */ /* 0x000fe4000000080c */
[----:B------:R-:W-:Y:S01]  /*7f980*/  DADD R40, R40, -R32 ;  /* 0x0000000028287229 */ /* 0x000fe20000000820 */
[----:B------:R-:W-:Y:S01]  /*7f990*/  ISETP.GE.AND P0, PT, R0, R3, PT ;  /* 0x000000030000720c */ /* 0x000fe20003f06270 */
[----:B------:R-:W-:Y:S01]  /*7f9a0*/  DMUL R54, R58, R54 ;  /* 0x000000363a367228 */ /* 0x000fe20000000000 */
[----:B0-----:R-:W-:Y:S01]  /*7f9b0*/  IADD3 R10, P1, PT, R10, 0x140, RZ ;  /* 0x000001400a0a7810 */ /* 0x001fe20007f3e0ff */
[----:B------:R-:W-:-:S04]  /*7f9c0*/  DADD R50, R50, -R42 ;  /* 0x0000000032327229 */ /* 0x000fc8000000082a */
[----:B------:R-:W-:Y:S02]  /*7f9d0*/  IMAD.X R11, RZ, RZ, R11, P1 ;  /* 0x000000ffff0b7224 */ /* 0x000fe400008e060b */
        /* <DEDUP_REMOVED lines=17> */
.L_x_823:
[----:B------:R-:W-:-:S11]  /*7faf0*/  DADD R14, RZ, R8 ;  /* 0x00000000ff0e7229 */ /* 0x000fd60000000008 */
.L_x_822:
[----:B------:R-:W-:Y:S05]  /*7fb00*/  BSYNC.RECONVERGENT B1 ;  /* 0x0000000000017941 */ /* 0x000fea0003800200 */
.L_x_821:
[----:B------:R-:W2:Y:S01]  /*7fb10*/  LDL R21, [R1+0x4f8] ;  /* 0x0004f80001157983 */ /* 0x000ea20000100800 */
[----:B------:R-:W-:Y:S01]  /*7fb20*/  UMOV UR4, 0x6b8128fe ;  /* 0x6b8128fe00047882 */ /* 0x000fe20000000000 */
[----:B------:R-:W-:Y:S01]  /*7fb30*/  UMOV UR5, 0x3ff04a3f ;  /* 0x3ff04a3f00057882 */ /* 0x000fe20000000000 */
[----:B------:R-:W-:Y:S01]  /*7fb40*/  BSSY.RECONVERGENT B0, `(.L_x_897) ;  /* 0x00001ef000007945 */ /* 0x000fe20003800200 */
[----:B------:R-:W-:Y:S01]  /*7fb50*/  DMUL R8, R6, UR4 ;  /* 0x0000000406087c28 */ /* 0x000fe20008000000 */
[----:B------:R-:W-:Y:S01]  /*7fb60*/  CS2R R12, SRZ ;  /* 0x00000000000c7805 */ /* 0x000fe2000001ff00 */
[----:B------:R-:W-:Y:S01]  /*7fb70*/  DMUL R10, R4, UR4 ;  /* 0x00000004040a7c28 */ /* 0x000fe20008000000 */
[----:B--2---:R-:W-:-:S13]  /*7fb80*/  ISETP.GE.AND P0, PT, R21, 0x1, PT ;  /* 0x000000011500780c */ /* 0x004fda0003f06270 */
[----:B------:R-:W-:Y:S05]  /*7fb90*/  @!P0 BRA `(.L_x_898) ;  /* 0x0000001c00a48947 */ /* 0x000fea0003800000 */
[----:B------:R0:W5:Y:S01]  /*7fba0*/  LDL.64 R32, [R1+0x500] ;  /* 0x0005000001207983 */ /* 0x0001620000100a00 */
[----:B------:R-:W-:Y:S01]  /*7fbb0*/  IMAD.MOV.U32 R0, RZ, RZ, RZ ;  /* 0x000000ffff007224 */ /* 0x000fe200078e00ff */
[----:B------:R-:W-:-:S07]  /*7fbc0*/  CS2R R12, SRZ ;  /* 0x00000000000c7805 */ /* 0x000fce000001ff00 */
.L_x_971:
        /* <DEDUP_REMOVED lines=17> */
[----:B---3--:R-:W-:-:S05]  /*7fce0*/  IMAD.IADD R49, R49, 0x1, R20 ;  /* 0x0000000131317824 */ /* 0x008fca00078e0214 */
[----:B------:R-:W-:-:S04]  /*7fcf0*/  LOP3.LUT R49, R49, 0xff, RZ, 0xc0, !PT ;  /* 0x000000ff31317812 */ /* 0x000fc800078ec0ff */
[----:B------:R-:W-:Y:S02]  /*7fd00*/  IADD3 R48, P1, PT, R66, R49, RZ ;  /* 0x0000003142307210 */ /* 0x000fe40007f3e0ff */
[----:B----4-:R-:W-:-:S03]  /*7fd10*/  IADD3 R51, PT, PT, R51, R20, RZ ;  /* 0x0000001433337210 */ /* 0x010fc60007ffe0ff */
        /* <DEDUP_REMOVED lines=16> */
[----:B------:R-:W5:Y:S01]  /*7fe20*/  @!P0 LD.E.64 R40, desc[UR36][R66.64+0x138] ;  /* 0x0001382442288980 */ /* 0x000f62000c101b00 */
[----:B------:R-:W-:Y:S02]  /*7fe30*/  IADD3 R20, PT, PT, R20, R61, RZ ;  /* 0x0000003d14147210 */ /* 0x000fe40007ffe0ff */
[----:B------:R-:W-:Y:S02]  /*7fe40*/  IMAD.X R61, RZ, RZ, R67, P1 ;  /* 0x000000ffff3d7224 */ /* 0x000fe400008e0643 */
[----:B------:R-:W-:-:S03]  /*7fe50*/  LOP3.LUT R65, R20, 0xff, RZ, 0xc0, !PT ;  /* 0x000000ff14417812 */ /* 0x000fc600078ec0ff */
[----:B------:R-:W2:Y:S01]  /*7fe60*/  LD.E.U8 R20, desc[UR36][R60.64] ;  /* 0x000000243c147980 */ /* 0x000ea2000c101100 */
[----:B------:R-:W-:Y:S02]  /*7fe70*/  LOP3.LUT R59, R59, 0xff, RZ, 0xc0, !PT ;  /* 0x000000ff3b3b7812 */ /* 0x000fe400078ec0ff */
[C---:B------:R-:W-:Y:S02]  /*7fe80*/  IADD3 R64, P3, PT, R66.reuse, R65, RZ ;  /* 0x0000004142407210 */ /* 0x040fe40007f7e0ff */
[----:B------:R-:W-:-:S03]  /*7fe90*/  IADD3 R62, P2, PT, R66, R59, RZ ;  /* 0x0000003b423e7210 */ /* 0x000fc60007f5e0ff */
        /* <DEDUP_REMOVED lines=8> */
[----:B------:R-:W-:Y:S01]  /*7ff20*/  IADD3 R50, P1, PT, R66, R53, RZ ;  /* 0x0000003542327210 */ /* 0x000fe20007f3e0ff */
[----:B------:R-:W-:Y:S01]  /*7ff30*/  IMAD.MOV.U32 R72, RZ, RZ, 0x0 ;  /* 0x00000000ff487424 */ /* 0x000fe200078e00ff */
[----:B------:R-:W-:Y:S01]  /*7ff40*/  MOV R73, 0x40180000 ;  /* 0x4018000000497802 */ /* 0x000fe20000000f00 */
[----:B------:R1:W5:Y:S02]  /*7ff50*/  LD.E.U8 R53, desc[UR36][R60.64+0x1] ;  /* 0x000001243c357980 */ /* 0x000364000c101100 */
        /* <DEDUP_REMOVED lines=29> */
.L_x_902:
[----:B------:R-:W-:-:S13]  /*80130*/  ISETP.NE.AND P0, PT, R20, 0x2, PT ;  /* 0x000000021400780c */ /* 0x000fda0003f05270 */
[C-C-:B-----5:R-:W-:Y:S02]  /*80140*/  @P0 DADD R42, -R68.reuse, -R34.reuse ;  /* 0x00000000442a0229 */ /* 0x160fe40000000922 */
[----:B------:R-:W-:Y:S01]  /*80150*/  @!P0 DADD R42, R68, -R34 ;  /* 0x00000000442a8229 */ /* 0x000fe20000000822 */
[----:B------:R-:W-:Y:S10]  /*80160*/  BRA `(.L_x_903) ;  /* 0x00000000007c7947 */ /* 0x000ff40003800000 */
.L_x_901:
[----:B------:R-:W-:-:S13]  /*80170*/  ISETP.GT.AND P0, PT, R20, 0x5, PT ;  /* 0x000000051400780c */ /* 0x000fda0003f04270 */
[----:B------:R-:W-:Y:S05]  /*80180*/  @P0 BRA `(.L_x_904) ;  /* 0x0000000000100947 */ /* 0x000fea0003800000 */
[----:B------:R-:W-:-:S13]  /*80190*/  ISETP.NE.AND P0, PT, R20, 0x4, PT ;  /* 0x000000041400780c */ /* 0x000fda0003f05270 */
[C-C-:B------:R-:W-:Y:S02]  /*801a0*/  @P0 DADD R42, -R68.reuse, R70.reuse ;  /* 0x00000000442a0229 */ /* 0x140fe40000000146 */
[----:B------:R-:W-:Y:S01]  /*801b0*/  @!P0 DADD R42, R68, R70 ;  /* 0x00000000442a8229 */ /* 0x000fe20000000046 */
[----:B------:R-:W-:Y:S10]  /*801c0*/  BRA `(.L_x_903) ;  /* 0x0000000000647947 */ /* 0x000ff40003800000 */
.L_x_904:
[----:B------:R-:W-:-:S13]  /*801d0*/  ISETP.NE.AND P0, PT, R20, 0x6, PT ;  /* 0x000000061400780c */ /* 0x000fda0003f05270 */
[C-C-:B------:R-:W-:Y:S02]  /*801e0*/  @P0 DADD R42, -R68.reuse, -R70.reuse ;  /* 0x00000000442a0229 */ /* 0x140fe40000000946 */
[----:B------:R-:W-:Y:S01]  /*801f0*/  @!P0 DADD R42, R68, -R70 ;  /* 0x00000000442a8229 */ /* 0x000fe20000000846 */
[----:B------:R-:W-:Y:S10]  /*80200*/  BRA `(.L_x_903) ;  /* 0x0000000000547947 */ /* 0x000ff40003800000 */
.L_x_900:
        /* <DEDUP_REMOVED lines=8> */
.L_x_906:
[----:B------:R-:W-:-:S13]  /*80290*/  ISETP.NE.AND P0, PT, R20, 0xa, PT ;  /* 0x0000000a1400780c */ /* 0x000fda0003f05270 */
[C-C-:B-----5:R-:W-:Y:S02]  /*802a0*/  @P0 DADD R42, -R70.reuse, -R34.reuse ;  /* 0x00000000462a0229 */ /* 0x160fe40000000922 */
[----:B------:R-:W-:Y:S01]  /*802b0*/  @!P0 DADD R42, -R70, R34 ;  /* 0x00000000462a8229 */ /* 0x000fe20000000122 */
[----:B------:R-:W-:Y:S10]  /*802c0*/  BRA `(.L_x_903) ;  /* 0x0000000000247947 */ /* 0x000ff40003800000 */
.L_x_905:
[----:B------:R-:W-:-:S13]  /*802d0*/  ISETP.GT.AND P0, PT, R20, 0xd, PT ;  /* 0x0000000d1400780c */ /* 0x000fda0003f04270 */
[----:B------:R-:W-:Y:S05]  /*802e0*/  @P0 BRA `(.L_x_907) ;  /* 0x0000000000100947 */ /* 0x000fea0003800000 */
[----:B------:R-:W-:-:S13]  /*802f0*/  ISETP.NE.AND P0, PT, R20, 0xc, PT ;  /* 0x0000000c1400780c */ /* 0x000fda0003f05270 */
[--C-:B-----5:R-:W-:Y:S02]  /*80300*/  @P0 DADD R42, R70, -R34.reuse ;  /* 0x00000000462a0229 */ /* 0x120fe40000000822 */
[----:B------:R-:W-:Y:S01]  /*80310*/  @!P0 DADD R42, R68, R34 ;  /* 0x00000000442a8229 */ /* 0x000fe20000000022 */
[----:B------:R-:W-:Y:S10]  /*80320*/  BRA `(.L_x_903) ;  /* 0x00000000000c7947 */ /* 0x000ff40003800000 */
.L_x_907:
[----:B------:R-:W-:-:S13]  /*80330*/  ISETP.NE.AND P0, PT, R20, 0xe, PT ;  /* 0x0000000e1400780c */ /* 0x000fda0003f05270 */
[--C-:B-----5:R-:W-:Y:S02]  /*80340*/  @P0 DADD R42, -R70, -R34.reuse ;  /* 0x00000000462a0229 */ /* 0x120fe40000000922 */
[----:B------:R-:W-:-:S11]  /*80350*/  @!P0 DADD R42, -R68, R34 ;  /* 0x00000000442a8229 */ /* 0x000fd60000000122 */
.L_x_903:
[----:B------:R-:W-:Y:S05]  /*80360*/  BSYNC.RECONVERGENT B1 ;  /* 0x0000000000017941 */ /* 0x000fea0003800200 */
.L_x_899:
        /* <DEDUP_REMOVED lines=13> */
.L_x_911:
[----:B------:R-:W-:-:S13]  /*80440*/  ISETP.NE.AND P0, PT, R53, 0x2, PT ;  /* 0x000000023500780c */ /* 0x000fda0003f05270 */
[C-C-:B------:R-:W-:Y:S02]  /*80450*/  @P0 DADD R48, -R68.reuse, -R34.reuse ;  /* 0x0000000044300229 */ /* 0x140fe40000000922 */
[----:B------:R-:W-:Y:S01]  /*80460*/  @!P0 DADD R48, R68, -R34 ;  /* 0x0000000044308229 */ /* 0x000fe20000000822 */
[----:B------:R-:W-:Y:S10]  /*80470*/  BRA `(.L_x_912) ;  /* 0x00000000007c7947 */ /* 0x000ff40003800000 */
.L_x_910:
[----:B------:R-:W-:-:S13]  /*80480*/  ISETP.GT.AND P0, PT, R53, 0x5, PT ;  /* 0x000000053500780c */ /* 0x000fda0003f04270 */
[----:B------:R-:W-:Y:S05]  /*80490*/  @P0 BRA `(.L_x_913) ;  /* 0x0000000000100947 */ /* 0x000fea0003800000 */
[----:B------:R-:W-:-:S13]  /*804a0*/  ISETP.NE.AND P0, PT, R53, 0x4, PT ;  /* 0x000000043500780c */ /* 0x000fda0003f05270 */
[C-C-:B------:R-:W-:Y:S02]  /*804b0*/  @P0 DADD R48, -R68.reuse, R62.reuse ;  /* 0x0000000044300229 */ /* 0x140fe4000000013e */
[----:B------:R-:W-:Y:S01]  /*804c0*/  @!P0 DADD R48, R68, R62 ;  /* 0x0000000044308229 */ /* 0x000fe2000000003e */
[----:B------:R-:W-:Y:S10]  /*804d0*/  BRA `(.L_x_912) ;  /* 0x0000000000647947 */ /* 0x000ff40003800000 */
.L_x_913:
[----:B------:R-:W-:-:S13]  /*804e0*/  ISETP.NE.AND P0, PT, R53, 0x6, PT ;  /* 0x000000063500780c */ /* 0x000fda0003f05270 */
[C-C-:B------:R-:W-:Y:S02]  /*804f0*/  @P0 DADD R48, -R68.reuse, -R62.reuse ;  /* 0x0000000044300229 */ /* 0x140fe4000000093e */
[----:B------:R-:W-:Y:S01]  /*80500*/  @!P0 DADD R48, R68, -R62 ;  /* 0x0000000044308229 */ /* 0x000fe2000000083e */
[----:B------:R-:W-:Y:S10]  /*80510*/  BRA `(.L_x_912) ;  /* 0x0000000000547947 */ /* 0x000ff40003800000 */
.L_x_909:
        /* <DEDUP_REMOVED lines=8> */
.L_x_915:
[----:B------:R-:W-:-:S13]  /*805a0*/  ISETP.NE.AND P0, PT, R53, 0xa, PT ;  /* 0x0000000a3500780c */ /* 0x000fda0003f05270 */
[C-C-:B------:R-:W-:Y:S02]  /*805b0*/  @P0 DADD R48, -R62.reuse, -R34.reuse ;  /* 0x000000003e300229 */ /* 0x140fe40000000922 */
[----:B------:R-:W-:Y:S01]  /*805c0*/  @!P0 DADD R48, -R62, R34 ;  /* 0x000000003e308229 */ /* 0x000fe20000000122 */
[----:B------:R-:W-:Y:S10]  /*805d0*/  BRA `(.L_x_912) ;  /* 0x0000000000247947 */ /* 0x000ff40003800000 */
.L_x_914:
[----:B------:R-:W-:-:S13]  /*805e0*/  ISETP.GT.AND P0, PT, R53, 0xd, PT ;  /* 0x0000000d3500780c */ /* 0x000fda0003f04270 */
[----:B------:R-:W-:Y:S05]  /*805f0*/  @P0 BRA `(.L_x_916) ;  /* 0x0000000000100947 */ /* 0x000fea0003800000 */
[----:B------:R-:W-:-:S13]  /*80600*/  ISETP.NE.AND P0, PT, R53, 0xc, PT ;  /* 0x0000000c3500780c */ /* 0x000fda0003f05270 */
[--C-:B------:R-:W-:Y:S02]  /*80610*/  @P0 DADD R48, R62, -R34.reuse ;  /* 0x000000003e300229 */ /* 0x100fe40000000822 */
[----:B------:R-:W-:Y:S01]  /*80620*/  @!P0 DADD R48, R68, R34 ;  /* 0x0000000044308229 */ /* 0x000fe20000000022 */
[----:B------:R-:W-:Y:S10]  /*80630*/  BRA `(.L_x_912) ;  /* 0x00000000000c7947 */ /* 0x000ff40003800000 */
.L_x_916:
[----:B------:R-:W-:-:S13]  /*80640*/  ISETP.NE.AND P0, PT, R53, 0xe, PT ;  /* 0x0000000e3500780c */ /* 0x000fda0003f05270 */
[--C-:B------:R-:W-:Y:S02]  /*80650*/  @P0 DADD R48, -R62, -R34.reuse ;  /* 0x000000003e300229 */ /* 0x100fe40000000922 */
[----:B------:R-:W-:-:S11]  /*80660*/  @!P0 DADD R48, -R68, R34 ;  /* 0x0000000044308229 */ /* 0x000fd60000000122 */
.L_x_912:
[----:B------:R-:W-:Y:S05]  /*80670*/  BSYNC.RECONVERGENT B1 ;  /* 0x0000000000017941 */ /* 0x000fea0003800200 */
.L_x_908:
        /* <DEDUP_REMOVED lines=13> */
.L_x_920:
[----:B------:R-:W-:-:S13]  /*80750*/  ISETP.NE.AND P0, PT, R77, 0x2, PT ;  /* 0x000000024d00780c */ /* 0x000fda0003f05270 */
[C-C-:B------:R-:W-:Y:S02]  /*80760*/  @P0 DADD R50, -R64.reuse, -R34.reuse ;  /* 0x0000000040320229 */ /* 0x140fe40000000922 */
[----:B------:R-:W-:Y:S01]  /*80770*/  @!P0 DADD R50, R64, -R34 ;  /* 0x0000000040328229 */ /* 0x000fe20000000822 */
[----:B------:R-:W-:Y:S10]  /*80780*/  BRA `(.L_x_921) ;  /* 0x00000000007c7947 */ /* 0x000ff40003800000 */
.L_x_919:
[----:B------:R-:W-:-:S13]  /*80790*/  ISETP.GT.AND P0, PT, R77, 0x5, PT ;  /* 0x000000054d00780c */ /* 0x000fda0003f04270 */
[----:B------:R-:W-:Y:S05]  /*807a0*/  @P0 BRA `(.L_x_922) ;  /* 0x0000000000100947 */ /* 0x000fea0003800000 */
[----:B------:R-:W-:-:S13]  /*807b0*/  ISETP.NE.AND P0, PT, R77, 0x4, PT ;  /* 0x000000044d00780c */ /* 0x000fda0003f05270 */
[C-C-:B------:R-:W-:Y:S02]  /*807c0*/  @P0 DADD R50, R70.reuse, -R64.reuse ;  /* 0x0000000046320229 */ /* 0x140fe40000000840 */
[----:B------:R-:W-:Y:S01]  /*807d0*/  @!P0 DADD R50, R70, R64 ;  /* 0x0000000046328229 */ /* 0x000fe20000000040 */
[----:B------:R-:W-:Y:S10]  /*807e0*/  BRA `(.L_x_921) ;  /* 0x0000000000647947 */ /* 0x000ff40003800000 */
.L_x_922:
[----:B------:R-:W-:-:S13]  /*807f0*/  ISETP.NE.AND P0, PT, R77, 0x6, PT ;  /* 0x000000064d00780c */ /* 0x000fda0003f05270 */
[C-C-:B------:R-:W-:Y:S02]  /*80800*/  @P0 DADD R50, -R70.reuse, -R64.reuse ;  /* 0x0000000046320229 */ /* 0x140fe40000000940 */
[----:B------:R-:W-:Y:S01]  /*80810*/  @!P0 DADD R50, -R70, R64 ;  /* 0x0000000046328229 */ /* 0x000fe20000000140 */
[----:B------:R-:W-:Y:S10]  /*80820*/  BRA `(.L_x_921) ;  /* 0x0000000000547947 */ /* 0x000ff40003800000 */
.L_x_918:
        /* <DEDUP_REMOVED lines=8> */
.L_x_924:
[----:B------:R-:W-:-:S13]  /*808b0*/  ISETP.NE.AND P0, PT, R77, 0xa, PT ;  /* 0x0000000a4d00780c */ /* 0x000fda0003f05270 */
[C-C-:B------:R-:W-:Y:S02]  /*808c0*/  @P0 DADD R50, -R70.reuse, -R34.reuse ;  /* 0x0000000046320229 */ /* 0x140fe40000000922 */
[----:B------:R-:W-:Y:S01]  /*808d0*/  @!P0 DADD R50, -R70, R34 ;  /* 0x0000000046328229 */ /* 0x000fe20000000122 */
[----:B------:R-:W-:Y:S10]  /*808e0*/  BRA `(.L_x_921) ;  /* 0x0000000000247947 */ /* 0x000ff40003800000 */
.L_x_923:
[----:B------:R-:W-:-:S13]  /*808f0*/  ISETP.GT.AND P0, PT, R77, 0xd, PT ;  /* 0x0000000d4d00780c */ /* 0x000fda0003f04270 */
[----:B------:R-:W-:Y:S05]  /*80900*/  @P0 BRA `(.L_x_925) ;  /* 0x0000000000100947 */ /* 0x000fea0003800000 */
[----:B------:R-:W-:-:S13]  /*80910*/  ISETP.NE.AND P0, PT, R77, 0xc, PT ;  /* 0x0000000c4d00780c */ /* 0x000fda0003f05270 */
[--C-:B------:R-:W-:Y:S02]  /*80920*/  @P0 DADD R50, R70, -R34.reuse ;  /* 0x0000000046320229 */ /* 0x100fe40000000822 */
[----:B------:R-:W-:Y:S01]  /*80930*/  @!P0 DADD R50, R64, R34 ;  /* 0x0000000040328229 */ /* 0x000fe20000000022 */
[----:B------:R-:W-:Y:S10]  /*80940*/  BRA `(.L_x_921) ;  /* 0x00000000000c7947 */ /* 0x000ff40003800000 */
.L_x_925:
[----:B------:R-:W-:-:S13]  /*80950*/  ISETP.NE.AND P0, PT, R77, 0xe, PT ;  /* 0x0000000e4d00780c */ /* 0x000fda0003f05270 */
[--C-:B------:R-:W-:Y:S02]  /*80960*/  @P0 DADD R50, -R70, -R34.reuse ;  /* 0x0000000046320229 */ /* 0x100fe40000000922 */
[----:B------:R-:W-:-:S11]  /*80970*/  @!P0 DADD R50, -R64, R34 ;  /* 0x0000000040328229 */ /* 0x000fd60000000122 */
.L_x_921:
[----:B------:R-:W-:Y:S05]  /*80980*/  BSYNC.RECONVERGENT B1 ;  /* 0x0000000000017941 */ /* 0x000fea0003800200 */
.L_x_917:
        /* <DEDUP_REMOVED lines=12> */
.L_x_929:
[----:B------:R-:W-:-:S13]  /*80a50*/  ISETP.NE.AND P0, PT, R79, 0x2, PT ;  /* 0x000000024f00780c */ /* 0x000fda0003f05270 */
[C-C-:B------:R-:W-:Y:S02]  /*80a60*/  @P0 DADD R54, -R64.reuse, -R34.reuse ;  /* 0x0000000040360229 */ /* 0x140fe40000000922 */
[----:B------:R-:W-:Y:S01]  /*80a70*/  @!P0 DADD R54, R64, -R34 ;  /* 0x0000000040368229 */ /* 0x000fe20000000822 */
[----:B------:R-:W-:Y:S10]  /*80a80*/  BRA `(.L_x_930) ;  /* 0x00000000007c7947 */ /* 0x000ff40003800000 */
.L_x_928:
[----:B------:R-:W-:-:S13]  /*80a90*/  ISETP.GT.AND P0, PT, R79, 0x5, PT ;  /* 0x000000054f00780c */ /* 0x000fda0003f04270 */
[----:B------:R-:W-:Y:S05]  /*80aa0*/  @P0 BRA `(.L_x_931) ;  /* 0x0000000000100947 */ /* 0x000fea0003800000 */
[----:B------:R-:W-:-:S13]  /*80ab0*/  ISETP.NE.AND P0, PT, R79, 0x4, PT ;  /* 0x000000044f00780c */ /* 0x000fda0003f05270 */
[C-C-:B------:R-:W-:Y:S02]  /*80ac0*/  @P0 DADD R54, R62.reuse, -R64.reuse ;  /* 0x000000003e360229 */ /* 0x140fe40000000840 */
[----:B------:R-:W-:Y:S01]  /*80ad0*/  @!P0 DADD R54, R62, R64 ;  /* 0x000000003e368229 */ /* 0x000fe20000000040 */
[----:B------:R-:W-:Y:S10]  /*80ae0*/  BRA `(.L_x_930) ;  /* 0x0000000000647947 */ /* 0x000ff40003800000 */
.L_x_931:
[----:B------:R-:W-:-:S13]  /*80af0*/  ISETP.NE.AND P0, PT, R79, 0x6, PT ;  /* 0x000000064f00780c */ /* 0x000fda0003f05270 */
[C-C-:B------:R-:W-:Y:S02]  /*80b00*/  @P0 DADD R54, -R62.reuse, -R64.reuse ;  /* 0x000000003e360229 */ /* 0x140fe40000000940 */
[----:B------:R-:W-:Y:S01]  /*80b10*/  @!P0 DADD R54, -R62, R64 ;  /* 0x000000003e368229 */ /* 0x000fe20000000140 */
[----:B------:R-:W-:Y:S10]  /*80b20*/  BRA `(.L_x_930) ;  /* 0x0000000000547947 */ /* 0x000ff40003800000 */
.L_x_927:
        /* <DEDUP_REMOVED lines=8> */
.L_x_933:
[----:B------:R-:W-:-:S13]  /*80bb0*/  ISETP.NE.AND P0, PT, R79, 0xa, PT ;  /* 0x0000000a4f00780c */ /* 0x000fda0003f05270 */
[C-C-:B------:R-:W-:Y:S02]  /*80bc0*/  @P0 DADD R54, -R62.reuse, -R34.reuse ;  /* 0x000000003e360229 */ /* 0x140fe40000000922 */
[----:B------:R-:W-:Y:S01]  /*80bd0*/  @!P0 DADD R54, -R62, R34 ;  /* 0x000000003e368229 */ /* 0x000fe20000000122 */
[----:B------:R-:W-:Y:S10]  /*80be0*/  BRA `(.L_x_930) ;  /* 0x0000000000247947 */ /* 0x000ff40003800000 */
.L_x_932:
[----:B------:R-:W-:-:S13]  /*80bf0*/  ISETP.GT.AND P0, PT, R79, 0xd, PT ;  /* 0x0000000d4f00780c */ /* 0x000fda0003f04270 */
[----:B------:R-:W-:Y:S05]  /*80c00*/  @P0 BRA `(.L_x_934) ;  /* 0x0000000000100947 */ /* 0x000fea0003800000 */
[----:B------:R-:W-:-:S13]  /*80c10*/  ISETP.NE.AND P0, PT, R79, 0xc, PT ;  /* 0x0000000c4f00780c */ /* 0x000fda0003f05270 */
[--C-:B------:R-:W-:Y:S02]  /*80c20*/  @P0 DADD R54, R62, -R34.reuse ;  /* 0x000000003e360229 */ /* 0x100fe40000000822 */
[----:B------:R-:W-:Y:S01]  /*80c30*/  @!P0 DADD R54, R64, R34 ;  /* 0x0000000040368229 */ /* 0x000fe20000000022 */
[----:B------:R-:W-:Y:S10]  /*80c40*/  BRA `(.L_x_930) ;  /* 0x00000000000c7947 */ /* 0x000ff40003800000 */
.L_x_934:
[----:B------:R-:W-:-:S13]  /*80c50*/  ISETP.NE.AND P0, PT, R79, 0xe, PT ;  /* 0x0000000e4f00780c */ /* 0x000fda0003f05270 */
[--C-:B------:R-:W-:Y:S02]  /*80c60*/  @P0 DADD R54, -R62, -R34.reuse ;  /* 0x000000003e360229 */ /* 0x100fe40000000922 */
[----:B------:R-:W-:-:S11]  /*80c70*/  @!P0 DADD R54, -R64, R34 ;  /* 0x0000000040368229 */ /* 0x000fd60000000122 */
.L_x_930:
[----:B------:R-:W-:Y:S05]  /*80c80*/  BSYNC.RECONVERGENT B1 ;  /* 0x0000000000017941 */ /* 0x000fea0003800200 */
.L_x_926:
        /* <DEDUP_REMOVED lines=13> */
.L_x_938:
[----:B------:R-:W-:-:S13]  /*80d60*/  ISETP.NE.AND P0, PT, R20, 0x2, PT ;  /* 0x000000021400780c */ /* 0x000fda0003f05270 */
[C-C-:B------:R-:W-:Y:S02]  /*80d70*/  @P0 DADD R34, -R68.reuse, -R76.reuse ;  /* 0x0000000044220229 */ /* 0x140fe4000000094c */
[----:B------:R-:W-:Y:S01]  /*80d80*/  @!P0 DADD R34, R68, -R76 ;  /* 0x0000000044228229 */ /* 0x000fe2000000084c */
[----:B------:R-:W-:Y:S10]  /*80d90*/  BRA `(.L_x_939) ;  /* 0x00000000007c7947 */ /* 0x000ff40003800000 */
.L_x_937:
[----:B------:R-:W-:-:S13]  /*80da0*/  ISETP.GT.AND P0, PT, R20, 0x5, PT ;  /* 0x000000051400780c */ /* 0x000fda0003f04270 */
[----:B------:R-:W-:Y:S05]  /*80db0*/  @P0 BRA `(.L_x_940) ;  /* 0x0000000000100947 */ /* 0x000fea0003800000 */
[----:B------:R-:W-:-:S13]  /*80dc0*/  ISETP.NE.AND P0, PT, R20, 0x4, PT ;  /* 0x000000041400780c */ /* 0x000fda0003f05270 */
[C-C-:B------:R-:W-:Y:S02]  /*80dd0*/  @P0 DADD R34, -R68.reuse, R70.reuse ;  /* 0x0000000044220229 */ /* 0x140fe40000000146 */
[----:B------:R-:W-:Y:S01]  /*80de0*/  @!P0 DADD R34, R68, R70 ;  /* 0x0000000044228229 */ /* 0x000fe20000000046 */
[----:B------:R-:W-:Y:S10]  /*80df0*/  BRA `(.L_x_939) ;  /* 0x0000000000647947 */ /* 0x000ff40003800000 */
.L_x_940:
[----:B------:R-:W-:-:S13]  /*80e00*/  ISETP.NE.AND P0, PT, R20, 0x6, PT ;  /* 0x000000061400780c */ /* 0x000fda0003f05270 */
[C-C-:B------:R-:W-:Y:S02]  /*80e10*/  @P0 DADD R34, -R68.reuse, -R70.reuse ;  /* 0x0000000044220229 */ /* 0x140fe40000000946 */
[----:B------:R-:W-:Y:S01]  /*80e20*/  @!P0 DADD R34, R68, -R70 ;  /* 0x0000000044228229 */ /* 0x000fe20000000846 */
[----:B------:R-:W-:Y:S10]  /*80e30*/  BRA `(.L_x_939) ;  /* 0x0000000000547947 */ /* 0x000ff40003800000 */
.L_x_936:
        /* <DEDUP_REMOVED lines=8> */
.L_x_942:
[----:B------:R-:W-:-:S13]  /*80ec0*/  ISETP.NE.AND P0, PT, R20, 0xa, PT ;  /* 0x0000000a1400780c */ /* 0x000fda0003f05270 */
[C-C-:B------:R-:W-:Y:S02]  /*80ed0*/  @P0 DADD R34, -R70.reuse, -R76.reuse ;  /* 0x0000000046220229 */ /* 0x140fe4000000094c */
[----:B------:R-:W-:Y:S01]  /*80ee0*/  @!P0 DADD R34, -R70, R76 ;  /* 0x0000000046228229 */ /* 0x000fe2000000014c */
[----:B------:R-:W-:Y:S10]  /*80ef0*/  BRA `(.L_x_939) ;  /* 0x0000000000247947 */ /* 0x000ff40003800000 */
.L_x_941:
[----:B------:R-:W-:-:S13]  /*80f00*/  ISETP.GT.AND P0, PT, R20, 0xd, PT ;  /* 0x0000000d1400780c */ /* 0x000fda0003f04270 */
[----:B------:R-:W-:Y:S05]  /*80f10*/  @P0 BRA `(.L_x_943) ;  /* 0x0000000000100947 */ /* 0x000fea0003800000 */
[----:B------:R-:W-:-:S13]  /*80f20*/  ISETP.NE.AND P0, PT, R20, 0xc, PT ;  /* 0x0000000c1400780c */ /* 0x000fda0003f05270 */
[--C-:B------:R-:W-:Y:S02]  /*80f30*/  @P0 DADD R34, R70, -R76.reuse ;  /* 0x0000000046220229 */ /* 0x100fe4000000084c */
[----:B------:R-:W-:Y:S01]  /*80f40*/  @!P0 DADD R34, R68, R76 ;  /* 0x0000000044228229 */ /* 0x000fe2000000004c */
[----:B------:R-:W-:Y:S10]  /*80f50*/  BRA `(.L_x_939) ;  /* 0x00000000000c7947 */ /* 0x000ff40003800000 */
.L_x_943:
[----:B------:R-:W-:-:S13]  /*80f60*/  ISETP.NE.AND P0, PT, R20, 0xe, PT ;  /* 0x0000000e1400780c */ /* 0x000fda0003f05270 */
[--C-:B------:R-:W-:Y:S02]  /*80f70*/  @P0 DADD R34, -R70, -R76.reuse ;  /* 0x0000000046220229 */ /* 0x100fe4000000094c */
[----:B------:R-:W-:-:S11]  /*80f80*/  @!P0 DADD R34, -R68, R76 ;  /* 0x0000000044228229 */ /* 0x000fd6000000014c */
.L_x_939:
[----:B------:R-:W-:Y:S05]  /*80f90*/  BSYNC.RECONVERGENT B1 ;  /* 0x0000000000017941 */ /* 0x000fea0003800200 */
.L_x_935:
        /* <DEDUP_REMOVED lines=12> */
.L_x_947:
[----:B------:R-:W-:-:S13]  /*81060*/  ISETP.NE.AND P0, PT, R78, 0x2, PT ;  /* 0x000000024e00780c */ /* 0x000fda0003f05270 */
[C-C-:B------:R-:W-:Y:S02]  /*81070*/  @P0 DADD R56, -R68.reuse, -R76.reuse ;  /* 0x0000000044380229 */ /* 0x140fe4000000094c */
[----:B------:R-:W-:Y:S01]  /*81080*/  @!P0 DADD R56, R68, -R76 ;  /* 0x0000000044388229 */ /* 0x000fe2000000084c */
[----:B------:R-:W-:Y:S10]  /*81090*/  BRA `(.L_x_948) ;  /* 0x00000000007c7947 */ /* 0x000ff40003800000 */
.L_x_946:
[----:B------:R-:W-:-:S13]  /*810a0*/  ISETP.GT.AND P0, PT, R78, 0x5, PT ;  /* 0x000000054e00780c */ /* 0x000fda0003f04270 */
[----:B------:R-:W-:Y:S05]  /*810b0*/  @P0 BRA `(.L_x_949) ;  /* 0x0000000000100947 */ /* 0x000fea0003800000 */
[----:B------:R-:W-:-:S13]  /*810c0*/  ISETP.NE.AND P0, PT, R78, 0x4, PT ;  /* 0x000000044e00780c */ /* 0x000fda0003f05270 */
[C-C-:B------:R-:W-:Y:S02]  /*810d0*/  @P0 DADD R56, -R68.reuse, R62.reuse ;  /* 0x0000000044380229 */ /* 0x140fe4000000013e */
[----:B------:R-:W-:Y:S01]  /*810e0*/  @!P0 DADD R56, R68, R62 ;  /* 0x0000000044388229 */ /* 0x000fe2000000003e */
[----:B------:R-:W-:Y:S10]  /*810f0*/  BRA `(.L_x_948) ;  /* 0x0000000000647947 */ /* 0x000ff40003800000 */
.L_x_949:
[----:B------:R-:W-:-:S13]  /*81100*/  ISETP.NE.AND P0, PT, R78, 0x6, PT ;  /* 0x000000064e00780c */ /* 0x000fda0003f05270 */
[C-C-:B------:R-:W-:Y:S02]  /*81110*/  @P0 DADD R56, -R68.reuse, -R62.reuse ;  /* 0x0000000044380229 */ /* 0x140fe4000000093e */
[----:B------:R-:W-:Y:S01]  /*81120*/  @!P0 DADD R56, R68, -R62 ;  /* 0x0000000044388229 */ /* 0x000fe2000000083e */
[----:B------:R-:W-:Y:S10]  /*81130*/  BRA `(.L_x_948) ;  /* 0x0000000000547947 */ /* 0x000ff40003800000 */
.L_x_945:
        /* <DEDUP_REMOVED lines=8> */
.L_x_951:
[----:B------:R-:W-:-:S13]  /*811c0*/  ISETP.NE.AND P0, PT, R78, 0xa, PT ;  /* 0x0000000a4e00780c */ /* 0x000fda0003f05270 */
[C-C-:B------:R-:W-:Y:S02]  /*811d0*/  @P0 DADD R56, -R62.reuse, -R76.reuse ;  /* 0x000000003e380229 */ /* 0x140fe4000000094c */
[----:B------:R-:W-:Y:S01]  /*811e0*/  @!P0 DADD R56, -R62, R76 ;  /* 0x000000003e388229 */ /* 0x000fe2000000014c */
[----:B------:R-:W-:Y:S10]  /*811f0*/  BRA `(.L_x_948) ;  /* 0x0000000000247947 */ /* 0x000ff40003800000 */
.L_x_950:
[----:B------:R-:W-:-:S13]  /*81200*/  ISETP.GT.AND P0, PT, R78, 0xd, PT ;  /* 0x0000000d4e00780c */ /* 0x000fda0003f04270 */
[----:B------:R-:W-:Y:S05]  /*81210*/  @P0 BRA `(.L_x_952) ;  /* 0x0000000000100947 */ /* 0x000fea0003800000 */
[----:B------:R-:W-:-:S13]  /*81220*/  ISETP.NE.AND P0, PT, R78, 0xc, PT ;  /* 0x0000000c4e00780c */ /* 0x000fda0003f05270 */
[--C-:B------:R-:W-:Y:S02]  /*81230*/  @P0 DADD R56, R62, -R76.reuse ;  /* 0x000000003e380229 */ /* 0x100fe4000000084c */
[----:B------:R-:W-:Y:S01]  /*81240*/  @!P0 DADD R56, R68, R76 ;  /* 0x0000000044388229 */ /* 0x000fe2000000004c */
[----:B------:R-:W-:Y:S10]  /*81250*/  BRA `(.L_x_948) ;  /* 0x00000000000c7947 */ /* 0x000ff40003800000 */
.L_x_952:
[----:B------:R-:W-:-:S13]  /*81260*/  ISETP.NE.AND P0, PT, R78, 0xe, PT ;  /* 0x0000000e4e00780c */ /* 0x000fda0003f05270 */
[--C-:B------:R-:W-:Y:S02]  /*81270*/  @P0 DADD R56, -R62, -R76.reuse ;  /* 0x000000003e380229 */ /* 0x100fe4000000094c */
[----:B------:R-:W-:-:S11]  /*81280*/  @!P0 DADD R56, -R68, R76 ;  /* 0x0000000044388229 */ /* 0x000fd6000000014c */
.L_x_948:
[----:B------:R-:W-:Y:S05]  /*81290*/  BSYNC.RECONVERGENT B1 ;  /* 0x0000000000017941 */ /* 0x000fea0003800200 */
.L_x_944:
        /* <DEDUP_REMOVED lines=12> */
.L_x_956:
[----:B------:R-:W-:-:S13]  /*81360*/  ISETP.NE.AND P0, PT, R80, 0x2, PT ;  /* 0x000000025000780c */ /* 0x000fda0003f05270 */
[C-C-:B------:R-:W-:Y:S02]  /*81370*/  @P0 DADD R58, -R64.reuse, -R76.reuse ;  /* 0x00000000403a0229 */ /* 0x140fe4000000094c */
[----:B------:R-:W-:Y:S01]  /*81380*/  @!P0 DADD R58, R64, -R76 ;  /* 0x00000000403a8229 */ /* 0x000fe2000000084c */
[----:B------:R-:W-:Y:S10]  /*81390*/  BRA `(.L_x_957) ;  /* 0x00000000007c7947 */ /* 0x000ff40003800000 */
.L_x_955:
[----:B------:R-:W-:-:S13]  /*813a0*/  ISETP.GT.AND P0, PT, R80, 0x5, PT ;  /* 0x000000055000780c */ /* 0x000fda0003f04270 */
[----:B------:R-:W-:Y:S05]  /*813b0*/  @P0 BRA `(.L_x_958) ;  /* 0x0000000000100947 */ /* 0x000fea0003800000 */
[----:B------:R-:W-:-:S13]  /*813c0*/  ISETP.NE.AND P0, PT, R80, 0x4, PT ;  /* 0x000000045000780c */ /* 0x000fda0003f05270 */
[C-C-:B------:R-:W-:Y:S02]  /*813d0*/  @P0 DADD R58, R70.reuse, -R64.reuse ;  /* 0x00000000463a0229 */ /* 0x140fe40000000840 */
[----:B------:R-:W-:Y:S01]  /*813e0*/  @!P0 DADD R58, R70, R64 ;  /* 0x00000000463a8229 */ /* 0x000fe20000000040 */
[----:B------:R-:W-:Y:S10]  /*813f0*/  BRA `(.L_x_957) ;  /* 0x0000000000647947 */ /* 0x000ff40003800000 */
.L_x_958:
[----:B------:R-:W-:-:S13]  /*81400*/  ISETP.NE.AND P0, PT, R80, 0x6, PT ;  /* 0x000000065000780c */ /* 0x000fda0003f05270 */
[C-C-:B------:R-:W-:Y:S02]  /*81410*/  @P0 DADD R58, -R70.reuse, -R64.reuse ;  /* 0x00000000463a0229 */ /* 0x140fe40000000940 */
[----:B------:R-:W-:Y:S01]  /*81420*/  @!P0 DADD R58, -R70, R64 ;  /* 0x00000000463a8229 */ /* 0x000fe20000000140 */
[----:B------:R-:W-:Y:S10]  /*81430*/  BRA `(.L_x_957) ;  /* 0x0000000000547947 */ /* 0x000ff40003800000 */
.L_x_954:
        /* <DEDUP_REMOVED lines=8> */
.L_x_960:
[----:B------:R-:W-:-:S13]  /*814c0*/  ISETP.NE.AND P0, PT, R80, 0xa, PT ;  /* 0x0000000a5000780c */ /* 0x000fda0003f05270 */
[C-C-:B------:R-:W-:Y:S02]  /*814d0*/  @P0 DADD R58, -R70.reuse, -R76.reuse ;  /* 0x00000000463a0229 */ /* 0x140fe4000000094c */
[----:B------:R-:W-:Y:S01]  /*814e0*/  @!P0 DADD R58, -R70, R76 ;  /* 0x00000000463a8229 */ /* 0x000fe2000000014c */
[----:B------:R-:W-:Y:S10]  /*814f0*/  BRA `(.L_x_957) ;  /* 0x0000000000247947 */ /* 0x000ff40003800000 */
.L_x_959:
[----:B------:R-:W-:-:S13]  /*81500*/  ISETP.GT.AND P0, PT, R80, 0xd, PT ;  /* 0x0000000d5000780c */ /* 0x000fda0003f04270 */
[----:B------:R-:W-:Y:S05]  /*81510*/  @P0 BRA `(.L_x_961) ;  /* 0x0000000000100947 */ /* 0x000fea0003800000 */
[----:B------:R-:W-:-:S13]  /*81520*/  ISETP.NE.AND P0, PT, R80, 0xc, PT ;  /* 0x0000000c5000780c */ /* 0x000fda0003f05270 */
[--C-:B------:R-:W-:Y:S02]  /*81530*/  @P0 DADD R58, R70, -R76.reuse ;  /* 0x00000000463a0229 */ /* 0x100fe4000000084c */
[----:B------:R-:W-:Y:S01]  /*81540*/  @!P0 DADD R58, R64, R76 ;  /* 0x00000000403a8229 */ /* 0x000fe2000000004c */
[----:B------:R-:W-:Y:S10]  /*81550*/  BRA `(.L_x_957) ;  /* 0x00000000000c7947 */ /* 0x000ff40003800000 */
.L_x_961:
[----:B------:R-:W-:-:S13]  /*81560*/  ISETP.NE.AND P0, PT, R80, 0xe, PT ;  /* 0x0000000e5000780c */ /* 0x000fda0003f05270 */
[--C-:B------:R-:W-:Y:S02]  /*81570*/  @P0 DADD R58, -R70, -R76.reuse ;  /* 0x00000000463a0229 */ /* 0x100fe4000000094c */
[----:B------:R-:W-:-:S11]  /*81580*/  @!P0 DADD R58, -R64, R76 ;  /* 0x00000000403a8229 */ /* 0x000fd6000000014c */
.L_x_957:
[----:B------:R-:W-:Y:S05]  /*81590*/  BSYNC.RECONVERGENT B1 ;  /* 0x0000000000017941 */ /* 0x000fea0003800200 */
.L_x_953:
        /* <DEDUP_REMOVED lines=12> */
.L_x_965:
[----:B------:R-:W-:-:S13]  /*81660*/  ISETP.NE.AND P0, PT, R81, 0x2, PT ;  /* 0x000000025100780c */ /* 0x000fda0003f05270 */
[C-C-:B------:R-:W-:Y:S02]  /*81670*/  @P0 DADD R60, -R64.reuse, -R76.reuse ;  /* 0x00000000403c0229 */ /* 0x140fe4000000094c */
[----:B------:R-:W-:Y:S01]  /*81680*/  @!P0 DADD R60, R64, -R76 ;  /* 0x00000000403c8229 */ /* 0x000fe2000000084c */
[----:B------:R-:W-:Y:S10]  /*81690*/  BRA `(.L_x_966) ;  /* 0x00000000007c7947 */ /* 0x000ff40003800000 */
.L_x_964:
[----:B------:R-:W-:-:S13]  /*816a0*/  ISETP.GT.AND P0, PT, R81, 0x5, PT ;  /* 0x000000055100780c */ /* 0x000fda0003f04270 */
[----:B------:R-:W-:Y:S05]  /*816b0*/  @P0 BRA `(.L_x_967) ;  /* 0x0000000000100947 */ /* 0x000fea0003800000 */
[----:B------:R-:W-:-:S13]  /*816c0*/  ISETP.NE.AND P0, PT, R81, 0x4, PT ;  /* 0x000000045100780c */ /* 0x000fda0003f05270 */
[C-C-:B------:R-:W-:Y:S02]  /*816d0*/  @P0 DADD R60, R62.reuse, -R64.reuse ;  /* 0x000000003e3c0229 */ /* 0x140fe40000000840 */
[----:B------:R-:W-:Y:S01]  /*816e0*/  @!P0 DADD R60, R62, R64 ;  /* 0x000000003e3c8229 */ /* 0x000fe20000000040 */
[----:B------:R-:W-:Y:S10]  /*816f0*/  BRA `(.L_x_966) ;  /* 0x0000000000647947 */ /* 0x000ff40003800000 */
.L_x_967:
[----:B------:R-:W-:-:S13]  /*81700*/  ISETP.NE.AND P0, PT, R81, 0x6, PT ;  /* 0x000000065100780c */ /* 0x000fda0003f05270 */
[C-C-:B------:R-:W-:Y:S02]  /*81710*/  @P0 DADD R60, -R62.reuse, -R64.reuse ;  /* 0x000000003e3c0229 */ /* 0x140fe40000000940 */
[----:B------:R-:W-:Y:S01]  /*81720*/  @!P0 DADD R60, -R62, R64 ;  /* 0x000000003e3c8229 */ /* 0x000fe20000000140 */
[----:B------:R-:W-:Y:S10]  /*81730*/  BRA `(.L_x_966) ;  /* 0x0000000000547947 */ /* 0x000ff40003800000 */
.L_x_963:
        /* <DEDUP_REMOVED lines=8> */
.L_x_969:
[----:B------:R-:W-:-:S13]  /*817c0*/  ISETP.NE.AND P0, PT, R81, 0xa, PT ;  /* 0x0000000a5100780c */ /* 0x000fda0003f05270 */
[C-C-:B------:R-:W-:Y:S02]  /*817d0*/  @P0 DADD R60, -R62.reuse, -R76.reuse ;  /* 0x000000003e3c0229 */ /* 0x140fe4000000094c */
[----:B------:R-:W-:Y:S01]  /*817e0*/  @!P0 DADD R60, -R62, R76 ;  /* 0x000000003e3c8229 */ /* 0x000fe2000000014c */
[----:B------:R-:W-:Y:S10]  /*817f0*/  BRA `(.L_x_966) ;  /* 0x0000000000247947 */ /* 0x000ff40003800000 */
.L_x_968:
[----:B------:R-:W-:-:S13]  /*81800*/  ISETP.GT.AND P0, PT, R81, 0xd, PT ;  /* 0x0000000d5100780c */ /* 0x000fda0003f04270 */
[----:B------:R-:W-:Y:S05]  /*81810*/  @P0 BRA `(.L_x_970) ;  /* 0x0000000000100947 */ /* 0x000fea0003800000 */
[----:B------:R-:W-:-:S13]  /*81820*/  ISETP.NE.AND P0, PT, R81, 0xc, PT ;  /* 0x0000000c5100780c */ /* 0x000fda0003f05270 */
[--C-:B------:R-:W-:Y:S02]  /*81830*/  @P0 DADD R60, R62, -R76.reuse ;  /* 0x000000003e3c0229 */ /* 0x100fe4000000084c */
[----:B------:R-:W-:Y:S01]  /*81840*/  @!P0 DADD R60, R64, R76 ;  /* 0x00000000403c8229 */ /* 0x000fe2000000004c */
[----:B------:R-:W-:Y:S10]  /*81850*/  BRA `(.L_x_966) ;  /* 0x00000000000c7947 */ /* 0x000ff40003800000 */
.L_x_970:
[----:B------:R-:W-:-:S13]  /*81860*/  ISETP.NE.AND P0, PT, R81, 0xe, PT ;  /* 0x0000000e5100780c */ /* 0x000fda0003f05270 */
[--C-:B------:R-:W-:Y:S02]  /*81870*/  @P0 DADD R60, -R62, -R76.reuse ;  /* 0x000000003e3c0229 */ /* 0x100fe4000000094c */
[----:B------:R-:W-:-:S11]  /*81880*/  @!P0 DADD R60, -R64, R76 ;  /* 0x00000000403c8229 */ /* 0x000fd6000000014c */
.L_x_966:
[----:B------:R-:W-:Y:S05]  /*81890*/  BSYNC.RECONVERGENT B1 ;  /* 0x0000000000017941 */ /* 0x000fea0003800200 */
.L_x_962:
        /* <DEDUP_REMOVED lines=25> */
.L_x_898:
[----:B------:R-:W-:Y:S05]  /*81a30*/  BSYNC.RECONVERGENT B0 ;  /* 0x0000000000007941 */ /* 0x000fea0003800200 */
.L_x_897:
[----:B------:R-:W2:Y:S01]  /*81a40*/  LDL.64 R32, [R1+0x4e0] ;  /* 0x0004e00001207983 */ /* 0x000ea20000100a00 */
[----:B------:R-:W-:Y:S01]  /*81a50*/  DADD R14, R14, R12 ;  /* 0x000000000e0e7229 */ /* 0x000fe2000000000c */
[----:B------:R-:W-:Y:S01]  /*81a60*/  ISETP.GE.AND P0, PT, R3, 0x1, PT ;  /* 0x000000010300780c */ /* 0x000fe20003f06270 */
[----:B------:R-:W-:Y:S06]  /*81a70*/  BSSY.RECONVERGENT B1, `(.L_x_972) ;  /* 0x00001f1000017945 */ /* 0x000fec0003800200 */
[----:B--2---:R-:W-:Y:S01]  /*81a80*/  DMUL R12, R14, R32 ;  /* 0x000000200e0c7228 */ /* 0x004fe20000000000 */
[----:B------:R-:W-:-:S07]  /*81a90*/  CS2R R14, SRZ ;  /* 0x00000000000e7805 */ /* 0x000fce000001ff00 */
[----:B------:R-:W-:Y:S01]  /*81aa0*/  DFMA R12, R12, 4, R6 ;  /* 0x401000000c0c782b */ /* 0x000fe20000000006 */
[----:B------:R-:W-:Y:S10]  /*81ab0*/  @!P0 BRA `(.L_x_973) ;  /* 0x0000001c00b08947 */ /* 0x000ff40003800000 */
[----:B------:R1:W5:Y:S01]  /*81ac0*/  LDL.64 R34, [R1+0x4f0] ;  /* 0x0004f00001227983 */ /* 0x0003620000100a00 */
[----:B------:R-:W-:Y:S01]  /*81ad0*/  BSSY.RECONVERGENT B0, `(.L_x_974) ;  /* 0x00001e9000007945 */ /* 0x000fe20003800200 */
[----:B------:R-:W-:Y:S01]  /*81ae0*/  IMAD.MOV.U32 R0, RZ, RZ, RZ ;  /* 0x000000ffff007224 */ /* 0x000fe200078e00ff */
[----:B------:R-:W-:-:S07]  /*81af0*/  CS2R R14, SRZ ;  /* 0x00000000000e7805 */ /* 0x000fce000001ff00 */
.L_x_1047:
[----:B-----5:R-:W-:-:S05]  /*81b00*/  IMAD.WIDE.U32 R68, R0, 0x140, R34 ;  /* 0x0000014000447825 */ /* 0x020fca00078e0022 */
[----:B------:R-:W2:Y:S04]  /*81b10*/  LD.E.64 R58, desc[UR36][R68.64+0x128] ;  /* 0x00012824443a7980 */ /* 0x000ea8000c101b00 */
[----:B------:R-:W3:Y:S01]  /*81b20*/  LD.E.64 R40, desc[UR36][R68.64+0x108] ;  /* 0x0001082444287980 */ /* 0x000ee2000c101b00 */
[-C--:B--2---:R-:W-:Y:S02]  /*81b30*/  DMUL R48, R6, R58.reuse ;  /* 0x0000003a06307228 */ /* 0x084fe40000000000 */
[----:B---3--:R-:W-:-:S06]  /*81b40*/  DFMA R56, R4, R58, R40 ;  /* 0x0000003a0438722b */ /* 0x008fcc0000000028 */
[----:B------:R-:W-:Y:S01]  /*81b50*/  DSETP.NEU.AND P0, PT, R48, RZ, PT ;  /* 0x000000ff3000722a */ /* 0x000fe20003f0d000 */
[----:B------:R-:W2:-:S13]  /*81b60*/  F2I.F64.FLOOR R42, R56 ;  /* 0x00000038002a7311 */ /* 0x000e9a0000305100 */
[----:B------:R-:W3:Y:S01]  /*81b70*/  @P0 LD.E.64 R40, desc[UR36][R68.64+0x110] ;  /* 0x0001102444280980 */ /* 0x000ee2000c101b00 */
[----:B--2---:R-:W-:-:S03]  /*81b80*/  LOP3.LUT R43, R42, 0xff, RZ, 0xc0, !PT ;  /* 0x000000ff2a2b7812 */ /* 0x004fc600078ec0ff */
[----:B------:R-:W2:Y:S01]  /*81b90*/  @!P0 LD.E.U8 R20, desc[UR36][R68.64+0x101] ;  /* 0x0001012444148980 */ /* 0x000ea2000c101100 */
[----:B------:R-:W-:-:S05]  /*81ba0*/  IADD3 R42, P1, PT, R68, R43, RZ ;  /* 0x0000002b442a7210 */ /* 0x000fca0007f3e0ff */
[----:B------:R-:W-:-:S05]  /*81bb0*/  IMAD.X R43, RZ, RZ, R69, P1 ;  /* 0x000000ffff2b7224 */ /* 0x000fca00008e0645 */
[----:B------:R-:W2:Y:S04]  /*81bc0*/  LD.E.U8 R51, desc[UR36][R42.64] ;  /* 0x000000242a337980 */ /* 0x000ea8000c101100 */
[----:B------:R-:W4:Y:S01]  /*81bd0*/  LD.E.U8 R53, desc[UR36][R42.64+0x1] ;  /* 0x000001242a357980 */ /* 0x000f22000c101100 */
[----:B---3--:R-:W-:-:S03]  /*81be0*/  @P0 DADD R48, R48, R40 ;  /* 0x0000000030300229 */ /* 0x008fc60000000028 */
[----:B------:R-:W3:Y:S03]  /*81bf0*/  LD.E.64 R40, desc[UR36][R68.64+0x118] ;  /* 0x0001182444287980 */ /* 0x000ee6000c101b00 */
[----:B------:R-:W2:Y:S02]  /*81c00*/  @P0 F2I.F64.FLOOR R20, R48 ;  /* 0x0000003000140311 */ /* 0x000ea40000305100 */
[----:B--2---:R-:W-:-:S05]  /*81c10*/  IMAD.IADD R51, R51, 0x1, R20 ;  /* 0x0000000133337824 */ /* 0x004fca00078e0214 */
[----:B------:R-:W-:Y:S01]  /*81c20*/  LOP3.LUT R51, R51, 0xff, RZ, 0xc0, !PT ;  /* 0x000000ff33337812 */ /* 0x000fe200078ec0ff */
[----:B----4-:R-:W-:-:S03]  /*81c30*/  IMAD.IADD R53, R53, 0x1, R20 ;  /* 0x0000000135357824 */ /* 0x010fc600078e0214 */
[C---:B------:R-:W-:Y:S02]  /*81c40*/  IADD3 R50, P1, PT, R68.reuse, R51, RZ ;  /* 0x0000003344327210 */ /* 0x040fe40007f3e0ff */
[----:B------:R-:W-:Y:S02]  /*81c50*/  LOP3.LUT R53, R53, 0xff, RZ, 0xc0, !PT ;  /* 0x000000ff35357812 */ /* 0x000fe400078ec0ff */
[----:B------:R-:W-:Y:S02]  /*81c60*/  IADD3.X R51, PT, PT, RZ, R69, RZ, P1, !PT ;  /* 0x00000045ff337210 */ /* 0x000fe40000ffe4ff */
[----:B------:R-:W-:-:S03]  /*81c70*/  IADD3 R54, P1, PT, R68, R53, RZ ;  /* 0x0000003544367210 */ /* 0x000fc60007f3e0ff */
[----:B------:R-:W2:Y:S02]  /*81c80*/  LD.E.U8 R43, desc[UR36][R50.64] ;  /* 0x00000024322b7980 */ /* 0x000ea4000c101100 */
[----:B------:R-:W-:Y:S02]  /*81c90*/  IMAD.X R55, RZ, RZ, R69, P1 ;  /* 0x000000ffff377224 */ /* 0x000fe400008e0645 */
[----:B------:R-:W4:Y:S04]  /*81ca0*/  LD.E.U8 R53, desc[UR36][R50.64+0x1] ;  /* 0x0000012432357980 */ /* 0x000f28000c101100 */
[----:B------:R-:W4:Y:S04]  /*81cb0*/  LD.E.U8 R61, desc[UR36][R54.64] ;  /* 0x00000024363d7980 */ /* 0x000f28000c101100 */
[----:B------:R-:W4:Y:S01]  /*81cc0*/  LD.E.U8 R63, desc[UR36][R54.64+0x1] ;  /* 0x00000124363f7980 */ /* 0x000f22000c101100 */
[----:B---3--:R-:W-:-:S03]  /*81cd0*/  DFMA R58, RZ, R58, R40 ;  /* 0x0000003aff3a722b */ /* 0x008fc60000000028 */
[----:B------:R-:W5:Y:S03]  /*81ce0*/  @!P0 LD.E.64 R40, desc[UR36][R68.64+0x130] ;  /* 0x0001302444288980 */ /* 0x000f66000c101b00 */
[----:B------:R-:W2:Y:S02]  /*81cf0*/  F2I.F64.FLOOR R20, R58 ;  /* 0x0000003a00147311 */ /* 0x000ea40000305100 */
[----:B--2---:R-:W-:-:S05]  /*81d00*/  IMAD.IADD R43, R20, 0x1, R43 ;  /* 0x00000001142b7824 */ /* 0x004fca00078e022b */
[----:B------:R-:W-:Y:S01]  /*81d10*/  LOP3.LUT R43, R43, 0xff, RZ, 0xc0, !PT ;  /* 0x000000ff2b2b7812 */ /* 0x000fe200078ec0ff */
[----:B----4-:R-:W-:-:S03]  /*81d20*/  IMAD.IADD R53, R20, 0x1, R53 ;  /* 0x0000000114357824 */ /* 0x010fc600078e0235 */
[----:B------:R-:W-:Y:S01]  /*81d30*/  IADD3 R62, P1, PT, R68, R43, RZ ;  /* 0x0000002b443e7210 */ /* 0x000fe20007f3e0ff */
[C---:B------:R-:W-:Y:S01]  /*81d40*/  IMAD.IADD R61, R20.reuse, 0x1, R61 ;  /* 0x00000001143d7824 */ /* 0x040fe200078e023d */
[----:B------:R-:W5:Y:S01]  /*81d50*/  @!P0 LD.E.64 R42, desc[UR36][R68.64+0x138] ;  /* 0x00013824442a8980 */ /* 0x000f62000c101b00 */
[----:B------:R-:W-:Y:S01]  /*81d60*/  IMAD.IADD R20, R20, 0x1, R63 ;  /* 0x0000000114147824 */ /* 0x000fe200078e023f */
[----:B------:R-:W-:-:S04]  /*81d70*/  IADD3.X R63, PT, PT, RZ, R69, RZ, P1, !PT ;  /* 0x00000045ff3f7210 */ /* 0x000fc80000ffe4ff */
[----:B------:R-:W-:Y:S02]  /*81d80*/  LOP3.LUT R67, R20, 0xff, RZ, 0xc0, !PT ;  /* 0x000000ff14437812 */ /* 0x000fe400078ec0ff */
        /* <DEDUP_REMOVED lines=14> */
[----:B------:R3:W5:Y:S01]  /*81e70*/  LD.E.U8 R53, desc[UR36][R62.64+0x1] ;  /* 0x000001243e357980 */ /* 0x000762000c101100 */
[----:B------:R-:W-:Y:S02]  /*81e80*/  IMAD.MOV.U32 R75, RZ, RZ, 0x40180000 ;  /* 0x40180000ff4b7424 */ /* 0x000fe400078e00ff */
        /* <DEDUP_REMOVED lines=29> */
.L_x_978:
[----:B------:R-:W-:-:S13]  /*82060*/  ISETP.NE.AND P0, PT, R20, 0x2, PT ;  /* 0x000000021400780c */ /* 0x000fda0003f05270 */
[C-C-:B-----5:R-:W-:Y:S02]  /*82070*/  @P0 DADD R48, -R70.reuse, -R40.reuse ;  /* 0x0000000046300229 */ /* 0x160fe40000000928 */
[----:B------:R-:W-:Y:S01]  /*82080*/  @!P0 DADD R48, R70, -R40 ;  /* 0x0000000046308229 */ /* 0x000fe20000000828 */
[----:B------:R-:W-:Y:S10]  /*82090*/  BRA `(.L_x_979) ;  /* 0x00000000007c7947 */ /* 0x000ff40003800000 */
.L_x_977:
[----:B------:R-:W-:-:S13]  /*820a0*/  ISETP.GT.AND P0, PT, R20, 0x5, PT ;  /* 0x000000051400780c */ /* 0x000fda0003f04270 */
[----:B------:R-:W-:Y:S05]  /*820b0*/  @P0 BRA `(.L_x_980) ;  /* 0x0000000000100947 */ /* 0x000fea0003800000 */
[----:B------:R-:W-:-:S13]  /*820c0*/  ISETP.NE.AND P0, PT, R20, 0x4, PT ;  /* 0x000000041400780c */ /* 0x000fda0003f05270 */
[C-C-:B------:R-:W-:Y:S02]  /*820d0*/  @P0 DADD R48, -R70.reuse, R72.reuse ;  /* 0x0000000046300229 */ /* 0x140fe40000000148 */
[----:B------:R-:W-:Y:S01]  /*820e0*/  @!P0 DADD R48, R70, R72 ;  /* 0x0000000046308229 */ /* 0x000fe20000000048 */
[----:B------:R-:W-:Y:S10]  /*820f0*/  BRA `(.L_x_979) ;  /* 0x0000000000647947 */ /* 0x000ff40003800000 */
.L_x_980:
[----:B------:R-:W-:-:S13]  /*82100*/  ISETP.NE.AND P0, PT, R20, 0x6, PT ;  /* 0x000000061400780c */ /* 0x000fda0003f05270 */
[C-C-:B------:R-:W-:Y:S02]  /*82110*/  @P0 DADD R48, -R70.reuse, -R72.reuse ;  /* 0x0000000046300229 */ /* 0x140fe40000000948 */
[----:B------:R-:W-:Y:S01]  /*82120*/  @!P0 DADD R48, R70, -R72 ;  /* 0x0000000046308229 */ /* 0x000fe20000000848 */
[----:B------:R-:W-:Y:S10]  /*82130*/  BRA `(.L_x_979) ;  /* 0x0000000000547947 */ /* 0x000ff40003800000 */
.L_x_976:
        /* <DEDUP_REMOVED lines=8> */
.L_x_982:
[----:B------:R-:W-:-:S13]  /*821c0*/  ISETP.NE.AND P0, PT, R20, 0xa, PT ;  /* 0x0000000a1400780c */ /* 0x000fda0003f05270 */
[C-C-:B-----5:R-:W-:Y:S02]  /*821d0*/  @P0 DADD R48, -R72.reuse, -R40.reuse ;  /* 0x0000000048300229 */ /* 0x160fe40000000928 */
[----:B------:R-:W-:Y:S01]  /*821e0*/  @!P0 DADD R48, -R72, R40 ;  /* 0x0000000048308229 */ /* 0x000fe20000000128 */
[----:B------:R-:W-:Y:S10]  /*821f0*/  BRA `(.L_x_979) ;  /* 0x0000000000247947 */ /* 0x000ff40003800000 */
.L_x_981:
[----:B------:R-:W-:-:S13]  /*82200*/  ISETP.GT.AND P0, PT, R20, 0xd, PT ;  /* 0x0000000d1400780c */ /* 0x000fda0003f04270 */
[----:B------:R-:W-:Y:S05]  /*82210*/  @P0 BRA `(.L_x_983) ;  /* 0x0000000000100947 */ /* 0x000fea0003800000 */
[----:B------:R-:W-:-:S13]  /*82220*/  ISETP.NE.AND P0, PT, R20, 0xc, PT ;  /* 0x0000000c1400780c */ /* 0x000fda0003f05270 */
[--C-:B-----5:R-:W-:Y:S02]  /*82230*/  @P0 DADD R48, R72, -R40.reuse ;  /* 0x0000000048300229 */ /* 0x120fe40000000828 */
[----:B------:R-:W-:Y:S01]  /*82240*/  @!P0 DADD R48, R70, R40 ;  /* 0x0000000046308229 */ /* 0x000fe20000000028 */
[----:B------:R-:W-:Y:S10]  /*82250*/  BRA `(.L_x_979) ;  /* 0x00000000000c7947 */ /* 0x000ff40003800000 */
.L_x_983:
[----:B------:R-:W-:-:S13]  /*82260*/  ISETP.NE.AND P0, PT, R20, 0xe, PT ;  /* 0x0000000e1400780c */ /* 0x000fda0003f05270 */
[--C-:B-----5:R-:W-:Y:S02]  /*82270*/  @P0 DADD R48, -R72, -R40.reuse ;  /* 0x0000000048300229 */ /* 0x120fe40000000928 */
[----:B------:R-:W-:-:S11]  /*82280*/  @!P0 DADD R48, -R70, R40 ;  /* 0x0000000046308229 */ /* 0x000fd60000000128 */
.L_x_979:
[----:B------:R-:W-:Y:S05]  /*82290*/  BSYNC.RECONVERGENT B2 ;  /* 0x0000000000027941 */ /* 0x000fea0003800200 */
.L_x_975:
        /* <DEDUP_REMOVED lines=13> */
.L_x_987:
[----:B------:R-:W-:-:S13]  /*82370*/  ISETP.NE.AND P0, PT, R53, 0x2, PT ;  /* 0x000000023500780c */ /* 0x000fda0003f05270 */
[C-C-:B------:R-:W-:Y:S02]  /*82380*/  @P0 DADD R50, -R70.reuse, -R40.reuse ;  /* 0x0000000046320229 */ /* 0x140fe40000000928 */
[----:B------:R-:W-:Y:S01]  /*82390*/  @!P0 DADD R50, R70, -R40 ;  /* 0x0000000046328229 */ /* 0x000fe20000000828 */
[----:B------:R-:W-:Y:S10]  /*823a0*/  BRA `(.L_x_988) ;  /* 0x00000000007c7947 */ /* 0x000ff40003800000 */
.L_x_986:
[----:B------:R-:W-:-:S13]  /*823b0*/  ISETP.GT.AND P0, PT, R53, 0x5, PT ;  /* 0x000000053500780c */ /* 0x000fda0003f04270 */
[----:B------:R-:W-:Y:S05]  /*823c0*/  @P0 BRA `(.L_x_989) ;  /* 0x0000000000100947 */ /* 0x000fea0003800000 */
[----:B------:R-:W-:-:S13]  /*823d0*/  ISETP.NE.AND P0, PT, R53, 0x4, PT ;  /* 0x000000043500780c */ /* 0x000fda0003f05270 */
[C-C-:B------:R-:W-:Y:S02]  /*823e0*/  @P0 DADD R50, -R70.reuse, R64.reuse ;  /* 0x0000000046320229 */ /* 0x140fe40000000140 */
[----:B------:R-:W-:Y:S01]  /*823f0*/  @!P0 DADD R50, R70, R64 ;  /* 0x0000000046328229 */ /* 0x000fe20000000040 */
[----:B------:R-:W-:Y:S10]  /*82400*/  BRA `(.L_x_988) ;  /* 0x0000000000647947 */ /* 0x000ff40003800000 */
.L_x_989:
[----:B------:R-:W-:-:S13]  /*82410*/  ISETP.NE.AND P0, PT, R53, 0x6, PT ;  /* 0x000000063500780c */ /* 0x000fda0003f05270 */
[C-C-:B------:R-:W-:Y:S02]  /*82420*/  @P0 DADD R50, -R70.reuse, -R64.reuse ;  /* 0x0000000046320229 */ /* 0x140fe40000000940 */
[----:B------:R-:W-:Y:S01]  /*82430*/  @!P0 DADD R50, R70, -R64 ;  /* 0x0000000046328229 */ /* 0x000fe20000000840 */
[----:B------:R-:W-:Y:S10]  /*82440*/  BRA `(.L_x_988) ;  /* 0x0000000000547947 */ /* 0x000ff40003800000 */
.L_x_985:
        /* <DEDUP_REMOVED lines=8> */
.L_x_991:
[----:B------:R-:W-:-:S13]  /*824d0*/  ISETP.NE.AND P0, PT, R53, 0xa, PT ;  /* 0x0000000a3500780c */ /* 0x000fda0003f05270 */
[C-C-:B------:R-:W-:Y:S02]  /*824e0*/  @P0 DADD R50, -R64.reuse, -R40.reuse ;  /* 0x0000000040320229 */ /* 0x140fe40000000928 */
[----:B------:R-:W-:Y:S01]  /*824f0*/  @!P0 DADD R50, -R64, R40 ;  /* 0x0000000040328229 */ /* 0x000fe20000000128 */
[----:B------:R-:W-:Y:S10]  /*82500*/  BRA `(.L_x_988) ;  /* 0x0000000000247947 */ /* 0x000ff40003800000 */
.L_x_990:
[----:B------:R-:W-:-:S13]  /*82510*/  ISETP.GT.AND P0, PT, R53, 0xd, PT ;  /* 0x0000000d3500780c */ /* 0x000fda0003f04270 */
[----:B------:R-:W-:Y:S05]  /*82520*/  @P0 BRA `(.L_x_992) ;  /* 0x0000000000100947 */ /* 0x000fea0003800000 */
[----:B------:R-:W-:-:S13]  /*82530*/  ISETP.NE.AND P0, PT, R53, 0xc, PT ;  /* 0x0000000c3500780c */ /* 0x000fda0003f05270 */
[--C-:B------:R-:W-:Y:S02]  /*82540*/  @P0 DADD R50, R64, -R40.reuse ;  /* 0x0000000040320229 */ /* 0x100fe40000000828 */
[----:B------:R-:W-:Y:S01]  /*82550*/  @!P0 DADD R50, R70, R40 ;  /* 0x0000000046328229 */ /* 0x000fe20000000028 */
[----:B------:R-:W-:Y:S10]  /*82560*/  BRA `(.L_x_988) ;  /* 0x00000000000c7947 */ /* 0x000ff40003800000 */
.L_x_992:
[----:B------:R-:W-:-:S13]  /*82570*/  ISETP.NE.AND P0, PT, R53, 0xe, PT ;  /* 0x0000000e3500780c */ /* 0x000fda0003f05270 */
[--C-:B------:R-:W-:Y:S02]  /*82580*/  @P0 DADD R50, -R64, -R40.reuse ;  /* 0x0000000040320229 */ /* 0x100fe40000000928 */
[----:B------:R-:W-:-:S11]  /*82590*/  @!P0 DADD R50, -R70, R40 ;  /* 0x0000000046328229 */ /* 0x000fd60000000128 */
.L_x_988:
[----:B------:R-:W-:Y:S05]  /*825a0*/  BSYNC.RECONVERGENT B2 ;  /* 0x0000000000027941 */ /* 0x000fea0003800200 */
.L_x_984:
        /* <DEDUP_REMOVED lines=13> */
.L_x_996:
[----:B------:R-:W-:-:S13]  /*82680*/  ISETP.NE.AND P0, PT, R79, 0x2, PT ;  /* 0x000000024f00780c */ /* 0x000fda0003f05270 */
[C-C-:B------:R-:W-:Y:S02]  /*82690*/  @P0 DADD R54, -R66.reuse, -R40.reuse ;  /* 0x0000000042360229 */ /* 0x140fe40000000928 */
[----:B------:R-:W-:Y:S01]  /*826a0*/  @!P0 DADD R54, R66, -R40 ;  /* 0x0000000042368229 */ /* 0x000fe20000000828 */
[----:B------:R-:W-:Y:S10]  /*826b0*/  BRA `(.L_x_997) ;  /* 0x00000000007c7947 */ /* 0x000ff40003800000 */
.L_x_995:
[----:B------:R-:W-:-:S13]  /*826c0*/  ISETP.GT.AND P0, PT, R79, 0x5, PT ;  /* 0x000000054f00780c */ /* 0x000fda0003f04270 */
[----:B------:R-:W-:Y:S05]  /*826d0*/  @P0 BRA `(.L_x_998) ;  /* 0x0000000000100947 */ /* 0x000fea0003800000 */
[----:B------:R-:W-:-:S13]  /*826e0*/  ISETP.NE.AND P0, PT, R79, 0x4, PT ;  /* 0x000000044f00780c */ /* 0x000fda0003f05270 */
[C-C-:B------:R-:W-:Y:S02]  /*826f0*/  @P0 DADD R54, R72.reuse, -R66.reuse ;  /* 0x0000000048360229 */ /* 0x140fe40000000842 */
[----:B------:R-:W-:Y:S01]  /*82700*/  @!P0 DADD R54, R72, R66 ;  /* 0x0000000048368229 */ /* 0x000fe20000000042 */
[----:B------:R-:W-:Y:S10]  /*82710*/  BRA `(.L_x_997) ;  /* 0x0000000000647947 */ /* 0x000ff40003800000 */
.L_x_998:
[----:B------:R-:W-:-:S13]  /*82720*/  ISETP.NE.AND P0, PT, R79, 0x6, PT ;  /* 0x000000064f00780c */ /* 0x000fda0003f05270 */
[C-C-:B------:R-:W-:Y:S02]  /*82730*/  @P0 DADD R54, -R72.reuse, -R66.reuse ;  /* 0x0000000048360229 */ /* 0x140fe40000000942 */
[----:B------:R-:W-:Y:S01]  /*82740*/  @!P0 DADD R54, -R72, R66 ;  /* 0x0000000048368229 */ /* 0x000fe20000000142 */
[----:B------:R-:W-:Y:S10]  /*82750*/  BRA `(.L_x_997) ;  /* 0x0000000000547947 */ /* 0x000ff40003800000 */
.L_x_994:
        /* <DEDUP_REMOVED lines=8> */
.L_x_1000:
[----:B------:R-:W-:-:S13]  /*827e0*/  ISETP.NE.AND P0, PT, R79, 0xa, PT ;  /* 0x0000000a4f00780c */ /* 0x000fda0003f05270 */
[C-C-:B------:R-:W-:Y:S02]  /*827f0*/  @P0 DADD R54, -R72.reuse, -R40.reuse ;  /* 0x0000000048360229 */ /* 0x140fe40000000928 */
[----:B------:R-:W-:Y:S01]  /*82800*/  @!P0 DADD R54, -R72, R40 ;  /* 0x0000000048368229 */ /* 0x000fe20000000128 */
[----:B------:R-:W-:Y:S10]  /*82810*/  BRA `(.L_x_997) ;  /* 0x0000000000247947 */ /* 0x000ff40003800000 */
.L_x_999:
[----:B------:R-:W-:-:S13]  /*82820*/  ISETP.GT.AND P0, PT, R79, 0xd, PT ;  /* 0x0000000d4f00780c */ /* 0x000fda0003f04270 */
[----:B------:R-:W-:Y:S05]  /*82830*/  @P0 BRA `(.L_x_1001) ;  /* 0x0000000000100947 */ /* 0x000fea0003800000 */
[----:B------:R-:W-:-:S13]  /*82840*/  ISETP.NE.AND P0, PT, R79, 0xc, PT ;  /* 0x0000000c4f00780c */ /* 0x000fda0003f05270 */
[--C-:B------:R-:W-:Y:S02]  /*82850*/  @P0 DADD R54, R72, -R40.reuse ;  /* 0x0000000048360229 */ /* 0x100fe40000000828 */
[----:B------:R-:W-:Y:S01]  /*82860*/  @!P0 DADD R54, R66, R40 ;  /* 0x0000000042368229 */ /* 0x000fe20000000028 */
[----:B------:R-:W-:Y:S10]  /*82870*/  BRA `(.L_x_997) ;  /* 0x00000000000c7947 */ /* 0x000ff40003800000 */
.L_x_1001:
[----:B------:R-:W-:-:S13]  /*82880*/  ISETP.NE.AND P0, PT, R79, 0xe, PT ;  /* 0x0000000e4f00780c */ /* 0x000fda0003f05270 */
[--C-:B------:R-:W-:Y:S02]  /*82890*/  @P0 DADD R54, -R72, -R40.reuse ;  /* 0x0000000048360229 */ /* 0x100fe40000000928 */
[----:B------:R-:W-:-:S11]  /*828a0*/  @!P0 DADD R54, -R66, R40 ;  /* 0x0000000042368229 */ /* 0x000fd60000000128 */
.L_x_997:
[----:B------:R-:W-:Y:S05]  /*828b0*/  BSYNC.RECONVERGENT B2 ;  /* 0x0000000000027941 */ /* 0x000fea0003800200 */
.L_x_993:
        /* <DEDUP_REMOVED lines=12> */
.L_x_1005:
[----:B------:R-:W-:-:S13]  /*82980*/  ISETP.NE.AND P0, PT, R81, 0x2, PT ;  /* 0x000000025100780c */ /* 0x000fda0003f05270 */
[C-C-:B------:R-:W-:Y:S02]  /*82990*/  @P0 DADD R56, -R66.reuse, -R40.reuse ;  /* 0x0000000042380229 */ /* 0x140fe40000000928 */
[----:B------:R-:W-:Y:S01]  /*829a0*/  @!P0 DADD R56, R66, -R40 ;  /* 0x0000000042388229 */ /* 0x000fe20000000828 */
[----:B------:R-:W-:Y:S10]  /*829b0*/  BRA `(.L_x_1006) ;  /* 0x00000000007c7947 */ /* 0x000ff40003800000 */
.L_x_1004:
[----:B------:R-:W-:-:S13]  /*829c0*/  ISETP.GT.AND P0, PT, R81, 0x5, PT ;  /* 0x000000055100780c */ /* 0x000fda0003f04270 */
[----:B------:R-:W-:Y:S05]  /*829d0*/  @P0 BRA `(.L_x_1007) ;  /* 0x0000000000100947 */ /* 0x000fea0003800000 */
[----:B------:R-:W-:-:S13]  /*829e0*/  ISETP.NE.AND P0, PT, R81, 0x4, PT ;  /* 0x000000045100780c */ /* 0x000fda0003f05270 */
[C-C-:B------:R-:W-:Y:S02]  /*829f0*/  @P0 DADD R56, R64.reuse, -R66.reuse ;  /* 0x0000000040380229 */ /* 0x140fe40000000842 */
[----:B------:R-:W-:Y:S01]  /*82a00*/  @!P0 DADD R56, R64, R66 ;  /* 0x0000000040388229 */ /* 0x000fe20000000042 */
[----:B------:R-:W-:Y:S10]  /*82a10*/  BRA `(.L_x_1006) ;  /* 0x0000000000647947 */ /* 0x000ff40003800000 */
.L_x_1007:
[----:B------:R-:W-:-:S13]  /*82a20*/  ISETP.NE.AND P0, PT, R81, 0x6, PT ;  /* 0x000000065100780c */ /* 0x000fda0003f05270 */
[C-C-:B------:R-:W-:Y:S02]  /*82a30*/  @P0 DADD R56, -R64.reuse, -R66.reuse ;  /* 0x0000000040380229 */ /* 0x140fe40000000942 */
[----:B------:R-:W-:Y:S01]  /*82a40*/  @!P0 DADD R56, -R64, R66 ;  /* 0x0000000040388229 */ /* 0x000fe20000000142 */
[----:B------:R-:W-:Y:S10]  /*82a50*/  BRA `(.L_x_1006) ;  /* 0x0000000000547947 */ /* 0x000ff40003800000 */
.L_x_1003:
        /* <DEDUP_REMOVED lines=8> */
.L_x_1009:
[----:B------:R-:W-:-:S13]  /*82ae0*/  ISETP.NE.AND P0, PT, R81, 0xa, PT ;  /* 0x0000000a5100780c */ /* 0x000fda0003f05270 */
[C-C-:B------:R-:W-:Y:S02]  /*82af0*/  @P0 DADD R56, -R64.reuse, -R40.reuse ;  /* 0x0000000040380229 */ /* 0x140fe40000000928 */
[----:B------:R-:W-:Y:S01]  /*82b00*/  @!P0 DADD R56, -R64, R40 ;  /* 0x0000000040388229 */ /* 0x000fe20000000128 */
[----:B------:R-:W-:Y:S10]  /*82b10*/  BRA `(.L_x_1006) ;  /* 0x0000000000247947 */ /* 0x000ff40003800000 */
.L_x_1008:
[----:B------:R-:W-:-:S13]  /*82b20*/  ISETP.GT.AND P0, PT, R81, 0xd, PT ;  /* 0x0000000d5100780c */ /* 0x000fda0003f04270 */
[----:B------:R-:W-:Y:S05]  /*82b30*/  @P0 BRA `(.L_x_1010) ;  /* 0x0000000000100947 */ /* 0x000fea0003800000 */
[----:B------:R-:W-:-:S13]  /*82b40*/  ISETP.NE.AND P0, PT, R81, 0xc, PT ;  /* 0x0000000c5100780c */ /* 0x000fda0003f05270 */
[--C-:B------:R-:W-:Y:S02]  /*82b50*/  @P0 DADD R56, R64, -R40.reuse ;  /* 0x0000000040380229 */ /* 0x100fe40000000828 */
[----:B------:R-:W-:Y:S01]  /*82b60*/  @!P0 DADD R56, R66, R40 ;  /* 0x0000000042388229 */ /* 0x000fe20000000028 */
[----:B------:R-:W-:Y:S10]  /*82b70*/  BRA `(.L_x_1006) ;  /* 0x00000000000c7947 */ /* 0x000ff40003800000 */
.L_x_1010:
[----:B------:R-:W-:-:S13]  /*82b80*/  ISETP.NE.AND P0, PT, R81, 0xe, PT ;  /* 0x0000000e5100780c */ /* 0x000fda0003f05270 */
[--C-:B------:R-:W-:Y:S02]  /*82b90*/  @P0 DADD R56, -R64, -R40.reuse ;  /* 0x0000000040380229 */ /* 0x100fe40000000928 */
[----:B------:R-:W-:-:S11]  /*82ba0*/  @!P0 DADD R56, -R66, R40 ;  /* 0x0000000042388229 */ /* 0x000fd60000000128 */
.L_x_1006:
[----:B------:R-:W-:Y:S05]  /*82bb0*/  BSYNC.RECONVERGENT B2 ;  /* 0x0000000000027941 */ /* 0x000fea0003800200 */
.L_x_1002:
        /* <DEDUP_REMOVED lines=13> */
.L_x_1014:
[----:B------:R-:W-:-:S13]  /*82c90*/  ISETP.NE.AND P0, PT, R20, 0x2, PT ;  /* 0x000000021400780c */ /* 0x000fda0003f05270 */
[C-C-:B------:R-:W-:Y:S02]  /*82ca0*/  @P0 DADD R40, -R70.reuse, -R78.reuse ;  /* 0x0000000046280229 */ /* 0x140fe4000000094e */
[----:B------:R-:W-:Y:S01]  /*82cb0*/  @!P0 DADD R40, R70, -R78 ;  /* 0x0000000046288229 */ /* 0x000fe2000000084e */
[----:B------:R-:W-:Y:S10]  /*82cc0*/  BRA `(.L_x_1015) ;  /* 0x00000000007c7947 */ /* 0x000ff40003800000 */
.L_x_1013:
[----:B------:R-:W-:-:S13]  /*82cd0*/  ISETP.GT.AND P0, PT, R20, 0x5, PT ;  /* 0x000000051400780c */ /* 0x000fda0003f04270 */
[----:B------:R-:W-:Y:S05]  /*82ce0*/  @P0 BRA `(.L_x_1016) ;  /* 0x0000000000100947 */ /* 0x000fea0003800000 */
[----:B------:R-:W-:-:S13]  /*82cf0*/  ISETP.NE.AND P0, PT, R20, 0x4, PT ;  /* 0x000000041400780c */ /* 0x000fda0003f05270 */
[C-C-:B------:R-:W-:Y:S02]  /*82d00*/  @P0 DADD R40, -R70.reuse, R72.reuse ;  /* 0x0000000046280229 */ /* 0x140fe40000000148 */
[----:B------:R-:W-:Y:S01]  /*82d10*/  @!P0 DADD R40, R70, R72 ;  /* 0x0000000046288229 */ /* 0x000fe20000000048 */
[----:B------:R-:W-:Y:S10]  /*82d20*/  BRA `(.L_x_1015) ;  /* 0x0000000000647947 */ /* 0x000ff40003800000 */
.L_x_1016:
[----:B------:R-:W-:-:S13]  /*82d30*/  ISETP.NE.AND P0, PT, R20, 0x6, PT ;  /* 0x000000061400780c */ /* 0x000fda0003f05270 */
[C-C-:B------:R-:W-:Y:S02]  /*82d40*/  @P0 DADD R40, -R70.reuse, -R72.reuse ;  /* 0x0000000046280229 */ /* 0x140fe40000000948 */
[----:B------:R-:W-:Y:S01]  /*82d50*/  @!P0 DADD R40, R70, -R72 ;  /* 0x0000000046288229 */ /* 0x000fe20000000848 */
[----:B------:R-:W-:Y:S10]  /*82d60*/  BRA `(.L_x_1015) ;  /* 0x0000000000547947 */ /* 0x000ff40003800000 */
.L_x_1012:
        /* <DEDUP_REMOVED lines=8> */
.L_x_1018:
[----:B------:R-:W-:-:S13]  /*82df0*/  ISETP.NE.AND P0, PT, R20, 0xa, PT ;  /* 0x0000000a1400780c */ /* 0x000fda0003f05270 */
[C-C-:B------:R-:W-:Y:S02]  /*82e00*/  @P0 DADD R40, -R72.reuse, -R78.reuse ;  /* 0x0000000048280229 */ /* 0x140fe4000000094e */
[----:B------:R-:W-:Y:S01]  /*82e10*/  @!P0 DADD R40, -R72, R78 ;  /* 0x0000000048288229 */ /* 0x000fe2000000014e */
[----:B------:R-:W-:Y:S10]  /*82e20*/  BRA `(.L_x_1015) ;  /* 0x0000000000247947 */ /* 0x000ff40003800000 */
.L_x_1017:
[----:B------:R-:W-:-:S13]  /*82e30*/  ISETP.GT.AND P0, PT, R20, 0xd, PT ;  /* 0x0000000d1400780c */ /* 0x000fda0003f04270 */
[----:B------:R-:W-:Y:S05]  /*82e40*/  @P0 BRA `(.L_x_1019) ;  /* 0x0000000000100947 */ /* 0x000fea0003800000 */
[----:B------:R-:W-:-:S13]  /*82e50*/  ISETP.NE.AND P0, PT, R20, 0xc, PT ;  /* 0x0000000c1400780c */ /* 0x000fda0003f05270 */
[--C-:B------:R-:W-:Y:S02]  /*82e60*/  @P0 DADD R40, R72, -R78.reuse ;  /* 0x0000000048280229 */ /* 0x100fe4000000084e */
[----:B------:R-:W-:Y:S01]  /*82e70*/  @!P0 DADD R40, R70, R78 ;  /* 0x0000000046288229 */ /* 0x000fe2000000004e */
[----:B------:R-:W-:Y:S10]  /*82e80*/  BRA `(.L_x_1015) ;  /* 0x00000000000c7947 */ /* 0x000ff40003800000 */
.L_x_1019:
[----:B------:R-:W-:-:S13]  /*82e90*/  ISETP.NE.AND P0, PT, R20, 0xe, PT ;  /* 0x0000000e1400780c */ /* 0x000fda0003f05270 */
[--C-:B------:R-:W-:Y:S02]  /*82ea0*/  @P0 DADD R40, -R72, -R78.reuse ;  /* 0x0000000048280229 */ /* 0x100fe4000000094e */
[----:B------:R-:W-:-:S11]  /*82eb0*/  @!P0 DADD R40, -R70, R78 ;  /* 0x0000000046288229 */ /* 0x000fd6000000014e */
.L_x_1015:
[----:B------:R-:W-:Y:S05]  /*82ec0*/  BSYNC.RECONVERGENT B2 ;  /* 0x0000000000027941 */ /* 0x000fea0003800200 */
.L_x_1011:
        /* <DEDUP_REMOVED lines=12> */
.L_x_1023:
[----:B------:R-:W-:-:S13]  /*82f90*/  ISETP.NE.AND P0, PT, R80, 0x2, PT ;  /* 0x000000025000780c */ /* 0x000fda0003f05270 */
[C-C-:B------:R-:W-:Y:S02]  /*82fa0*/  @P0 DADD R58, -R70.reuse, -R78.reuse ;  /* 0x00000000463a0229 */ /* 0x140fe4000000094e */
[----:B------:R-:W-:Y:S01]  /*82fb0*/  @!P0 DADD R58, R70, -R78 ;  /* 0x00000000463a8229 */ /* 0x000fe2000000084e */
[----:B------:R-:W-:Y:S10]  /*82fc0*/  BRA `(.L_x_1024) ;  /* 0x00000000007c7947 */ /* 0x000ff40003800000 */
.L_x_1022:
[----:B------:R-:W-:-:S13]  /*82fd0*/  ISETP.GT.AND P0, PT, R80, 0x5, PT ;  /* 0x000000055000780c */ /* 0x000fda0003f04270 */
[----:B------:R-:W-:Y:S05]  /*82fe0*/  @P0 BRA `(.L_x_1025) ;  /* 0x0000000000100947 */ /* 0x000fea0003800000 */
[----:B------:R-:W-:-:S13]  /*82ff0*/  ISETP.NE.AND P0, PT, R80, 0x4, PT ;  /* 0x000000045000780c */ /* 0x000fda0003f05270 */
[C-C-:B------:R-:W-:Y:S02]  /*83000*/  @P0 DADD R58, -R70.reuse, R64.reuse ;  /* 0x00000000463a0229 */ /* 0x140fe40000000140 */
[----:B------:R-:W-:Y:S01]  /*83010*/  @!P0 DADD R58, R70, R64 ;  /* 0x00000000463a8229 */ /* 0x000fe20000000040 */
[----:B------:R-:W-:Y:S10]  /*83020*/  BRA `(.L_x_1024) ;  /* 0x0000000000647947 */ /* 0x000ff40003800000 */
.L_x_1025:
[----:B------:R-:W-:-:S13]  /*83030*/  ISETP.NE.AND P0, PT, R80, 0x6, PT ;  /* 0x000000065000780c */ /* 0x000fda0003f05270 */
[C-C-:B------:R-:W-:Y:S02]  /*83040*/  @P0 DADD R58, -R70.reuse, -R64.reuse ;  /* 0x00000000463a0229 */ /* 0x140fe40000000940 */
[----:B------:R-:W-:Y:S01]  /*83050*/  @!P0 DADD R58, R70, -R64 ;  /* 0x00000000463a8229 */ /* 0x000fe20000000840 */
[----:B------:R-:W-:Y:S10]  /*83060*/  BRA `(.L_x_1024) ;  /* 0x0000000000547947 */ /* 0x000ff40003800000 */
.L_x_1021:
        /* <DEDUP_REMOVED lines=8> */
.L_x_1027:
[----:B------:R-:W-:-:S13]  /*830f0*/  ISETP.NE.AND P0, PT, R80, 0xa, PT ;  /* 0x0000000a5000780c */ /* 0x000fda0003f05270 */
[C-C-:B------:R-:W-:Y:S02]  /*83100*/  @P0 DADD R58, -R64.reuse, -R78.reuse ;  /* 0x00000000403a0229 */ /* 0x140fe4000000094e */
[----:B------:R-:W-:Y:S01]  /*83110*/  @!P0 DADD R58, -R64, R78 ;  /* 0x00000000403a8229 */ /* 0x000fe2000000014e */
[----:B------:R-:W-:Y:S10]  /*83120*/  BRA `(.L_x_1024) ;  /* 0x0000000000247947 */ /* 0x000ff40003800000 */
.L_x_1026:
[----:B------:R-:W-:-:S13]  /*83130*/  ISETP.GT.AND P0, PT, R80, 0xd, PT ;  /* 0x0000000d5000780c */ /* 0x000fda0003f04270 */
[----:B------:R-:W-:Y:S05]  /*83140*/  @P0 BRA `(.L_x_1028) ;  /* 0x0000000000100947 */ /* 0x000fea0003800000 */
[----:B------:R-:W-:-:S13]  /*83150*/  ISETP.NE.AND P0, PT, R80, 0xc, PT ;  /* 0x0000000c5000780c */ /* 0x000fda0003f05270 */
[--C-:B------:R-:W-:Y:S02]  /*83160*/  @P0 DADD R58, R64, -R78.reuse ;  /* 0x00000000403a0229 */ /* 0x100fe4000000084e */
[----:B------:R-:W-:Y:S01]  /*83170*/  @!P0 DADD R58, R70, R78 ;  /* 0x00000000463a8229 */ /* 0x000fe2000000004e */
[----:B------:R-:W-:Y:S10]  /*83180*/  BRA `(.L_x_1024) ;  /* 0x00000000000c7947 */ /* 0x000ff40003800000 */
.L_x_1028:
[----:B------:R-:W-:-:S13]  /*83190*/  ISETP.NE.AND P0, PT, R80, 0xe, PT ;  /* 0x0000000e5000780c */ /* 0x000fda0003f05270 */
[--C-:B------:R-:W-:Y:S02]  /*831a0*/  @P0 DADD R58, -R64, -R78.reuse ;  /* 0x00000000403a0229 */ /* 0x100fe4000000094e */
[----:B------:R-:W-:-:S11]  /*831b0*/  @!P0 DADD R58, -R70, R78 ;  /* 0x00000000463a8229 */ /* 0x000fd6000000014e */
.L_x_1024:
[----:B------:R-:W-:Y:S05]  /*831c0*/  BSYNC.RECONVERGENT B2 ;  /* 0x0000000000027941 */ /* 0x000fea0003800200 */
.L_x_1020:
        /* <DEDUP_REMOVED lines=12> */
.L_x_1032:
[----:B------:R-:W-:-:S13]  /*83290*/  ISETP.NE.AND P0, PT, R82, 0x2, PT ;  /* 0x000000025200780c */ /* 0x000fda0003f05270 */
[C-C-:B------:R-:W-:Y:S02]  /*832a0*/  @P0 DADD R60, -R66.reuse, -R78.reuse ;  /* 0x00000000423c0229 */ /* 0x140fe4000000094e */
[----:B------:R-:W-:Y:S01]  /*832b0*/  @!P0 DADD R60, R66, -R78 ;  /* 0x00000000423c8229 */ /* 0x000fe2000000084e */
[----:B------:R-:W-:Y:S10]  /*832c0*/  BRA `(.L_x_1033) ;  /* 0x00000000007c7947 */ /* 0x000ff40003800000 */
.L_x_1031:
[----:B------:R-:W-:-:S13]  /*832d0*/  ISETP.GT.AND P0, PT, R82, 0x5, PT ;  /* 0x000000055200780c */ /* 0x000fda0003f04270 */
[----:B------:R-:W-:Y:S05]  /*832e0*/  @P0 BRA `(.L_x_1034) ;  /* 0x0000000000100947 */ /* 0x000fea0003800000 */
[----:B------:R-:W-:-:S13]  /*832f0*/  ISETP.NE.AND P0, PT, R82, 0x4, PT ;  /* 0x000000045200780c */ /* 0x000fda0003f05270 */
[C-C-:B------:R-:W-:Y:S02]  /*83300*/  @P0 DADD R60, R72.reuse, -R66.reuse ;  /* 0x00000000483c0229 */ /* 0x140fe40000000842 */
[----:B------:R-:W-:Y:S01]  /*83310*/  @!P0 DADD R60, R72, R66 ;  /* 0x00000000483c8229 */ /* 0x000fe20000000042 */
[----:B------:R-:W-:Y:S10]  /*83320*/  BRA `(.L_x_1033) ;  /* 0x0000000000647947 */ /* 0x000ff40003800000 */
.L_x_1034:
[----:B------:R-:W-:-:S13]  /*83330*/  ISETP.NE.AND P0, PT, R82, 0x6, PT ;  /* 0x000000065200780c */ /* 0x000fda0003f05270 */
[C-C-:B------:R-:W-:Y:S02]  /*83340*/  @P0 DADD R60, -R72.reuse, -R66.reuse ;  /* 0x00000000483c0229 */ /* 0x140fe40000000942 */
[----:B------:R-:W-:Y:S01]  /*83350*/  @!P0 DADD R60, -R72, R66 ;  /* 0x00000000483c8229 */ /* 0x000fe20000000142 */
[----:B------:R-:W-:Y:S10]  /*83360*/  BRA `(.L_x_1033) ;  /* 0x0000000000547947 */ /* 0x000ff40003800000 */
.L_x_1030:
        /* <DEDUP_REMOVED lines=8> */
.L_x_1036:
[----:B------:R-:W-:-:S13]  /*833f0*/  ISETP.NE.AND P0, PT, R82, 0xa, PT ;  /* 0x0000000a5200780c */ /* 0x000fda0003f05270 */
[C-C-:B------:R-:W-:Y:S02]  /*83400*/  @P0 DADD R60, -R72.reuse, -R78.reuse ;  /* 0x00000000483c0229 */ /* 0x140fe4000000094e */
[----:B------:R-:W-:Y:S01]  /*83410*/  @!P0 DADD R60, -R72, R78 ;  /* 0x00000000483c8229 */ /* 0x000fe2000000014e */
[----:B------:R-:W-:Y:S10]  /*83420*/  BRA `(.L_x_1033) ;  /* 0x0000000000247947 */ /* 0x000ff40003800000 */
.L_x_1035:
[----:B------:R-:W-:-:S13]  /*83430*/  ISETP.GT.AND P0, PT, R82, 0xd, PT ;  /* 0x0000000d5200780c */ /* 0x000fda0003f04270 */
[----:B------:R-:W-:Y:S05]  /*83440*/  @P0 BRA `(.L_x_1037) ;  /* 0x0000000000100947 */ /* 0x000fea0003800000 */
[----:B------:R-:W-:-:S13]  /*83450*/  ISETP.NE.AND P0, PT, R82, 0xc, PT ;  /* 0x0000000c5200780c */ /* 0x000fda0003f05270 */
[--C-:B------:R-:W-:Y:S02]  /*83460*/  @P0 DADD R60, R72, -R78.reuse ;  /* 0x00000000483c0229 */ /* 0x100fe4000000084e */
[----:B------:R-:W-:Y:S01]  /*83470*/  @!P0 DADD R60, R66, R78 ;  /* 0x00000000423c8229 */ /* 0x000fe2000000004e */
[----:B------:R-:W-:Y:S10]  /*83480*/  BRA `(.L_x_1033) ;  /* 0x00000000000c7947 */ /* 0x000ff40003800000 */
.L_x_1037:
[----:B------:R-:W-:-:S13]  /*83490*/  ISETP.NE.AND P0, PT, R82, 0xe, PT ;  /* 0x0000000e5200780c */ /* 0x000fda0003f05270 */
[--C-:B------:R-:W-:Y:S02]  /*834a0*/  @P0 DADD R60, -R72, -R78.reuse ;  /* 0x00000000483c0229 */ /* 0x100fe4000000094e */
[----:B------:R-:W-:-:S11]  /*834b0*/  @!P0 DADD R60, -R66, R78 ;  /* 0x00000000423c8229 */ /* 0x000fd6000000014e */
.L_x_1033:
[----:B------:R-:W-:Y:S05]  /*834c0*/  BSYNC.RECONVERGENT B2 ;  /* 0x0000000000027941 */ /* 0x000fea0003800200 */
.L_x_1029:
        /* <DEDUP_REMOVED lines=12> */
.L_x_1041:
[----:B------:R-:W-:-:S13]  /*83590*/  ISETP.NE.AND P0, PT, R83, 0x2, PT ;  /* 0x000000025300780c */ /* 0x000fda0003f05270 */
[C-C-:B------:R-:W-:Y:S02]  /*835a0*/  @P0 DADD R62, -R66.reuse, -R78.reuse ;  /* 0x00000000423e0229 */ /* 0x140fe4000000094e */
[----:B------:R-:W-:Y:S01]  /*835b0*/  @!P0 DADD R62, R66, -R78 ;  /* 0x00000000423e8229 */ /* 0x000fe2000000084e */
[----:B------:R-:W-:Y:S10]  /*835c0*/  BRA `(.L_x_1042) ;  /* 0x00000000007c7947 */ /* 0x000ff40003800000 */
.L_x_1040:
[----:B------:R-:W-:-:S13]  /*835d0*/  ISETP.GT.AND P0, PT, R83, 0x5, PT ;  /* 0x000000055300780c */ /* 0x000fda0003f04270 */
[----:B------:R-:W-:Y:S05]  /*835e0*/  @P0 BRA `(.L_x_1043) ;  /* 0x0000000000100947 */ /* 0x000fea0003800000 */
[----:B------:R-:W-:-:S13]  /*835f0*/  ISETP.NE.AND P0, PT, R83, 0x4, PT ;  /* 0x000000045300780c */ /* 0x000fda0003f05270 */
[C-C-:B------:R-:W-:Y:S02]  /*83600*/  @P0 DADD R62, R64.reuse, -R66.reuse ;  /* 0x00000000403e0229 */ /* 0x140fe40000000842 */
[----:B------:R-:W-:Y:S01]  /*83610*/  @!P0 DADD R62, R64, R66 ;  /* 0x00000000403e8229 */ /* 0x000fe20000000042 */
[----:B------:R-:W-:Y:S10]  /*83620*/  BRA `(.L_x_1042) ;  /* 0x0000000000647947 */ /* 0x000ff40003800000 */
.L_x_1043:
[----:B------:R-:W-:-:S13]  /*83630*/  ISETP.NE.AND P0, PT, R83, 0x6, PT ;  /* 0x000000065300780c */ /* 0x000fda0003f05270 */
[C-C-:B------:R-:W-:Y:S02]  /*83640*/  @P0 DADD R62, -R64.reuse, -R66.reuse ;  /* 0x00000000403e0229 */ /* 0x140fe40000000942 */
[----:B------:R-:W-:Y:S01]  /*83650*/  @!P0 DADD R62, -R64, R66 ;  /* 0x00000000403e8229 */ /* 0x000fe20000000142 */
[----:B------:R-:W-:Y:S10]  /*83660*/  BRA `(.L_x_1042) ;  /* 0x0000000000547947 */ /* 0x000ff40003800000 */
.L_x_1039:
        /* <DEDUP_REMOVED lines=8> */
.L_x_1045:
[----:B------:R-:W-:-:S13]  /*836f0*/  ISETP.NE.AND P0, PT, R83, 0xa, PT ;  /* 0x0000000a5300780c */ /* 0x000fda0003f05270 */
[C-C-:B------:R-:W-:Y:S02]  /*83700*/  @P0 DADD R62, -R64.reuse, -R78.reuse ;  /* 0x00000000403e0229 */ /* 0x140fe4000000094e */
[----:B------:R-:W-:Y:S01]  /*83710*/  @!P0 DADD R62, -R64, R78 ;  /* 0x00000000403e8229 */ /* 0x000fe2000000014e */
[----:B------:R-:W-:Y:S10]  /*83720*/  BRA `(.L_x_1042) ;  /* 0x0000000000247947 */ /* 0x000ff40003800000 */
.L_x_1044:
[----:B------:R-:W-:-:S13]  /*83730*/  ISETP.GT.AND P0, PT, R83, 0xd, PT ;  /* 0x0000000d5300780c */ /* 0x000fda0003f04270 */
[----:B------:R-:W-:Y:S05]  /*83740*/  @P0 BRA `(.L_x_1046) ;  /* 0x0000000000100947 */ /* 0x000fea0003800000 */
[----:B------:R-:W-:-:S13]  /*83750*/  ISETP.NE.AND P0, PT, R83, 0xc, PT ;  /* 0x0000000c5300780c */ /* 0x000fda0003f05270 */
[--C-:B------:R-:W-:Y:S02]  /*83760*/  @P0 DADD R62, R64, -R78.reuse ;  /* 0x00000000403e0229 */ /* 0x100fe4000000084e */
[----:B------:R-:W-:Y:S01]  /*83770*/  @!P0 DADD R62, R66, R78 ;  /* 0x00000000423e8229 */ /* 0x000fe2000000004e */
[----:B------:R-:W-:Y:S10]  /*83780*/  BRA `(.L_x_1042) ;  /* 0x00000000000c7947 */ /* 0x000ff40003800000 */
.L_x_1046:
[----:B------:R-:W-:-:S13]  /*83790*/  ISETP.NE.AND P0, PT, R83, 0xe, PT ;  /* 0x0000000e5300780c */ /* 0x000fda0003f05270 */
[--C-:B------:R-:W-:Y:S02]  /*837a0*/  @P0 DADD R62, -R64, -R78.reuse ;  /* 0x00000000403e0229 */ /* 0x100fe4000000094e */
[----:B------:R-:W-:-:S11]  /*837b0*/  @!P0 DADD R62, -R66, R78 ;  /* 0x00000000423e8229 */ /* 0x000fd6000000014e */
.L_x_1042:
[----:B------:R-:W-:Y:S05]  /*837c0*/  BSYNC.RECONVERGENT B2 ;  /* 0x0000000000027941 */ /* 0x000fea0003800200 */
.L_x_1038:
        /* <DEDUP_REMOVED lines=26> */
.L_x_974:
[----:B------:R-:W-:-:S11]  /*83970*/  DADD R14, RZ, R14 ;  /* 0x00000000ff0e7229 */ /* 0x000fd6000000000e */
.L_x_973:
[----:B------:R-:W-:Y:S05]  /*83980*/  BSYNC.RECONVERGENT B1 ;  /* 0x0000000000017941 */ /* 0x000fea0003800200 */
.L_x_972:
[----:B------:R-:W-:Y:S01]  /*83990*/  ISETP.GE.AND P0, PT, R21, 0x1, PT ;  /* 0x000000011500780c */ /* 0x000fe20003f06270 */
[----:B------:R-:W-:Y:S01]  /*839a0*/  BSSY.RECONVERGENT B0, `(.L_x_1048) ;  /* 0x00001ec000007945 */ /* 0x000fe20003800200 */
[----:B------:R-:W-:-:S11]  /*839b0*/  CS2R R6, SRZ ;  /* 0x0000000000067805 */ /* 0x000fd6000001ff00 */
[----:B------:R-:W-:Y:S05]  /*839c0*/  @!P0 BRA `(.L_x_1049) ;  /* 0x0000001c00a48947 */ /* 0x000fea0003800000 */
[----:B------:R2:W5:Y:S01]  /*839d0*/  LDL.64 R34, [R1+0x500] ;  /* 0x0005000001227983 */ /* 0x0005620000100a00 */
[----:B------:R-:W-:Y:S01]  /*839e0*/  IMAD.MOV.U32 R0, RZ, RZ, RZ ;  /* 0x000000ffff007224 */ /* 0x000fe200078e00ff */
[----:B------:R-:W-:-:S07]  /*839f0*/  CS2R R6, SRZ ;  /* 0x0000000000067805 */ /* 0x000fce000001ff00 */
.L_x_1122:
[----:B-----5:R-:W-:-:S05]  /*83a00*/  IMAD.WIDE.U32 R68, R0, 0x140, R34 ;  /* 0x0000014000447825 */ /* 0x020fca00078e0022 */
[----:B------:R-:W3:Y:S04]  /*83a10*/  LD.E.64 R58, desc[UR36][R68.64+0x128] ;  /* 0x00012824443a7980 */ /* 0x000ee8000c101b00 */
[----:B------:R-:W4:Y:S01]  /*83a20*/  LD.E.64 R40, desc[UR36][R68.64+0x108] ;  /* 0x0001082444287980 */ /* 0x000f22000c101b00 */
[-C--:B---3--:R-:W-:Y:S02]  /*83a30*/  DMUL R48, R8, R58.reuse ;  /* 0x0000003a08307228 */ /* 0x088fe40000000000 */
[----:B----4-:R-:W-:-:S06]  /*83a40*/  DFMA R56, R10, R58, R40 ;  /* 0x0000003a0a38722b */ /* 0x010fcc0000000028 */
[----:B------:R-:W-:Y:S01]  /*83a50*/  DSETP.NEU.AND P0, PT, R48, RZ, PT ;  /* 0x000000ff3000722a */ /* 0x000fe20003f0d000 */
[----:B------:R-:W3:-:S13]  /*83a60*/  F2I.F64.FLOOR R20, R56 ;  /* 0x0000003800147311 */ /* 0x000eda0000305100 */
[----:B------:R-:W4:Y:S01]  /*83a70*/  @P0 LD.E.64 R40, desc[UR36][R68.64+0x110] ;  /* 0x0001102444280980 */ /* 0x000f22000c101b00 */
[----:B---3--:R-:W-:-:S03]  /*83a80*/  LOP3.LUT R43, R20, 0xff, RZ, 0xc0, !PT ;  /* 0x000000ff142b7812 */ /* 0x008fc600078ec0ff */
[----:B------:R-:W3:Y:S01]  /*83a90*/  @!P0 LD.E.U8 R3, desc[UR36][R68.64+0x101] ;  /* 0x0001012444038980 */ /* 0x000ee2000c101100 */
[----:B------:R-:W-:-:S05]  /*83aa0*/  IADD3 R42, P1, PT, R68, R43, RZ ;  /* 0x0000002b442a7210 */ /* 0x000fca0007f3e0ff */
[----:B------:R-:W-:-:S05]  /*83ab0*/  IMAD.X R43, RZ, RZ, R69, P1 ;  /* 0x000000ffff2b7224 */ /* 0x000fca00008e0645 */
[----:B------:R-:W3:Y:S04]  /*83ac0*/  LD.E.U8 R20, desc[UR36][R42.64] ;  /* 0x000000242a147980 */ /* 0x000ee8000c101100 */
[----:B------:R-:W2:Y:S01]  /*83ad0*/  LD.E.U8 R50, desc[UR36][R42.64+0x1] ;  /* 0x000001242a327980 */ /* 0x000ea2000c101100 */
[----:B----4-:R-:W-:-:S03]  /*83ae0*/  @P0 DADD R48, R48, R40 ;  /* 0x0000000030300229 */ /* 0x010fc60000000028 */
[----:B------:R-:W4:Y:S03]  /*83af0*/  LD.E.64 R40, desc[UR36][R68.64+0x118] ;  /* 0x0001182444287980 */ /* 0x000f26000c101b00 */
[----:B------:R-:W3:Y:S02]  /*83b00*/  @P0 F2I.F64.FLOOR R3, R48 ;  /* 0x0000003000030311 */ /* 0x000ee40000305100 */
[--C-:B---3--:R-:W-:Y:S02]  /*83b10*/  IMAD.IADD R20, R20, 0x1, R3.reuse ;  /* 0x0000000114147824 */ /* 0x108fe400078e0203 */
[----:B--2---:R-:W-:-:S03]  /*83b20*/  IMAD.IADD R3, R50, 0x1, R3 ;  /* 0x0000000132037824 */ /* 0x004fc600078e0203 */
[----:B------:R-:W-:-:S04]  /*83b30*/  LOP3.LUT R51, R20, 0xff, RZ, 0xc0, !PT ;  /* 0x000000ff14337812 */ /* 0x000fc800078ec0ff */
[----:B------:R-:W-:-:S05]  /*83b40*/  IADD3 R50, P1, PT, R68, R51, RZ ;  /* 0x0000003344327210 */ /* 0x000fca0007f3e0ff */
        /* <DEDUP_REMOVED lines=8> */
[----:B----4-:R-:W-:-:S03]  /*83bd0*/  DFMA R58, RZ, R58, R40 ;  /* 0x0000003aff3a722b */ /* 0x010fc60000000028 */
[----:B------:R-:W5:Y:S03]  /*83be0*/  @!P0 LD.E.64 R40, desc[UR36][R68.64+0x130] ;  /* 0x0001302444288980 */ /* 0x000f66000c101b00 */
[----:B------:R-:W2:Y:S02]  /*83bf0*/  F2I.F64.FLOOR R3, R58 ;  /* 0x0000003a00037311 */ /* 0x000ea40000305100 */
[----:B--2---:R-:W-:-:S05]  /*83c00*/  IMAD.IADD R20, R3, 0x1, R20 ;  /* 0x0000000103147824 */ /* 0x004fca00078e0214 */
[----:B------:R-:W-:Y:S01]  /*83c10*/  LOP3.LUT R63, R20, 0xff, RZ, 0xc0, !PT ;  /* 0x000000ff143f7812 */ /* 0x000fe200078ec0ff */
[----:B---3--:R-:W-:-:S03]  /*83c20*/  IMAD.IADD R42, R3, 0x1, R42 ;  /* 0x00000001032a7824 */ /* 0x008fc600078e022a */
[----:B------:R-:W-:Y:S01]  /*83c30*/  IADD3 R62, P1, PT, R68, R63, RZ ;  /* 0x0000003f443e7210 */ /* 0x000fe20007f3e0ff */
[C---:B------:R-:W-:Y:S02]  /*83c40*/  IMAD.IADD R60, R3.reuse, 0x1, R60 ;  /* 0x00000001033c7824 */ /* 0x040fe400078e023c */
[----:B------:R-:W-:Y:S01]  /*83c50*/  IMAD.IADD R64, R3, 0x1, R64 ;  /* 0x0000000103407824 */ /* 0x000fe200078e0240 */
[----:B------:R-:W-:Y:S01]  /*83c60*/  LOP3.LUT R3, R42, 0xff, RZ, 0xc0, !PT ;  /* 0x000000ff2a037812 */ /* 0x000fe200078ec0ff */
[----:B------:R-:W-:Y:S01]  /*83c70*/  IMAD.X R63, RZ, RZ, R69, P1 ;  /* 0x000000ffff3f7224 */ /* 0x000fe200008e0645 */
[----:B------:R-:W5:Y:S02]  /*83c80*/  @!P0 LD.E.64 R42, desc[UR36][R68.64+0x138] ;  /* 0x00013824442a8980 */ /* 0x000f64000c101b00 */
[----:B------:R-:W-:Y:S02]  /*83c90*/  IADD3 R54, P1, PT, R68, R3, RZ ;  /* 0x0000000344367210 */ /* 0x000fe40007f3e0ff */
[----:B------:R-:W2:Y:S01]  /*83ca0*/  LD.E.U8 R3, desc[UR36][R62.64] ;  /* 0x000000243e037980 */ /* 0x000ea2000c101100 */
[----:B------:R-:W-:-:S02]  /*83cb0*/  LOP3.LUT R65, R60, 0xff, RZ, 0xc0, !PT ;  /* 0x000000ff3c417812 */ /* 0x000fc400078ec0ff */
[----:B------:R-:W-:Y:S01]  /*83cc0*/  LOP3.LUT R67, R64, 0xff, RZ, 0xc0, !PT ;  /* 0x000000ff40437812 */ /* 0x000fe200078ec0ff */
[----:B------:R-:W-:Y:S01]  /*83cd0*/  @P0 FRND.F64.FLOOR R50, R48 ;  /* 0x0000003000320313 */ /* 0x000fe20000305800 */
[C---:B------:R-:W-:Y:S01]  /*83ce0*/  IADD3 R64, P2, PT, R68.reuse, R65, RZ ;  /* 0x0000004144407210 */ /* 0x040fe20007f5e0ff */
[----:B------:R-:W-:Y:S01]  /*83cf0*/  IMAD.MOV.U32 R74, RZ, RZ, 0x0 ;  /* 0x00000000ff4a7424 */ /* 0x000fe200078e00ff */
[----:B------:R-:W-:Y:S01]  /*83d00*/  IADD3 R66, P3, PT, R68, R67, RZ ;  /* 0x0000004344427210 */ /* 0x000fe20007f7e0ff */
[----:B------:R-:W-:Y:S01]  /*83d10*/  IMAD.MOV.U32 R75, RZ, RZ, 0x40180000 ;  /* 0x40180000ff4b7424 */ /* 0x000fe200078e00ff */
[----:B------:R3:W5:Y:S01]  /*83d20*/  LD.E.U8 R20, desc[UR36][R62.64+0x1] ;  /* 0x000001243e147980 */ /* 0x000762000c101100 */
[--C-:B------:R-:W-:Y:S02]  /*83d30*/  IMAD.X R65, RZ, RZ, R69.reuse, P2 ;  /* 0x000000ffff417224 */ /* 0x100fe400010e0645 */
[----:B------:R-:W-:-:S03]  /*83d40*/  IMAD.X R67, RZ, RZ, R69, P3 ;  /* 0x000000ffff437224 */ /* 0x000fc600018e0645 */
[----:B------:R-:W5:Y:S04]  /*83d50*/  LD.E.U8 R78, desc[UR36][R64.64] ;  /* 0x00000024404e7980 */ /* 0x000f68000c101100 */
[----:B------:R-:W5:Y:S04]  /*83d60*/  LD.E.U8 R79, desc[UR36][R64.64+0x1] ;  /* 0x00000124404f7980 */ /* 0x000f68000c101100 */
[----:B------:R-:W5:Y:S04]  /*83d70*/  LD.E.U8 R81, desc[UR36][R66.64] ;  /* 0x0000002442517980 */ /* 0x000f68000c101100 */
[----:B------:R-:W5:Y:S01]  /*83d80*/  LD.E.U8 R82, desc[UR36][R66.64+0x1] ;  /* 0x0000012442527980 */ /* 0x000f62000c101100 */
[----:B------:R-:W-:Y:S01]  /*83d90*/  IADD3.X R55, PT, PT, RZ, R69, RZ, P1, !PT ;  /* 0x00000045ff377210 */ /* 0x000fe20000ffe4ff */
        /* <DEDUP_REMOVED lines=28> */
.L_x_1053:
[----:B------:R-:W-:-:S13]  /*83f60*/  ISETP.NE.AND P0, PT, R3, 0x2, PT ;  /* 0x000000020300780c */ /* 0x000fda0003f05270 */
[C-C-:B-----5:R-:W-:Y:S02]  /*83f70*/  @P0 DADD R48, -R70.reuse, -R40.reuse ;  /* 0x0000000046300229 */ /* 0x160fe40000000928 */
[----:B------:R-:W-:Y:S01]  /*83f80*/  @!P0 DADD R48, R70, -R40 ;  /* 0x0000000046308229 */ /* 0x000fe20000000828 */
[----:B------:R-:W-:Y:S10]  /*83f90*/  BRA `(.L_x_1054) ;  /* 0x00000000007c7947 */ /* 0x000ff40003800000 */
.L_x_1052:
[----:B------:R-:W-:-:S13]  /*83fa0*/  ISETP.GT.AND P0, PT, R3, 0x5, PT ;  /* 0x000000050300780c */ /* 0x000fda0003f04270 */
[----:B------:R-:W-:Y:S05]  /*83fb0*/  @P0 BRA `(.L_x_1055) ;  /* 0x0000000000100947 */ /* 0x000fea0003800000 */
[----:B------:R-:W-:-:S13]  /*83fc0*/  ISETP.NE.AND P0, PT, R3, 0x4, PT ;  /* 0x000000040300780c */ /* 0x000fda0003f05270 */
[C-C-:B------:R-:W-:Y:S02]  /*83fd0*/  @P0 DADD R48, -R70.reuse, R72.reuse ;  /* 0x0000000046300229 */ /* 0x140fe40000000148 */
[----:B------:R-:W-:Y:S01]  /*83fe0*/  @!P0 DADD R48, R70, R72 ;  /* 0x0000000046308229 */ /* 0x000fe20000000048 */
[----:B------:R-:W-:Y:S10]  /*83ff0*/  BRA `(.L_x_1054) ;  /* 0x0000000000647947 */ /* 0x000ff40003800000 */
.L_x_1055:
[----:B------:R-:W-:-:S13]  /*84000*/  ISETP.NE.AND P0, PT, R3, 0x6, PT ;  /* 0x000000060300780c */ /* 0x000fda0003f05270 */
[C-C-:B------:R-:W-:Y:S02]  /*84010*/  @P0 DADD R48, -R70.reuse, -R72.reuse ;  /* 0x0000000046300229 */ /* 0x140fe40000000948 */
[----:B------:R-:W-:Y:S01]  /*84020*/  @!P0 DADD R48, R70, -R72 ;  /* 0x0000000046308229 */ /* 0x000fe20000000848 */
[----:B------:R-:W-:Y:S10]  /*84030*/  BRA `(.L_x_1054) ;  /* 0x0000000000547947 */ /* 0x000ff40003800000 */
.L_x_1051:
        /* <DEDUP_REMOVED lines=8> */
.L_x_1057:
[----:B------:R-:W-:-:S13]  /*840c0*/  ISETP.NE.AND P0, PT, R3, 0xa, PT ;  /* 0x0000000a0300780c */ /* 0x000fda0003f05270 */
[C-C-:B-----5:R-:W-:Y:S02]  /*840d0*/  @P0 DADD R48, -R72.reuse, -R40.reuse ;  /* 0x0000000048300229 */ /* 0x160fe40000000928 */
[----:B------:R-:W-:Y:S01]  /*840e0*/  @!P0 DADD R48, -R72, R40 ;  /* 0x0000000048308229 */ /* 0x000fe20000000128 */
[----:B------:R-:W-:Y:S10]  /*840f0*/  BRA `(.L_x_1054) ;  /* 0x0000000000247947 */ /* 0x000ff40003800000 */
.L_x_1056:
[----:B------:R-:W-:-:S13]  /*84100*/  ISETP.GT.AND P0, PT, R3, 0xd, PT ;  /* 0x0000000d0300780c */ /* 0x000fda0003f04270 */
[----:B------:R-:W-:Y:S05]  /*84110*/  @P0 BRA `(.L_x_1058) ;  /* 0x0000000000100947 */ /* 0x000fea0003800000 */
[----:B------:R-:W-:-:S13]  /*84120*/  ISETP.NE.AND P0, PT, R3, 0xc, PT ;  /* 0x0000000c0300780c */ /* 0x000fda0003f05270 */
[--C-:B-----5:R-:W-:Y:S02]  /*84130*/  @P0 DADD R48, R72, -R40.reuse ;  /* 0x0000000048300229 */ /* 0x120fe40000000828 */
[----:B------:R-:W-:Y:S01]  /*84140*/  @!P0 DADD R48, R70, R40 ;  /* 0x0000000046308229 */ /* 0x000fe20000000028 */
[----:B------:R-:W-:Y:S10]  /*84150*/  BRA `(.L_x_1054) ;  /* 0x00000000000c7947 */ /* 0x000ff40003800000 */
.L_x_1058:
[----:B------:R-:W-:-:S13]  /*84160*/  ISETP.NE.AND P0, PT, R3, 0xe, PT ;  /* 0x0000000e0300780c */ /* 0x000fda0003f05270 */
[--C-:B-----5:R-:W-:Y:S02]  /*84170*/  @P0 DADD R48, -R72, -R40.reuse ;  /* 0x0000000048300229 */ /* 0x120fe40000000928 */
[----:B------:R-:W-:-:S11]  /*84180*/  @!P0 DADD R48, -R70, R40 ;  /* 0x0000000046308229 */ /* 0x000fd60000000128 */
.L_x_1054:
[----:B------:R-:W-:Y:S05]  /*84190*/  BSYNC.RECONVERGENT B1 ;  /* 0x0000000000017941 */ /* 0x000fea0003800200 */
.L_x_1050:
        /* <DEDUP_REMOVED lines=13> */
.L_x_1062:
[----:B------:R-:W-:-:S13]  /*84270*/  ISETP.NE.AND P0, PT, R20, 0x2, PT ;  /* 0x000000021400780c */ /* 0x000fda0003f05270 */
[C-C-:B------:R-:W-:Y:S02]  /*84280*/  @P0 DADD R50, -R70.reuse, -R40.reuse ;  /* 0x0000000046320229 */ /* 0x140fe40000000928 */
[----:B------:R-:W-:Y:S01]  /*84290*/  @!P0 DADD R50, R70, -R40 ;  /* 0x0000000046328229 */ /* 0x000fe20000000828 */
[----:B------:R-:W-:Y:S10]  /*842a0*/  BRA `(.L_x_1063) ;  /* 0x00000000007c7947 */ /* 0x000ff40003800000 */
.L_x_1061:
[----:B------:R-:W-:-:S13]  /*842b0*/  ISETP.GT.AND P0, PT, R20, 0x5, PT ;  /* 0x000000051400780c */ /* 0x000fda0003f04270 */
[----:B------:R-:W-:Y:S05]  /*842c0*/  @P0 BRA `(.L_x_1064) ;  /* 0x0000000000100947 */ /* 0x000fea0003800000 */
[----:B------:R-:W-:-:S13]  /*842d0*/  ISETP.NE.AND P0, PT, R20, 0x4, PT ;  /* 0x000000041400780c */ /* 0x000fda0003f05270 */
[C-C-:B------:R-:W-:Y:S02]  /*842e0*/  @P0 DADD R50, -R70.reuse, R64.reuse ;  /* 0x0000000046320229 */ /* 0x140fe40000000140 */
[----:B------:R-:W-:Y:S01]  /*842f0*/  @!P0 DADD R50, R70, R64 ;  /* 0x0000000046328229 */ /* 0x000fe20000000040 */
[----:B------:R-:W-:Y:S10]  /*84300*/  BRA `(.L_x_1063) ;  /* 0x0000000000647947 */ /* 0x000ff40003800000 */
.L_x_1064:
[----:B------:R-:W-:-:S13]  /*84310*/  ISETP.NE.AND P0, PT, R20, 0x6, PT ;  /* 0x000000061400780c */ /* 0x000fda0003f05270 */
[C-C-:B------:R-:W-:Y:S02]  /*84320*/  @P0 DADD R50, -R70.reuse, -R64.reuse ;  /* 0x0000000046320229 */ /* 0x140fe40000000940 */
[----:B------:R-:W-:Y:S01]  /*84330*/  @!P0 DADD R50, R70, -R64 ;  /* 0x0000000046328229 */ /* 0x000fe20000000840 */
[----:B------:R-:W-:Y:S10]  /*84340*/  BRA `(.L_x_1063) ;  /* 0x0000000000547947 */ /* 0x000ff40003800000 */
.L_x_1060:
        /* <DEDUP_REMOVED lines=8> */
.L_x_1066:
[----:B------:R-:W-:-:S13]  /*843d0*/  ISETP.NE.AND P0, PT, R20, 0xa, PT ;  /* 0x0000000a1400780c */ /* 0x000fda0003f05270 */
[C-C-:B------:R-:W-:Y:S02]  /*843e0*/  @P0 DADD R50, -R64.reuse, -R40.reuse ;  /* 0x0000000040320229 */ /* 0x140fe40000000928 */
[----:B------:R-:W-:Y:S01]  /*843f0*/  @!P0 DADD R50, -R64, R40 ;  /* 0x0000000040328229 */ /* 0x000fe20000000128 */
[----:B------:R-:W-:Y:S10]  /*84400*/  BRA `(.L_x_1063) ;  /* 0x0000000000247947 */ /* 0x000ff40003800000 */
.L_x_1065:
[----:B------:R-:W-:-:S13]  /*84410*/  ISETP.GT.AND P0, PT, R20, 0xd, PT ;  /* 0x0000000d1400780c */ /* 0x000fda0003f04270 */
[----:B------:R-:W-:Y:S05]  /*84420*/  @P0 BRA `(.L_x_1067) ;  /* 0x0000000000100947 */ /* 0x000fea0003800000 */
[----:B------:R-:W-:-:S13]  /*84430*/  ISETP.NE.AND P0, PT, R20, 0xc, PT ;  /* 0x0000000c1400780c */ /* 0x000fda0003f05270 */
[--C-:B------:R-:W-:Y:S02]  /*84440*/  @P0 DADD R50, R64, -R40.reuse ;  /* 0x0000000040320229 */ /* 0x100fe40000000828 */
[----:B------:R-:W-:Y:S01]  /*84450*/  @!P0 DADD R50, R70, R40 ;  /* 0x0000000046328229 */ /* 0x000fe20000000028 */
[----:B------:R-:W-:Y:S10]  /*84460*/  BRA `(.L_x_1063) ;  /* 0x00000000000c7947 */ /* 0x000ff40003800000 */
.L_x_1067:
[----:B------:R-:W-:-:S13]  /*84470*/  ISETP.NE.AND P0, PT, R20, 0xe, PT ;  /* 0x0000000e1400780c */ /* 0x000fda0003f05270 */
[--C-:B------:R-:W-:Y:S02]  /*84480*/  @P0 DADD R50, -R64, -R40.reuse ;  /* 0x0000000040320229 */ /* 0x100fe40000000928 */
[----:B------:R-:W-:-:S11]  /*84490*/  @!P0 DADD R50, -R70, R40 ;  /* 0x0000000046328229 */ /* 0x000fd60000000128 */
.L_x_1063:
[----:B------:R-:W-:Y:S05]  /*844a0*/  BSYNC.RECONVERGENT B1 ;  /* 0x0000000000017941 */ /* 0x000fea0003800200 */
.L_x_1059:
        /* <DEDUP_REMOVED lines=13> */
.L_x_1071:
[----:B------:R-:W-:-:S13]  /*84580*/  ISETP.NE.AND P0, PT, R78, 0x2, PT ;  /* 0x000000024e00780c */ /* 0x000fda0003f05270 */
[C-C-:B------:R-:W-:Y:S02]  /*84590*/  @P0 DADD R54, -R66.reuse, -R40.reuse ;  /* 0x0000000042360229 */ /* 0x140fe40000000928 */
[----:B------:R-:W-:Y:S01]  /*845a0*/  @!P0 DADD R54, R66, -R40 ;  /* 0x0000000042368229 */ /* 0x000fe20000000828 */
[----:B------:R-:W-:Y:S10]  /*845b0*/  BRA `(.L_x_1072) ;  /* 0x00000000007c7947 */ /* 0x000ff40003800000 */
.L_x_1070:
[----:B------:R-:W-:-:S13]  /*845c0*/  ISETP.GT.AND P0, PT, R78, 0x5, PT ;  /* 0x000000054e00780c */ /* 0x000fda0003f04270 */
[----:B------:R-:W-:Y:S05]  /*845d0*/  @P0 BRA `(.L_x_1073) ;  /* 0x0000000000100947 */ /* 0x000fea0003800000 */
[----:B------:R-:W-:-:S13]  /*845e0*/  ISETP.NE.AND P0, PT, R78, 0x4, PT ;  /* 0x000000044e00780c */ /* 0x000fda0003f05270 */
[C-C-:B------:R-:W-:Y:S02]  /*845f0*/  @P0 DADD R54, R72.reuse, -R66.reuse ;  /* 0x0000000048360229 */ /* 0x140fe40000000842 */
[----:B------:R-:W-:Y:S01]  /*84600*/  @!P0 DADD R54, R72, R66 ;  /* 0x0000000048368229 */ /* 0x000fe20000000042 */
[----:B------:R-:W-:Y:S10]  /*84610*/  BRA `(.L_x_1072) ;  /* 0x0000000000647947 */ /* 0x000ff40003800000 */
.L_x_1073:
[----:B------:R-:W-:-:S13]  /*84620*/  ISETP.NE.AND P0, PT, R78, 0x6, PT ;  /* 0x000000064e00780c */ /* 0x000fda0003f05270 */
[C-C-:B------:R-:W-:Y:S02]  /*84630*/  @P0 DADD R54, -R72.reuse, -R66.reuse ;  /* 0x0000000048360229 */ /* 0x140fe40000000942 */
[----:B------:R-:W-:Y:S01]  /*84640*/  @!P0 DADD R54, -R72, R66 ;  /* 0x0000000048368229 */ /* 0x000fe20000000142 */
[----:B------:R-:W-:Y:S10]  /*84650*/  BRA `(.L_x_1072) ;  /* 0x0000000000547947 */ /* 0x000ff40003800000 */
.L_x_1069:
        /* <DEDUP_REMOVED lines=8> */
.L_x_1075:
[----:B------:R-:W-:-:S13]  /*846e0*/  ISETP.NE.AND P0, PT, R78, 0xa, PT ;  /* 0x0000000a4e00780c */ /* 0x000fda0003f05270 */
[C-C-:B------:R-:W-:Y:S02]  /*846f0*/  @P0 DADD R54, -R72.reuse, -R40.reuse ;  /* 0x0000000048360229 */ /* 0x140fe40000000928 */
[----:B------:R-:W-:Y:S01]  /*84700*/  @!P0 DADD R54, -R72, R40 ;  /* 0x0000000048368229 */ /* 0x000fe20000000128 */
[----:B------:R-:W-:Y:S10]  /*84710*/  BRA `(.L_x_1072) ;  /* 0x0000000000247947 */ /* 0x000ff40003800000 */
.L_x_1074:
[----:B------:R-:W-:-:S13]  /*84720*/  ISETP.GT.AND P0, PT, R78, 0xd, PT ;  /* 0x0000000d4e00780c */ /* 0x000fda0003f04270 */
[----:B------:R-:W-:Y:S05]  /*84730*/  @P0 BRA `(.L_x_1076) ;  /* 0x0000000000100947 */ /* 0x000fea0003800000 */
[----:B------:R-:W-:-:S13]  /*84740*/  ISETP.NE.AND P0, PT, R78, 0xc, PT ;  /* 0x0000000c4e00780c */ /* 0x000fda0003f05270 */
[--C-:B------:R-:W-:Y:S02]  /*84750*/  @P0 DADD R54, R72, -R40.reuse ;  /* 0x0000000048360229 */ /* 0x100fe40000000828 */
[----:B------:R-:W-:Y:S01]  /*84760*/  @!P0 DADD R54, R66, R40 ;  /* 0x0000000042368229 */ /* 0x000fe20000000028 */
[----:B------:R-:W-:Y:S10]  /*84770*/  BRA `(.L_x_1072) ;  /* 0x00000000000c7947 */ /* 0x000ff40003800000 */
.L_x_1076:
[----:B------:R-:W-:-:S13]  /*84780*/  ISETP.NE.AND P0, PT, R78, 0xe, PT ;  /* 0x0000000e4e00780c */ /* 0x000fda0003f05270 */
[--C-:B------:R-:W-:Y:S02]  /*84790*/  @P0 DADD R54, -R72, -R40.reuse ;  /* 0x0000000048360229 */ /* 0x100fe40000000928 */
[----:B------:R-:W-:-:S11]  /*847a0*/  @!P0 DADD R54, -R66, R40 ;  /* 0x0000000042368229 */ /* 0x000fd60000000128 */
.L_x_1072:
[----:B------:R-:W-:Y:S05]  /*847b0*/  BSYNC.RECONVERGENT B1 ;  /* 0x0000000000017941 */ /* 0x000fea0003800200 */
.L_x_1068:
        /* <DEDUP_REMOVED lines=12> */
.L_x_1080:
[----:B------:R-:W-:-:S13]  /*84880*/  ISETP.NE.AND P0, PT, R79, 0x2, PT ;  /* 0x000000024f00780c */ /* 0x000fda0003f05270 */
[C-C-:B------:R-:W-:Y:S02]  /*84890*/  @P0 DADD R56, -R66.reuse, -R40.reuse ;  /* 0x0000000042380229 */ /* 0x140fe40000000928 */
[----:B------:R-:W-:Y:S01]  /*848a0*/  @!P0 DADD R56, R66, -R40 ;  /* 0x0000000042388229 */ /* 0x000fe20000000828 */
[----:B------:R-:W-:Y:S10]  /*848b0*/  BRA `(.L_x_1081) ;  /* 0x00000000007c7947 */ /* 0x000ff40003800000 */
.L_x_1079:
[----:B------:R-:W-:-:S13]  /*848c0*/  ISETP.GT.AND P0, PT, R79, 0x5, PT ;  /* 0x000000054f00780c */ /* 0x000fda0003f04270 */
[----:B------:R-:W-:Y:S05]  /*848d0*/  @P0 BRA `(.L_x_1082) ;  /* 0x0000000000100947 */ /* 0x000fea0003800000 */
[----:B------:R-:W-:-:S13]  /*848e0*/  ISETP.NE.AND P0, PT, R79, 0x4, PT ;  /* 0x000000044f00780c */ /* 0x000fda0003f05270 */
[C-C-:B------:R-:W-:Y:S02]  /*848f0*/  @P0 DADD R56, R64.reuse, -R66.reuse ;  /* 0x0000000040380229 */ /* 0x140fe40000000842 */
[----:B------:R-:W-:Y:S01]  /*84900*/  @!P0 DADD R56, R64, R66 ;  /* 0x0000000040388229 */ /* 0x000fe20000000042 */
[----:B------:R-:W-:Y:S10]  /*84910*/  BRA `(.L_x_1081) ;  /* 0x0000000000647947 */ /* 0x000ff40003800000 */
.L_x_1082:
[----:B------:R-:W-:-:S13]  /*84920*/  ISETP.NE.AND P0, PT, R79, 0x6, PT ;  /* 0x000000064f00780c */ /* 0x000fda0003f05270 */
[C-C-:B------:R-:W-:Y:S02]  /*84930*/  @P0 DADD R56, -R64.reuse, -R66.reuse ;  /* 0x0000000040380229 */ /* 0x140fe40000000942 */
[----:B------:R-:W-:Y:S01]  /*84940*/  @!P0 DADD R56, -R64, R66 ;  /* 0x0000000040388229 */ /* 0x000fe20000000142 */
[----:B------:R-:W-:Y:S10]  /*84950*/  BRA `(.L_x_1081) ;  /* 0x0000000000547947 */ /* 0x000ff40003800000 */
.L_x_1078:
        /* <DEDUP_REMOVED lines=8> */
.L_x_1084:
[----:B------:R-:W-:-:S13]  /*849e0*/  ISETP.NE.AND P0, PT, R79, 0xa, PT ;  /* 0x0000000a4f00780c */ /* 0x000fda0003f05270 */
[C-C-:B------:R-:W-:Y:S02]  /*849f0*/  @P0 DADD R56, -R64.reuse, -R40.reuse ;  /* 0x0000000040380229 */ /* 0x140fe40000000928 */
[----:B------:R-:W-:Y:S01]  /*84a00*/  @!P0 DADD R56, -R64, R40 ;  /* 0x0000000040388229 */ /* 0x000fe20000000128 */
[----:B------:R-:W-:Y:S10]  /*84a10*/  BRA `(.L_x_1081) ;  /* 0x0000000000247947 */ /* 0x000ff40003800000 */
.L_x_1083:
[----:B------:R-:W-:-:S13]  /*84a20*/  ISETP.GT.AND P0, PT, R79, 0xd, PT ;  /* 0x0000000d4f00780c */ /* 0x000fda0003f04270 */
[----:B------:R-:W-:Y:S05]  /*84a30*/  @P0 BRA `(.L_x_1085) ;  /* 0x0000000000100947 */ /* 0x000fea0003800000 */
[----:B------:R-:W-:-:S13]  /*84a40*/  ISETP.NE.AND P0, PT, R79, 0xc, PT ;  /* 0x0000000c4f00780c */ /* 0x000fda0003f05270 */
[--C-:B------:R-:W-:Y:S02]  /*84a50*/  @P0 DADD R56, R64, -R40.reuse ;  /* 0x0000000040380229 */ /* 0x100fe40000000828 */
[----:B------:R-:W-:Y:S01]  /*84a60*/  @!P0 DADD R56, R66, R40 ;  /* 0x0000000042388229 */ /* 0x000fe20000000028 */
[----:B------:R-:W-:Y:S10]  /*84a70*/  BRA `(.L_x_1081) ;  /* 0x00000000000c7947 */ /* 0x000ff40003800000 */
.L_x_1085:
[----:B------:R-:W-:-:S13]  /*84a80*/  ISETP.NE.AND P0, PT, R79, 0xe, PT ;  /* 0x0000000e4f00780c */ /* 0x000fda0003f05270 */
[--C-:B------:R-:W-:Y:S02]  /*84a90*/  @P0 DADD R56, -R64, -R40.reuse ;  /* 0x0000000040380229 */ /* 0x100fe40000000928 */
[----:B------:R-:W-:-:S11]  /*84aa0*/  @!P0 DADD R56, -R66, R40 ;  /* 0x0000000042388229 */ /* 0x000fd60000000128 */
.L_x_1081:
[----:B------:R-:W-:Y:S05]  /*84ab0*/  BSYNC.RECONVERGENT B1 ;  /* 0x0000000000017941 */ /* 0x000fea0003800200 */
.L_x_1077:
        /* <DEDUP_REMOVED lines=13> */
.L_x_1089:
[----:B------:R-:W-:-:S13]  /*84b90*/  ISETP.NE.AND P0, PT, R53, 0x2, PT ;  /* 0x000000023500780c */ /* 0x000fda0003f05270 */
[C-C-:B------:R-:W-:Y:S02]  /*84ba0*/  @P0 DADD R40, -R70.reuse, -R78.reuse ;  /* 0x0000000046280229 */ /* 0x140fe4000000094e */
[----:B------:R-:W-:Y:S01]  /*84bb0*/  @!P0 DADD R40, R70, -R78 ;  /* 0x0000000046288229 */ /* 0x000fe2000000084e */
[----:B------:R-:W-:Y:S10]  /*84bc0*/  BRA `(.L_x_1090) ;  /* 0x00000000007c7947 */ /* 0x000ff40003800000 */
.L_x_1088:
[----:B------:R-:W-:-:S13]  /*84bd0*/  ISETP.GT.AND P0, PT, R53, 0x5, PT ;  /* 0x000000053500780c */ /* 0x000fda0003f04270 */
[----:B------:R-:W-:Y:S05]  /*84be0*/  @P0 BRA `(.L_x_1091) ;  /* 0x0000000000100947 */ /* 0x000fea0003800000 */
[----:B------:R-:W-:-:S13]  /*84bf0*/  ISETP.NE.AND P0, PT, R53, 0x4, PT ;  /* 0x000000043500780c */ /* 0x000fda0003f05270 */
[C-C-:B------:R-:W-:Y:S02]  /*84c00*/  @P0 DADD R40, -R70.reuse, R72.reuse ;  /* 0x0000000046280229 */ /* 0x140fe40000000148 */
[----:B------:R-:W-:Y:S01]  /*84c10*/  @!P0 DADD R40, R70, R72 ;  /* 0x0000000046288229 */ /* 0x000fe20000000048 */
[----:B------:R-:W-:Y:S10]  /*84c20*/  BRA `(.L_x_1090) ;  /* 0x0000000000647947 */ /* 0x000ff40003800000 */
.L_x_1091:
[----:B------:R-:W-:-:S13]  /*84c30*/  ISETP.NE.AND P0, PT, R53, 0x6, PT ;  /* 0x000000063500780c */ /* 0x000fda0003f05270 */
[C-C-:B------:R-:W-:Y:S02]  /*84c40*/  @P0 DADD R40, -R70.reuse, -R72.reuse ;  /* 0x0000000046280229 */ /* 0x140fe40000000948 */
[----:B------:R-:W-:Y:S01]  /*84c50*/  @!P0 DADD R40, R70, -R72 ;  /* 0x0000000046288229 */ /* 0x000fe20000000848 */
[----:B------:R-:W-:Y:S10]  /*84c60*/  BRA `(.L_x_1090) ;  /* 0x0000000000547947 */ /* 0x000ff40003800000 */
.L_x_1087:
        /* <DEDUP_REMOVED lines=8> */
.L_x_1093:
[----:B------:R-:W-:-:S13]  /*84cf0*/  ISETP.NE.AND P0, PT, R53, 0xa, PT ;  /* 0x0000000a3500780c */ /* 0x000fda0003f05270 */
[C-C-:B------:R-:W-:Y:S02]  /*84d00*/  @P0 DADD R40, -R72.reuse, -R78.reuse ;  /* 0x0000000048280229 */ /* 0x140fe4000000094e */
[----:B------:R-:W-:Y:S01]  /*84d10*/  @!P0 DADD R40, -R72, R78 ;  /* 0x0000000048288229 */ /* 0x000fe2000000014e */
[----:B------:R-:W-:Y:S10]  /*84d20*/  BRA `(.L_x_1090) ;  /* 0x0000000000247947 */ /* 0x000ff40003800000 */
.L_x_1092:
[----:B------:R-:W-:-:S13]  /*84d30*/  ISETP.GT.AND P0, PT, R53, 0xd, PT ;  /* 0x0000000d3500780c */ /* 0x000fda0003f04270 */
[----:B------:R-:W-:Y:S05]  /*84d40*/  @P0 BRA `(.L_x_1094) ;  /* 0x0000000000100947 */ /* 0x000fea0003800000 */
[----:B------:R-:W-:-:S13]  /*84d50*/  ISETP.NE.AND P0, PT, R53, 0xc, PT ;  /* 0x0000000c3500780c */ /* 0x000fda0003f05270 */
[--C-:B------:R-:W-:Y:S02]  /*84d60*/  @P0 DADD R40, R72, -R78.reuse ;  /* 0x0000000048280229 */ /* 0x100fe4000000084e */
[----:B------:R-:W-:Y:S01]  /*84d70*/  @!P0 DADD R40, R70, R78 ;  /* 0x0000000046288229 */ /* 0x000fe2000000004e */
[----:B------:R-:W-:Y:S10]  /*84d80*/  BRA `(.L_x_1090) ;  /* 0x00000000000c7947 */ /* 0x000ff40003800000 */
.L_x_1094:
[----:B------:R-:W-:-:S13]  /*84d90*/  ISETP.NE.AND P0, PT, R53, 0xe, PT ;  /* 0x0000000e3500780c */ /* 0x000fda0003f05270 */
[--C-:B------:R-:W-:Y:S02]  /*84da0*/  @P0 DADD R40, -R72, -R78.reuse ;  /* 0x0000000048280229 */ /* 0x100fe4000000094e */
[----:B------:R-:W-:-:S11]  /*84db0*/  @!P0 DADD R40, -R70, R78 ;  /* 0x0000000046288229 */ /* 0x000fd6000000014e */
.L_x_1090:
[----:B------:R-:W-:Y:S05]  /*84dc0*/  BSYNC.RECONVERGENT B1 ;  /* 0x0000000000017941 */ /* 0x000fea0003800200 */
.L_x_1086:
        /* <DEDUP_REMOVED lines=12> */
.L_x_1098:
[----:B------:R-:W-:-:S13]  /*84e90*/  ISETP.NE.AND P0, PT, R80, 0x2, PT ;  /* 0x000000025000780c */ /* 0x000fda0003f05270 */
[C-C-:B------:R-:W-:Y:S02]  /*84ea0*/  @P0 DADD R58, -R70.reuse, -R78.reuse ;  /* 0x00000000463a0229 */ /* 0x140fe4000000094e */
[----:B------:R-:W-:Y:S01]  /*84eb0*/  @!P0 DADD R58, R70, -R78 ;  /* 0x00000000463a8229 */ /* 0x000fe2000000084e */
[----:B------:R-:W-:Y:S10]  /*84ec0*/  BRA `(.L_x_1099) ;  /* 0x00000000007c7947 */ /* 0x000ff40003800000 */
.L_x_1097:
[----:B------:R-:W-:-:S13]  /*84ed0*/  ISETP.GT.AND P0, PT, R80, 0x5, PT ;  /* 0x000000055000780c */ /* 0x000fda0003f04270 */
[----:B------:R-:W-:Y:S05]  /*84ee0*/  @P0 BRA `(.L_x_1100) ;  /* 0x0000000000100947 */ /* 0x000fea0003800000 */
[----:B------:R-:W-:-:S13]  /*84ef0*/  ISETP.NE.AND P0, PT, R80, 0x4, PT ;  /* 0x000000045000780c */ /* 0x000fda0003f05270 */
[C-C-:B------:R-:W-:Y:S02]  /*84f00*/  @P0 DADD R58, -R70.reuse, R64.reuse ;  /* 0x00000000463a0229 */ /* 0x140fe40000000140 */
[----:B------:R-:W-:Y:S01]  /*84f10*/  @!P0 DADD R58, R70, R64 ;  /* 0x00000000463a8229 */ /* 0x000fe20000000040 */
[----:B------:R-:W-:Y:S10]  /*84f20*/  BRA `(.L_x_1099) ;  /* 0x0000000000647947 */ /* 0x000ff40003800000 */
.L_x_1100:
[----:B------:R-:W-:-:S13]  /*84f30*/  ISETP.NE.AND P0, PT, R80, 0x6, PT ;  /* 0x000000065000780c */ /* 0x000fda0003f05270 */
[C-C-:B------:R-:W-:Y:S02]  /*84f40*/  @P0 DADD R58, -R70.reuse, -R64.reuse ;  /* 0x00000000463a0229 */ /* 0x140fe40000000940 */
[----:B------:R-:W-:Y:S01]  /*84f50*/  @!P0 DADD R58, R70, -R64 ;  /* 0x00000000463a8229 */ /* 0x000fe20000000840 */
[----:B------:R-:W-:Y:S10]  /*84f60*/  BRA `(.L_x_1099) ;  /* 0x0000000000547947 */ /* 0x000ff40003800000 */
.L_x_1096:
        /* <DEDUP_REMOVED lines=8> */
.L_x_1102:
[----:B------:R-:W-:-:S13]  /*84ff0*/  ISETP.NE.AND P0, PT, R80, 0xa, PT ;  /* 0x0000000a5000780c */ /* 0x000fda0003f05270 */
[C-C-:B------:R-:W-:Y:S02]  /*85000*/  @P0 DADD R58, -R64.reuse, -R78.reuse ;  /* 0x00000000403a0229 */ /* 0x140fe4000000094e */
[----:B------:R-:W-:Y:S01]  /*85010*/  @!P0 DADD R58, -R64, R78 ;  /* 0x00000000403a8229 */ /* 0x000fe2000000014e */
[----:B------:R-:W-:Y:S10]  /*85020*/  BRA `(.L_x_1099) ;  /* 0x0000000000247947 */ /* 0x000ff40003800000 */
.L_x_1101:
[----:B------:R-:W-:-:S13]  /*85030*/  ISETP.GT.AND P0, PT, R80, 0xd, PT ;  /* 0x0000000d5000780c */ /* 0x000fda0003f04270 */
[----:B------:R-:W-:Y:S05]  /*85040*/  @P0 BRA `(.L_x_1103) ;  /* 0x0000000000100947 */ /* 0x000fea0003800000 */
[----:B------:R-:W-:-:S13]  /*85050*/  ISETP.NE.AND P0, PT, R80, 0xc, PT ;  /* 0x0000000c5000780c */ /* 0x000fda0003f05270 */
[--C-:B------:R-:W-:Y:S02]  /*85060*/  @P0 DADD R58, R64, -R78.reuse ;  /* 0x00000000403a0229 */ /* 0x100fe4000000084e */
[----:B------:R-:W-:Y:S01]  /*85070*/  @!P0 DADD R58, R70, R78 ;  /* 0x00000000463a8229 */ /* 0x000fe2000000004e */
[----:B------:R-:W-:Y:S10]  /*85080*/  BRA `(.L_x_1099) ;  /* 0x00000000000c7947 */ /* 0x000ff40003800000 */
.L_x_1103:
[----:B------:R-:W-:-:S13]  /*85090*/  ISETP.NE.AND P0, PT, R80, 0xe, PT ;  /* 0x0000000e5000780c */ /* 0x000fda0003f05270 */
[--C-:B------:R-:W-:Y:S02]  /*850a0*/  @P0 DADD R58, -R64, -R78.reuse ;  /* 0x00000000403a0229 */ /* 0x100fe4000000094e */
[----:B------:R-:W-:-:S11]  /*850b0*/  @!P0 DADD R58, -R70, R78 ;  /* 0x00000000463a8229 */ /* 0x000fd6000000014e */
.L_x_1099:
[----:B------:R-:W-:Y:S05]  /*850c0*/  BSYNC.RECONVERGENT B1 ;  /* 0x0000000000017941 */ /* 0x000fea0003800200 */
.L_x_1095:
        /* <DEDUP_REMOVED lines=12> */
.L_x_1107:
[----:B------:R-:W-:-:S13]  /*85190*/  ISETP.NE.AND P0, PT, R81, 0x2, PT ;  /* 0x000000025100780c */ /* 0x000fda0003f05270 */
[C-C-:B------:R-:W-:Y:S02]  /*851a0*/  @P0 DADD R60, -R66.reuse, -R78.reuse ;  /* 0x00000000423c0229 */ /* 0x140fe4000000094e */
[----:B------:R-:W-:Y:S01]  /*851b0*/  @!P0 DADD R60, R66, -R78 ;  /* 0x00000000423c8229 */ /* 0x000fe2000000084e */
[----:B------:R-:W-:Y:S10]  /*851c0*/  BRA `(.L_x_1108) ;  /* 0x00000000007c7947 */ /* 0x000ff40003800000 */
.L_x_1106:
[----:B------:R-:W-:-:S13]  /*851d0*/  ISETP.GT.AND P0, PT, R81, 0x5, PT ;  /* 0x000000055100780c */ /* 0x000fda0003f04270 */
[----:B------:R-:W-:Y:S05]  /*851e0*/  @P0 BRA `(.L_x_1109) ;  /* 0x0000000000100947 */ /* 0x000fea0003800000 */
[----:B------:R-:W-:-:S13]  /*851f0*/  ISETP.NE.AND P0, PT, R81, 0x4, PT ;  /* 0x000000045100780c */ /* 0x000fda0003f05270 */
[C-C-:B------:R-:W-:Y:S02]  /*85200*/  @P0 DADD R60, R72.reuse, -R66.reuse ;  /* 0x00000000483c0229 */ /* 0x140fe40000000842 */
[----:B------:R-:W-:Y:S01]  /*85210*/  @!P0 DADD R60, R72, R66 ;  /* 0x00000000483c8229 */ /* 0x000fe20000000042 */
[----:B------:R-:W-:Y:S10]  /*85220*/  BRA `(.L_x_1108) ;  /* 0x0000000000647947 */ /* 0x000ff40003800000 */
.L_x_1109:
[----:B------:R-:W-:-:S13]  /*85230*/  ISETP.NE.AND P0, PT, R81, 0x6, PT ;  /* 0x000000065100780c */ /* 0x000fda0003f05270 */
[C-C-:B------:R-:W-:Y:S02]  /*85240*/  @P0 DADD R60, -R72.reuse, -R66.reuse ;  /* 0x00000000483c0229 */ /* 0x140fe40000000942 */
[----:B------:R-:W-:Y:S01]  /*85250*/  @!P0 DADD R60, -R72, R66 ;  /* 0x00000000483c8229 */ /* 0x000fe20000000142 */
[----:B------:R-:W-:Y:S10]  /*85260*/  BRA `(.L_x_1108) ;  /* 0x0000000000547947 */ /* 0x000ff40003800000 */
.L_x_1105:
        /* <DEDUP_REMOVED lines=8> */
.L_x_1111:
[----:B------:R-:W-:-:S13]  /*852f0*/  ISETP.NE.AND P0, PT, R81, 0xa, PT ;  /* 0x0000000a5100780c */ /* 0x000fda0003f05270 */
[C-C-:B------:R-:W-:Y:S02]  /*85300*/  @P0 DADD R60, -R72.reuse, -R78.reuse ;  /* 0x00000000483c0229 */ /* 0x140fe4000000094e */
[----:B------:R-:W-:Y:S01]  /*85310*/  @!P0 DADD R60, -R72, R78 ;  /* 0x00000000483c8229 */ /* 0x000fe2000000014e */
[----:B------:R-:W-:Y:S10]  /*85320*/  BRA `(.L_x_1108) ;  /* 0x0000000000247947 */ /* 0x000ff40003800000 */
.L_x_1110:
[----:B------:R-:W-:-:S13]  /*85330*/  ISETP.GT.AND P0, PT, R81, 0xd, PT ;  /* 0x0000000d5100780c */ /* 0x000fda0003f04270 */
[----:B------:R-:W-:Y:S05]  /*85340*/  @P0 BRA `(.L_x_1112) ;  /* 0x0000000000100947 */ /* 0x000fea0003800000 */
[----:B------:R-:W-:-:S13]  /*85350*/  ISETP.NE.AND P0, PT, R81, 0xc, PT ;  /* 0x0000000c5100780c */ /* 0x000fda0003f05270 */
[--C-:B------:R-:W-:Y:S02]  /*85360*/  @P0 DADD R60, R72, -R78.reuse ;  /* 0x00000000483c0229 */ /* 0x100fe4000000084e */
[----:B------:R-:W-:Y:S01]  /*85370*/  @!P0 DADD R60, R66, R78 ;  /* 0x00000000423c8229 */ /* 0x000fe2000000004e */
[----:B------:R-:W-:Y:S10]  /*85380*/  BRA `(.L_x_1108) ;  /* 0x00000000000c7947 */ /* 0x000ff40003800000 */
.L_x_1112:
[----:B------:R-:W-:-:S13]  /*85390*/  ISETP.NE.AND P0, PT, R81, 0xe, PT ;  /* 0x0000000e5100780c */ /* 0x000fda0003f05270 */
[--C-:B------:R-:W-:Y:S02]  /*853a0*/  @P0 DADD R60, -R72, -R78.reuse ;  /* 0x00000000483c0229 */ /* 0x100fe4000000094e */
[----:B------:R-:W-:-:S11]  /*853b0*/  @!P0 DADD R60, -R66, R78 ;  /* 0x00000000423c8229 */ /* 0x000fd6000000014e */
.L_x_1108:
[----:B------:R-:W-:Y:S05]  /*853c0*/  BSYNC.RECONVERGENT B1 ;  /* 0x0000000000017941 */ /* 0x000fea0003800200 */
.L_x_1104:
        /* <DEDUP_REMOVED lines=12> */
.L_x_1116:
[----:B------:R-:W-:-:S13]  /*85490*/  ISETP.NE.AND P0, PT, R82, 0x2, PT ;  /* 0x000000025200780c */ /* 0x000fda0003f05270 */
[C-C-:B------:R-:W-:Y:S02]  /*854a0*/  @P0 DADD R62, -R66.reuse, -R78.reuse ;  /* 0x00000000423e0229 */ /* 0x140fe4000000094e */
[----:B------:R-:W-:Y:S01]  /*854b0*/  @!P0 DADD R62, R66, -R78 ;  /* 0x00000000423e8229 */ /* 0x000fe2000000084e */
[----:B------:R-:W-:Y:S10]  /*854c0*/  BRA `(.L_x_1117) ;  /* 0x00000000007c7947 */ /* 0x000ff40003800000 */
.L_x_1115:
[----:B------:R-:W-:-:S13]  /*854d0*/  ISETP.GT.AND P0, PT, R82, 0x5, PT ;  /* 0x000000055200780c */ /* 0x000fda0003f04270 */
[----:B------:R-:W-:Y:S05]  /*854e0*/  @P0 BRA `(.L_x_1118) ;  /* 0x0000000000100947 */ /* 0x000fea0003800000 */
[----:B------:R-:W-:-:S13]  /*854f0*/  ISETP.NE.AND P0, PT, R82, 0x4, PT ;  /* 0x000000045200780c */ /* 0x000fda0003f05270 */
[C-C-:B------:R-:W-:Y:S02]  /*85500*/  @P0 DADD R62, R64.reuse, -R66.reuse ;  /* 0x00000000403e0229 */ /* 0x140fe40000000842 */
[----:B------:R-:W-:Y:S01]  /*85510*/  @!P0 DADD R62, R64, R66 ;  /* 0x00000000403e8229 */ /* 0x000fe20000000042 */
[----:B------:R-:W-:Y:S10]  /*85520*/  BRA `(.L_x_1117) ;  /* 0x0000000000647947 */ /* 0x000ff40003800000 */
.L_x_1118:
[----:B------:R-:W-:-:S13]  /*85530*/  ISETP.NE.AND P0, PT, R82, 0x6, PT ;  /* 0x000000065200780c */ /* 0x000fda0003f05270 */
[C-C-:B------:R-:W-:Y:S02]  /*85540*/  @P0 DADD R62, -R64.reuse, -R66.reuse ;  /* 0x00000000403e0229 */ /* 0x140fe40000000942 */
[----:B------:R-:W-:Y:S01]  /*85550*/  @!P0 DADD R62, -R64, R66 ;  /* 0x00000000403e8229 */ /* 0x000fe20000000142 */
[----:B------:R-:W-:Y:S10]  /*85560*/  BRA `(.L_x_1117) ;  /* 0x0000000000547947 */ /* 0x000ff40003800000 */
.L_x_1114:
        /* <DEDUP_REMOVED lines=8> */
.L_x_1120:
[----:B------:R-:W-:-:S13]  /*855f0*/  ISETP.NE.AND P0, PT, R82, 0xa, PT ;  /* 0x0000000a5200780c */ /* 0x000fda0003f05270 */
[C-C-:B------:R-:W-:Y:S02]  /*85600*/  @P0 DADD R62, -R64.reuse, -R78.reuse ;  /* 0x00000000403e0229 */ /* 0x140fe4000000094e */
[----:B------:R-:W-:Y:S01]  /*85610*/  @!P0 DADD R62, -R64, R78 ;  /* 0x00000000403e8229 */ /* 0x000fe2000000014e */
[----:B------:R-:W-:Y:S10]  /*85620*/  BRA `(.L_x_1117) ;  /* 0x0000000000247947 */ /* 0x000ff40003800000 */
.L_x_1119:
[----:B------:R-:W-:-:S13]  /*85630*/  ISETP.GT.AND P0, PT, R82, 0xd, PT ;  /* 0x0000000d5200780c */ /* 0x000fda0003f04270 */
[----:B------:R-:W-:Y:S05]  /*85640*/  @P0 BRA `(.L_x_1121) ;  /* 0x0000000000100947 */ /* 0x000fea0003800000 */
[----:B------:R-:W-:-:S13]  /*85650*/  ISETP.NE.AND P0, PT, R82, 0xc, PT ;  /* 0x0000000c5200780c */ /* 0x000fda0003f05270 */
[--C-:B------:R-:W-:Y:S02]  /*85660*/  @P0 DADD R62, R64, -R78.reuse ;  /* 0x00000000403e0229 */ /* 0x100fe4000000084e */
[----:B------:R-:W-:Y:S01]  /*85670*/  @!P0 DADD R62, R66, R78 ;  /* 0x00000000423e8229 */ /* 0x000fe2000000004e */
[----:B------:R-:W-:Y:S10]  /*85680*/  BRA `(.L_x_1117) ;  /* 0x00000000000c7947 */ /* 0x000ff40003800000 */
.L_x_1121:
[----:B------:R-:W-:-:S13]  /*85690*/  ISETP.NE.AND P0, PT, R82, 0xe, PT ;  /* 0x0000000e5200780c */ /* 0x000fda0003f05270 */
[--C-:B------:R-:W-:Y:S02]  /*856a0*/  @P0 DADD R62, -R64, -R78.reuse ;  /* 0x00000000403e0229 */ /* 0x100fe4000000094e */
[----:B------:R-:W-:-:S11]  /*856b0*/  @!P0 DADD R62, -R66, R78 ;  /* 0x00000000423e8229 */ /* 0x000fd6000000014e */
.L_x_1117:
[----:B------:R-:W-:Y:S05]  /*856c0*/  BSYNC.RECONVERGENT B1 ;  /* 0x0000000000017941 */ /* 0x000fea0003800200 */
.L_x_1113:
        /* <DEDUP_REMOVED lines=25> */
.L_x_1049:
[----:B------:R-:W-:Y:S05]  /*85860*/  BSYNC.RECONVERGENT B0 ;  /* 0x0000000000007941 */ /* 0x000fea0003800200 */
.L_x_1048:
[----:B------:R-:W2:Y:S01]  /*85870*/  LDL R3, [R1+0x498] ;  /* 0x0004980001037983 */ /* 0x000ea20000100800 */
[----:B------:R-:W-:Y:S01]  /*85880*/  DADD R14, R14, R6 ;  /* 0x000000000e0e7229 */ /* 0x000fe20000000006 */
[----:B------:R-:W-:Y:S01]  /*85890*/  BSSY.RECONVERGENT B1, `(.L_x_1123) ;  /* 0x00001f2000017945 */ /* 0x000fe20003800200 */
[----:B------:R-:W-:-:S06]  /*858a0*/  CS2R R10, SRZ ;  /* 0x00000000000a7805 */ /* 0x000fcc000001ff00 */
[----:B------:R-:W-:-:S08]  /*858b0*/  DMUL R14, R32, R14 ;  /* 0x0000000e200e7228 */ /* 0x000fd00000000000 */
[----:B------:R-:W-:Y:S01]  /*858c0*/  DFMA R4, R14, 4, R4 ;  /* 0x401000000e04782b */ /* 0x000fe20000000004 */
[----:B--2---:R-:W-:-:S13]  /*858d0*/  ISETP.GE.AND P0, PT, R3, 0x1, PT ;  /* 0x000000010300780c */ /* 0x004fda0003f06270 */
[----:B------:R-:W-:Y:S05]  /*858e0*/  @!P0 BRA `(.L_x_1124) ;  /* 0x0000001c00b08947 */ /* 0x000fea0003800000 */
[----:B------:R2:W5:Y:S01]  /*858f0*/  LDL.64 R8, [R1+0x4a0] ;  /* 0x0004a00001087983 */ /* 0x0005620000100a00 */
[----:B------:R-:W-:Y:S01]  /*85900*/  BSSY.RECONVERGENT B0, `(.L_x_1125) ;  /* 0x00001e9000007945 */ /* 0x000fe20003800200 */
[----:B------:R-:W-:Y:S02]  /*85910*/  MOV R0, RZ ;  /* 0x000000ff00007202 */ /* 0x000fe40000000f00 */
[----:B------:R-:W-:-:S07]  /*85920*/  CS2R R6, SRZ ;  /* 0x0000000000067805 */ /* 0x000fce000001ff00 */
.L_x_1198:
[----:B-----5:R-:W-:-:S05]  /*85930*/  IMAD.WIDE.U32 R58, R0, 0x140, R8 ;  /* 0x00000140003a7825 */ /* 0x020fca00078e0008 */
[----:B------:R-:W3:Y:S04]  /*85940*/  LD.E.64 R42, desc[UR36][R58.64+0x128] ;  /* 0x000128243a2a7980 */ /* 0x000ee8000c101b00 */
[----:B------:R-:W4:Y:S01]  /*85950*/  LD.E.64 R10, desc[UR36][R58.64+0x108] ;  /* 0x000108243a0a7980 */ /* 0x000f22000c101b00 */
[-C--:B---3--:R-:W-:Y:S02]  /*85960*/  DMUL R20, RZ, R42.reuse ;  /* 0x0000002aff147228 */ /* 0x088fe40000000000 */
        /* <DEDUP_REMOVED lines=29> */
[----:B------:R-:W-:-:S04]  /*85b40*/  LOP3.LUT R15, R15, 0xff, RZ, 0xc0, !PT ;  /* 0x000000ff0f0f7812 */ /* 0x000fc800078ec0ff */
[----:B------:R-:W-:Y:S01]  /*85b50*/  IADD3 R50, P1, PT, R58, R15, RZ ;  /* 0x0000000f3a327210 */ /* 0x000fe20007f3e0ff */
[C---:B---3--:R-:W-:Y:S02]  /*85b60*/  IMAD.IADD R15, R14.reuse, 0x1, R51 ;  /* 0x000000010e0f7824 */ /* 0x048fe400078e0233 */
[----:B------:R-:W-:Y:S02]  /*85b70*/  IMAD.IADD R53, R14, 0x1, R53 ;  /* 0x000000010e357824 */ /* 0x000fe400078e0235 */
[----:B------:R-:W-:-:S03]  /*85b80*/  IMAD.X R51, RZ, RZ, R59, P1 ;  /* 0x000000ffff337224 */ /* 0x000fc600008e063b */
[----:B------:R-:W-:Y:S02]  /*85b90*/  LOP3.LUT R57, R53, 0xff, RZ, 0xc0, !PT ;  /* 0x000000ff35397812 */ /* 0x000fe400078ec0ff */
[----:B------:R-:W2:Y:S01]  /*85ba0*/  LD.E.U8 R53, desc[UR36][R50.64] ;  /* 0x0000002432357980 */ /* 0x000ea2000c101100 */
[----:B------:R-:W-:Y:S01]  /*85bb0*/  IMAD.IADD R49, R14, 0x1, R49 ;  /* 0x000000010e317824 */ /* 0x000fe200078e0231 */
[----:B------:R-:W-:Y:S02]  /*85bc0*/  LOP3.LUT R55, R15, 0xff, RZ, 0xc0, !PT ;  /* 0x000000ff0f377812 */ /* 0x000fe400078ec0ff */
[----:B------:R-:W5:Y:S01]  /*85bd0*/  @!P0 LD.E.64 R14, desc[UR36][R58.64+0x138] ;  /* 0x000138243a0e8980 */ /* 0x000f62000c101b00 */
[C---:B------:R-:W-:Y:S02]  /*85be0*/  IADD3 R56, P3, PT, R58.reuse, R57, RZ ;  /* 0x000000393a387210 */ /* 0x040fe40007f7e0ff */
[----:B------:R-:W-:Y:S01]  /*85bf0*/  IADD3 R54, P2, PT, R58, R55, RZ ;  /* 0x000000373a367210 */ /* 0x000fe20007f5e0ff */
[----:B------:R-:W-:Y:S01]  /*85c00*/  @P0 FRND.F64.FLOOR R32, R20 ;  /* 0x0000001400200313 */ /* 0x000fe20000305800 */
[----:B------:R-:W-:Y:S01]  /*85c10*/  IMAD.MOV.U32 R64, RZ, RZ, 0x0 ;  /* 0x00000000ff407424 */ /* 0x000fe200078e00ff */
[----:B------:R3:W5:Y:S01]  /*85c20*/  LD.E.U8 R68, desc[UR36][R50.64+0x1] ;  /* 0x0000012432447980 */ /* 0x000762000c101100 */
[----:B------:R-:W-:Y:S01]  /*85c30*/  IADD3.X R55, PT, PT, RZ, R59, RZ, P2, !PT ;  /* 0x0000003bff377210 */ /* 0x000fe200017fe4ff */
[----:B------:R-:W-:-:S04]  /*85c40*/  IMAD.X R57, RZ, RZ, R59, P3 ;  /* 0x000000ffff397224 */ /* 0x000fc800018e063b */
[----:B------:R-:W5:Y:S04]  /*85c50*/  LD.E.U8 R71, desc[UR36][R54.64] ;  /* 0x0000002436477980 */ /* 0x000f68000c101100 */
[----:B------:R-:W5:Y:S04]  /*85c60*/  LD.E.U8 R72, desc[UR36][R54.64+0x1] ;  /* 0x0000012436487980 */ /* 0x000f68000c101100 */
[----:B------:R-:W5:Y:S04]  /*85c70*/  LD.E.U8 R73, desc[UR36][R56.64] ;  /* 0x0000002438497980 */ /* 0x000f68000c101100 */
[----:B------:R-:W5:Y:S01]  /*85c80*/  LD.E.U8 R74, desc[UR36][R56.64+0x1] ;  /* 0x00000124384a7980 */ /* 0x000f62000c101100 */
[----:B------:R-:W-:-:S04]  /*85c90*/  LOP3.LUT R49, R49, 0xff, RZ, 0xc0, !PT ;  /* 0x000000ff31317812 */ /* 0x000fc800078ec0ff */
[----:B------:R-:W-:Y:S01]  /*85ca0*/  IADD3 R34, P1, PT, R58, R49, RZ ;  /* 0x000000313a227210 */ /* 0x000fe20007f3e0ff */
[----:B------:R-:W-:-:S04]  /*85cb0*/  IMAD.MOV.U32 R65, RZ, RZ, 0x40180000 ;  /* 0x40180000ff417424 */ /* 0x000fc800078e00ff */
        /* <DEDUP_REMOVED lines=29> */
.L_x_1129:
[----:B------:R-:W-:-:S13]  /*85e90*/  ISETP.NE.AND P0, PT, R53, 0x2, PT ;  /* 0x000000023500780c */ /* 0x000fda0003f05270 */
[C-C-:B-----5:R-:W-:Y:S02]  /*85ea0*/  @P0 DADD R20, -R60.reuse, -R10.reuse ;  /* 0x000000003c140229 */ /* 0x160fe4000000090a */
[----:B------:R-:W-:Y:S01]  /*85eb0*/  @!P0 DADD R20, R60, -R10 ;  /* 0x000000003c148229 */ /* 0x000fe2000000080a */
[----:B------:R-:W-:Y:S10]  /*85ec0*/  BRA `(.L_x_1130) ;  /* 0x00000000007c7947 */ /* 0x000ff40003800000 */
.L_x_1128:
[----:B------:R-:W-:-:S13]  /*85ed0*/  ISETP.GT.AND P0, PT, R53, 0x5, PT ;  /* 0x000000053500780c */ /* 0x000fda0003f04270 */
[----:B------:R-:W-:Y:S05]  /*85ee0*/  @P0 BRA `(.L_x_1131) ;  /* 0x0000000000100947 */ /* 0x000fea0003800000 */
[----:B------:R-:W-:-:S13]  /*85ef0*/  ISETP.NE.AND P0, PT, R53, 0x4, PT ;  /* 0x000000043500780c */ /* 0x000fda0003f05270 */
[C-C-:B------:R-:W-:Y:S02]  /*85f00*/  @P0 DADD R20, -R60.reuse, R62.reuse ;  /* 0x000000003c140229 */ /* 0x140fe4000000013e */
[----:B------:R-:W-:Y:S01]  /*85f10*/  @!P0 DADD R20, R60, R62 ;  /* 0x000000003c148229 */ /* 0x000fe2000000003e */
[----:B------:R-:W-:Y:S10]  /*85f20*/  BRA `(.L_x_1130) ;  /* 0x0000000000647947 */ /* 0x000ff40003800000 */
.L_x_1131:
[----:B------:R-:W-:-:S13]  /*85f30*/  ISETP.NE.AND P0, PT, R53, 0x6, PT ;  /* 0x000000063500780c */ /* 0x000fda0003f05270 */
[C-C-:B------:R-:W-:Y:S02]  /*85f40*/  @P0 DADD R20, -R60.reuse, -R62.reuse ;  /* 0x000000003c140229 */ /* 0x140fe4000000093e */
[----:B------:R-:W-:Y:S01]  /*85f50*/  @!P0 DADD R20, R60, -R62 ;  /* 0x000000003c148229 */ /* 0x000fe2000000083e */
[----:B------:R-:W-:Y:S10]  /*85f60*/  BRA `(.L_x_1130) ;  /* 0x0000000000547947 */ /* 0x000ff40003800000 */
.L_x_1127:
        /* <DEDUP_REMOVED lines=8> */
.L_x_1133:
[----:B------:R-:W-:-:S13]  /*85ff0*/  ISETP.NE.AND P0, PT, R53, 0xa, PT ;  /* 0x0000000a3500780c */ /* 0x000fda0003f05270 */
[C-C-:B-----5:R-:W-:Y:S02]  /*86000*/  @P0 DADD R20, -R62.reuse, -R10.reuse ;  /* 0x000000003e140229 */ /* 0x160fe4000000090a */
[----:B------:R-:W-:Y:S01]  /*86010*/  @!P0 DADD R20, -R62, R10 ;  /* 0x000000003e148229 */ /* 0x000fe2000000010a */
[----:B------:R-:W-:Y:S10]  /*86020*/  BRA `(.L_x_1130) ;  /* 0x0000000000247947 */ /* 0x000ff40003800000 */
.L_x_1132:
[----:B------:R-:W-:-:S13]  /*86030*/  ISETP.GT.AND P0, PT, R53, 0xd, PT ;  /* 0x0000000d3500780c */ /* 0x000fda0003f04270 */
[----:B------:R-:W-:Y:S05]  /*86040*/  @P0 BRA `(.L_x_1134) ;  /* 0x0000000000100947 */ /* 0x000fea0003800000 */
[----:B------:R-:W-:-:S13]  /*86050*/  ISETP.NE.AND P0, PT, R53, 0xc, PT ;  /* 0x0000000c3500780c */ /* 0x000fda0003f05270 */
[--C-:B-----5:R-:W-:Y:S02]  /*86060*/  @P0 DADD R20, R62, -R10.reuse ;  /* 0x000000003e140229 */ /* 0x120fe4000000080a */
[----:B------:R-:W-:Y:S01]  /*86070*/  @!P0 DADD R20, R60, R10 ;  /* 0x000000003c148229 */ /* 0x000fe2000000000a */
[----:B------:R-:W-:Y:S10]  /*86080*/  BRA `(.L_x_1130) ;  /* 0x00000000000c7947 */ /* 0x000ff40003800000 */
.L_x_1134:
[----:B------:R-:W-:-:S13]  /*86090*/  ISETP.NE.AND P0, PT, R53, 0xe, PT ;  /* 0x0000000e3500780c */ /* 0x000fda0003f05270 */
[--C-:B-----5:R-:W-:Y:S02]  /*860a0*/  @P0 DADD R20, -R62, -R10.reuse ;  /* 0x000000003e140229 */ /* 0x120fe4000000090a */
[----:B------:R-:W-:-:S11]  /*860b0*/  @!P0 DADD R20, -R60, R10 ;  /* 0x000000003c148229 */ /* 0x000fd6000000010a */
.L_x_1130:
[----:B------:R-:W-:Y:S05]  /*860c0*/  BSYNC.RECONVERGENT B2 ;  /* 0x0000000000027941 */ /* 0x000fea0003800200 */
.L_x_1126:
        /* <DEDUP_REMOVED lines=13> */
.L_x_1138:
[----:B------:R-:W-:-:S13]  /*861a0*/  ISETP.NE.AND P0, PT, R68, 0x2, PT ;  /* 0x000000024400780c */ /* 0x000fda0003f05270 */
[C-C-:B------:R-:W-:Y:S02]  /*861b0*/  @P0 DADD R32, -R60.reuse, -R10.reuse ;  /* 0x000000003c200229 */ /* 0x140fe4000000090a */
[----:B------:R-:W-:Y:S01]  /*861c0*/  @!P0 DADD R32, R60, -R10 ;  /* 0x000000003c208229 */ /* 0x000fe2000000080a */
[----:B------:R-:W-:Y:S10]  /*861d0*/  BRA `(.L_x_1139) ;  /* 0x00000000007c7947 */ /* 0x000ff40003800000 */
.L_x_1137:
[----:B------:R-:W-:-:S13]  /*861e0*/  ISETP.GT.AND P0, PT, R68, 0x5, PT ;  /* 0x000000054400780c */ /* 0x000fda0003f04270 */
[----:B------:R-:W-:Y:S05]  /*861f0*/  @P0 BRA `(.L_x_1140) ;  /* 0x0000000000100947 */ /* 0x000fea0003800000 */
[----:B------:R-:W-:-:S13]  /*86200*/  ISETP.NE.AND P0, PT, R68, 0x4, PT ;  /* 0x000000044400780c */ /* 0x000fda0003f05270 */
[C-C-:B------:R-:W-:Y:S02]  /*86210*/  @P0 DADD R32, -R60.reuse, R54.reuse ;  /* 0x000000003c200229 */ /* 0x140fe40000000136 */
[----:B------:R-:W-:Y:S01]  /*86220*/  @!P0 DADD R32, R60, R54 ;  /* 0x000000003c208229 */ /* 0x000fe20000000036 */
[----:B------:R-:W-:Y:S10]  /*86230*/  BRA `(.L_x_1139) ;  /* 0x0000000000647947 */ /* 0x000ff40003800000 */
.L_x_1140:
[----:B------:R-:W-:-:S13]  /*86240*/  ISETP.NE.AND P0, PT, R68, 0x6, PT ;  /* 0x000000064400780c */ /* 0x000fda0003f05270 */
[C-C-:B------:R-:W-:Y:S02]  /*86250*/  @P0 DADD R32, -R60.reuse, -R54.reuse ;  /* 0x000000003c200229 */ /* 0x140fe40000000936 */
[----:B------:R-:W-:Y:S01]  /*86260*/  @!P0 DADD R32, R60, -R54 ;  /* 0x000000003c208229 */ /* 0x000fe20000000836 */
[----:B------:R-:W-:Y:S10]  /*86270*/  BRA `(.L_x_1139) ;  /* 0x0000000000547947 */ /* 0x000ff40003800000 */
.L_x_1136:
        /* <DEDUP_REMOVED lines=8> */
.L_x_1142:
[----:B------:R-:W-:-:S13]  /*86300*/  ISETP.NE.AND P0, PT, R68, 0xa, PT ;  /* 0x0000000a4400780c */ /* 0x000fda0003f05270 */
[C-C-:B------:R-:W-:Y:S02]  /*86310*/  @P0 DADD R32, -R54.reuse, -R10.reuse ;  /* 0x0000000036200229 */ /* 0x140fe4000000090a */
[----:B------:R-:W-:Y:S01]  /*86320*/  @!P0 DADD R32, -R54, R10 ;  /* 0x0000000036208229 */ /* 0x000fe2000000010a */
[----:B------:R-:W-:Y:S10]  /*86330*/  BRA `(.L_x_1139) ;  /* 0x0000000000247947 */ /* 0x000ff40003800000 */
.L_x_1141:
[----:B------:R-:W-:-:S13]  /*86340*/  ISETP.GT.AND P0, PT, R68, 0xd, PT ;  /* 0x0000000d4400780c */ /* 0x000fda0003f04270 */
[----:B------:R-:W-:Y:S05]  /*86350*/  @P0 BRA `(.L_x_1143) ;  /* 0x0000000000100947 */ /* 0x000fea0003800000 */
[----:B------:R-:W-:-:S13]  /*86360*/  ISETP.NE.AND P0, PT, R68, 0xc, PT ;  /* 0x0000000c4400780c */ /* 0x000fda0003f05270 */
[--C-:B------:R-:W-:Y:S02]  /*86370*/  @P0 DADD R32, R54, -R10.reuse ;  /* 0x0000000036200229 */ /* 0x100fe4000000080a */
[----:B------:R-:W-:Y:S01]  /*86380*/  @!P0 DADD R32, R60, R10 ;  /* 0x000000003c208229 */ /* 0x000fe2000000000a */
[----:B------:R-:W-:Y:S10]  /*86390*/  BRA `(.L_x_1139) ;  /* 0x00000000000c7947 */ /* 0x000ff40003800000 */
.L_x_1143:
[----:B------:R-:W-:-:S13]  /*863a0*/  ISETP.NE.AND P0, PT, R68, 0xe, PT ;  /* 0x0000000e4400780c */ /* 0x000fda0003f05270 */
[--C-:B------:R-:W-:Y:S02]  /*863b0*/  @P0 DADD R32, -R54, -R10.reuse ;  /* 0x0000000036200229 */ /* 0x100fe4000000090a */
[----:B------:R-:W-:-:S11]  /*863c0*/  @!P0 DADD R32, -R60, R10 ;  /* 0x000000003c208229 */ /* 0x000fd6000000010a */
.L_x_1139:
[----:B------:R-:W-:Y:S05]  /*863d0*/  BSYNC.RECONVERGENT B2 ;  /* 0x0000000000027941 */ /* 0x000fea0003800200 */
.L_x_1135:
        /* <DEDUP_REMOVED lines=13> */
.L_x_1147:
[----:B------:R-:W-:-:S13]  /*864b0*/  ISETP.NE.AND P0, PT, R71, 0x2, PT ;  /* 0x000000024700780c */ /* 0x000fda0003f05270 */
[C-C-:B------:R-:W-:Y:S02]  /*864c0*/  @P0 DADD R34, -R56.reuse, -R10.reuse ;  /* 0x0000000038220229 */ /* 0x140fe4000000090a */
[----:B------:R-:W-:Y:S01]  /*864d0*/  @!P0 DADD R34, R56, -R10 ;  /* 0x0000000038228229 */ /* 0x000fe2000000080a */
[----:B------:R-:W-:Y:S10]  /*864e0*/  BRA `(.L_x_1148) ;  /* 0x00000000007c7947 */ /* 0x000ff40003800000 */
.L_x_1146:
[----:B------:R-:W-:-:S13]  /*864f0*/  ISETP.GT.AND P0, PT, R71, 0x5, PT ;  /* 0x000000054700780c */ /* 0x000fda0003f04270 */
[----:B------:R-:W-:Y:S05]  /*86500*/  @P0 BRA `(.L_x_1149) ;  /* 0x0000000000100947 */ /* 0x000fea0003800000 */
[----:B------:R-:W-:-:S13]  /*86510*/  ISETP.NE.AND P0, PT, R71, 0x4, PT ;  /* 0x000000044700780c */ /* 0x000fda0003f05270 */
[C-C-:B------:R-:W-:Y:S02]  /*86520*/  @P0 DADD R34, R62.reuse, -R56.reuse ;  /* 0x000000003e220229 */ /* 0x140fe40000000838 */
[----:B------:R-:W-:Y:S01]  /*86530*/  @!P0 DADD R34, R62, R56 ;  /* 0x000000003e228229 */ /* 0x000fe20000000038 */
[----:B------:R-:W-:Y:S10]  /*86540*/  BRA `(.L_x_1148) ;  /* 0x0000000000647947 */ /* 0x000ff40003800000 */
.L_x_1149:
[----:B------:R-:W-:-:S13]  /*86550*/  ISETP.NE.AND P0, PT, R71, 0x6, PT ;  /* 0x000000064700780c */ /* 0x000fda0003f05270 */
[C-C-:B------:R-:W-:Y:S02]  /*86560*/  @P0 DADD R34, -R62.reuse, -R56.reuse ;  /* 0x000000003e220229 */ /* 0x140fe40000000938 */
[----:B------:R-:W-:Y:S01]  /*86570*/  @!P0 DADD R34, -R62, R56 ;  /* 0x000000003e228229 */ /* 0x000fe20000000138 */
[----:B------:R-:W-:Y:S10]  /*86580*/  BRA `(.L_x_1148) ;  /* 0x0000000000547947 */ /* 0x000ff40003800000 */
.L_x_1145:
        /* <DEDUP_REMOVED lines=8> */
.L_x_1151:
[----:B------:R-:W-:-:S13]  /*86610*/  ISETP.NE.AND P0, PT, R71, 0xa, PT ;  /* 0x0000000a4700780c */ /* 0x000fda0003f05270 */
[C-C-:B------:R-:W-:Y:S02]  /*86620*/  @P0 DADD R34, -R62.reuse, -R10.reuse ;  /* 0x000000003e220229 */ /* 0x140fe4000000090a */
[----:B------:R-:W-:Y:S01]  /*86630*/  @!P0 DADD R34, -R62, R10 ;  /* 0x000000003e228229 */ /* 0x000fe2000000010a */
[----:B------:R-:W-:Y:S10]  /*86640*/  BRA `(.L_x_1148) ;  /* 0x0000000000247947 */ /* 0x000ff40003800000 */
.L_x_1150:
[----:B------:R-:W-:-:S13]  /*86650*/  ISETP.GT.AND P0, PT, R71, 0xd, PT ;  /* 0x0000000d4700780c */ /* 0x000fda0003f04270 */
[----:B------:R-:W-:Y:S05]  /*86660*/  @P0 BRA `(.L_x_1152) ;  /* 0x0000000000100947 */ /* 0x000fea0003800000 */
[----:B------:R-:W-:-:S13]  /*86670*/  ISETP.NE.AND P0, PT, R71, 0xc, PT ;  /* 0x0000000c4700780c */ /* 0x000fda0003f05270 */
[--C-:B------:R-:W-:Y:S02]  /*86680*/  @P0 DADD R34, R62, -R10.reuse ;  /* 0x000000003e220229 */ /* 0x100fe4000000080a */
[----:B------:R-:W-:Y:S01]  /*86690*/  @!P0 DADD R34, R56, R10 ;  /* 0x0000000038228229 */ /* 0x000fe2000000000a */
[----:B------:R-:W-:Y:S10]  /*866a0*/  BRA `(.L_x_1148) ;  /* 0x00000000000c7947 */ /* 0x000ff40003800000 */
.L_x_1152:
[----:B------:R-:W-:-:S13]  /*866b0*/  ISETP.NE.AND P0, PT, R71, 0xe, PT ;  /* 0x0000000e4700780c */ /* 0x000fda0003f05270 */
[--C-:B------:R-:W-:Y:S02]  /*866c0*/  @P0 DADD R34, -R62, -R10.reuse ;  /* 0x000000003e220229 */ /* 0x100fe4000000090a */
[----:B------:R-:W-:-:S11]  /*866d0*/  @!P0 DADD R34, -R56, R10 ;  /* 0x0000000038228229 */ /* 0x000fd6000000010a */
.L_x_1148:
[----:B------:R-:W-:Y:S05]  /*866e0*/  BSYNC.RECONVERGENT B2 ;  /* 0x0000000000027941 */ /* 0x000fea0003800200 */
.L_x_1144:
        /* <DEDUP_REMOVED lines=12> */
.L_x_1156:
[----:B------:R-:W-:-:S13]  /*867b0*/  ISETP.NE.AND P0, PT, R72, 0x2, PT ;  /* 0x000000024800780c */ /* 0x000fda0003f05270 */
[C-C-:B------:R-:W-:Y:S02]  /*867c0*/  @P0 DADD R40, -R56.reuse, -R10.reuse ;  /* 0x0000000038280229 */ /* 0x140fe4000000090a */
[----:B------:R-:W-:Y:S01]  /*867d0*/  @!P0 DADD R40, R56, -R10 ;  /* 0x0000000038288229 */ /* 0x000fe2000000080a */
[----:B------:R-:W-:Y:S10]  /*867e0*/  BRA `(.L_x_1157) ;  /* 0x00000000007c7947 */ /* 0x000ff40003800000 */
.L_x_1155:
[----:B------:R-:W-:-:S13]  /*867f0*/  ISETP.GT.AND P0, PT, R72, 0x5, PT ;  /* 0x000000054800780c */ /* 0x000fda0003f04270 */
[----:B------:R-:W-:Y:S05]  /*86800*/  @P0 BRA `(.L_x_1158) ;  /* 0x0000000000100947 */ /* 0x000fea0003800000 */
[----:B------:R-:W-:-:S13]  /*86810*/  ISETP.NE.AND P0, PT, R72, 0x4, PT ;  /* 0x000000044800780c */ /* 0x000fda0003f05270 */
[C-C-:B------:R-:W-:Y:S02]  /*86820*/  @P0 DADD R40, R54.reuse, -R56.reuse ;  /* 0x0000000036280229 */ /* 0x140fe40000000838 */
[----:B------:R-:W-:Y:S01]  /*86830*/  @!P0 DADD R40, R54, R56 ;  /* 0x0000000036288229 */ /* 0x000fe20000000038 */
[----:B------:R-:W-:Y:S10]  /*86840*/  BRA `(.L_x_1157) ;  /* 0x0000000000647947 */ /* 0x000ff40003800000 */
.L_x_1158:
[----:B------:R-:W-:-:S13]  /*86850*/  ISETP.NE.AND P0, PT, R72, 0x6, PT ;  /* 0x000000064800780c */ /* 0x000fda0003f05270 */
[C-C-:B------:R-:W-:Y:S02]  /*86860*/  @P0 DADD R40, -R54.reuse, -R56.reuse ;  /* 0x0000000036280229 */ /* 0x140fe40000000938 */
[----:B------:R-:W-:Y:S01]  /*86870*/  @!P0 DADD R40, -R54, R56 ;  /* 0x0000000036288229 */ /* 0x000fe20000000138 */
[----:B------:R-:W-:Y:S10]  /*86880*/  BRA `(.L_x_1157) ;  /* 0x0000000000547947 */ /* 0x000ff40003800000 */
.L_x_1154:
        /* <DEDUP_REMOVED lines=8> */
.L_x_1160:
[----:B------:R-:W-:-:S13]  /*86910*/  ISETP.NE.AND P0, PT, R72, 0xa, PT ;  /* 0x0000000a4800780c */ /* 0x000fda0003f05270 */
[C-C-:B------:R-:W-:Y:S02]  /*86920*/  @P0 DADD R40, -R54.reuse, -R10.reuse ;  /* 0x0000000036280229 */ /* 0x140fe4000000090a */
[----:B------:R-:W-:Y:S01]  /*86930*/  @!P0 DADD R40, -R54, R10 ;  /* 0x0000000036288229 */ /* 0x000fe2000000010a */
[----:B------:R-:W-:Y:S10]  /*86940*/  BRA `(.L_x_1157) ;  /* 0x0000000000247947 */ /* 0x000ff40003800000 */
.L_x_1159:
[----:B------:R-:W-:-:S13]  /*86950*/  ISETP.GT.AND P0, PT, R72, 0xd, PT ;  /* 0x0000000d4800780c */ /* 0x000fda0003f04270 */
[----:B------:R-:W-:Y:S05]  /*86960*/  @P0 BRA `(.L_x_1161) ;  /* 0x0000000000100947 */ /* 0x000fea0003800000 */
[----:B------:R-:W-:-:S13]  /*86970*/  ISETP.NE.AND P0, PT, R72, 0xc, PT ;  /* 0x0000000c4800780c */ /* 0x000fda0003f05270 */
[--C-:B------:R-:W-:Y:S02]  /*86980*/  @P0 DADD R40, R54, -R10.reuse ;  /* 0x0000000036280229 */ /* 0x100fe4000000080a */
[----:B------:R-:W-:Y:S01]  /*86990*/  @!P0 DADD R40, R56, R10 ;  /* 0x0000000038288229 */ /* 0x000fe2000000000a */
[----:B------:R-:W-:Y:S10]  /*869a0*/  BRA `(.L_x_1157) ;  /* 0x00000000000c7947 */ /* 0x000ff40003800000 */
.L_x_1161:
[----:B------:R-:W-:-:S13]  /*869b0*/  ISETP.NE.AND P0, PT, R72, 0xe, PT ;  /* 0x0000000e4800780c */ /* 0x000fda0003f05270 */
[--C-:B------:R-:W-:Y:S02]  /*869c0*/  @P0 DADD R40, -R54, -R10.reuse ;  /* 0x0000000036280229 */ /* 0x100fe4000000090a */
[----:B------:R-:W-:-:S11]  /*869d0*/  @!P0 DADD R40, -R56, R10 ;  /* 0x0000000038288229 */ /* 0x000fd6000000010a */
.L_x_1157:
[----:B------:R-:W-:Y:S05]  /*869e0*/  BSYNC.RECONVERGENT B2 ;  /* 0x0000000000027941 */ /* 0x000fea0003800200 */
.L_x_1153:
        /* <DEDUP_REMOVED lines=13> */
.L_x_1165:
[----:B------:R-:W-:-:S13]  /*86ac0*/  ISETP.NE.AND P0, PT, R42, 0x2, PT ;  /* 0x000000022a00780c */ /* 0x000fda0003f05270 */
[C-C-:B------:R-:W-:Y:S02]  /*86ad0*/  @P0 DADD R10, -R60.reuse, -R68.reuse ;  /* 0x000000003c0a0229 */ /* 0x140fe40000000944 */
[----:B------:R-:W-:Y:S01]  /*86ae0*/  @!P0 DADD R10, R60, -R68 ;  /* 0x000000003c0a8229 */ /* 0x000fe20000000844 */
[----:B------:R-:W-:Y:S10]  /*86af0*/  BRA `(.L_x_1166) ;  /* 0x00000000007c7947 */ /* 0x000ff40003800000 */
.L_x_1164:
[----:B------:R-:W-:-:S13]  /*86b00*/  ISETP.GT.AND P0, PT, R42, 0x5, PT ;  /* 0x000000052a00780c */ /* 0x000fda0003f04270 */
[----:B------:R-:W-:Y:S05]  /*86b10*/  @P0 BRA `(.L_x_1167) ;  /* 0x0000000000100947 */ /* 0x000fea0003800000 */
[----:B------:R-:W-:-:S13]  /*86b20*/  ISETP.NE.AND P0, PT, R42, 0x4, PT ;  /* 0x000000042a00780c */ /* 0x000fda0003f05270 */
[C-C-:B------:R-:W-:Y:S02]  /*86b30*/  @P0 DADD R10, -R60.reuse, R62.reuse ;  /* 0x000000003c0a0229 */ /* 0x140fe4000000013e */
[----:B------:R-:W-:Y:S01]  /*86b40*/  @!P0 DADD R10, R60, R62 ;  /* 0x000000003c0a8229 */ /* 0x000fe2000000003e */
[----:B------:R-:W-:Y:S10]  /*86b50*/  BRA `(.L_x_1166) ;  /* 0x0000000000647947 */ /* 0x000ff40003800000 */
.L_x_1167:
[----:B------:R-:W-:-:S13]  /*86b60*/  ISETP.NE.AND P0, PT, R42, 0x6, PT ;  /* 0x000000062a00780c */ /* 0x000fda0003f05270 */
[C-C-:B------:R-:W-:Y:S02]  /*86b70*/  @P0 DADD R10, -R60.reuse, -R62.reuse ;  /* 0x000000003c0a0229 */ /* 0x140fe4000000093e */
[----:B------:R-:W-:Y:S01]  /*86b80*/  @!P0 DADD R10, R60, -R62 ;  /* 0x000000003c0a8229 */ /* 0x000fe2000000083e */
[----:B------:R-:W-:Y:S10]  /*86b90*/  BRA `(.L_x_1166) ;  /* 0x0000000000547947 */ /* 0x000ff40003800000 */
.L_x_1163:
        /* <DEDUP_REMOVED lines=8> */
.L_x_1169:
[----:B------:R-:W-:-:S13]  /*86c20*/  ISETP.NE.AND P0, PT, R42, 0xa, PT ;  /* 0x0000000a2a00780c */ /* 0x000fda0003f05270 */
[C-C-:B------:R-:W-:Y:S02]  /*86c30*/  @P0 DADD R10, -R62.reuse, -R68.reuse ;  /* 0x000000003e0a0229 */ /* 0x140fe40000000944 */
[----:B------:R-:W-:Y:S01]  /*86c40*/  @!P0 DADD R10, -R62, R68 ;  /* 0x000000003e0a8229 */ /* 0x000fe20000000144 */
[----:B------:R-:W-:Y:S10]  /*86c50*/  BRA `(.L_x_1166) ;  /* 0x0000000000247947 */ /* 0x000ff40003800000 */
.L_x_1168:
[----:B------:R-:W-:-:S13]  /*86c60*/  ISETP.GT.AND P0, PT, R42, 0xd, PT ;  /* 0x0000000d2a00780c */ /* 0x000fda0003f04270 */
[----:B------:R-:W-:Y:S05]  /*86c70*/  @P0 BRA `(.L_x_1170) ;  /* 0x0000000000100947 */ /* 0x000fea0003800000 */
[----:B------:R-:W-:-:S13]  /*86c80*/  ISETP.NE.AND P0, PT, R42, 0xc, PT ;  /* 0x0000000c2a00780c */ /* 0x000fda0003f05270 */
[--C-:B------:R-:W-:Y:S02]  /*86c90*/  @P0 DADD R10, R62, -R68.reuse ;  /* 0x000000003e0a0229 */ /* 0x100fe40000000844 */
[----:B------:R-:W-:Y:S01]  /*86ca0*/  @!P0 DADD R10, R60, R68 ;  /* 0x000000003c0a8229 */ /* 0x000fe20000000044 */
[----:B------:R-:W-:Y:S10]  /*86cb0*/  BRA `(.L_x_1166) ;  /* 0x00000000000c7947 */ /* 0x000ff40003800000 */
.L_x_1170:
[----:B------:R-:W-:-:S13]  /*86cc0*/  ISETP.NE.AND P0, PT, R42, 0xe, PT ;  /* 0x0000000e2a00780c */ /* 0x000fda0003f05270 */
[--C-:B------:R-:W-:Y:S02]  /*86cd0*/  @P0 DADD R10, -R62, -R68.reuse ;  /* 0x000000003e0a0229 */ /* 0x100fe40000000944 */
[----:B------:R-:W-:-:S11]  /*86ce0*/  @!P0 DADD R10, -R60, R68 ;  /* 0x000000003c0a8229 */ /* 0x000fd60000000144 */
.L_x_1166:
[----:B------:R-:W-:Y:S05]  /*86cf0*/  BSYNC.RECONVERGENT B2 ;  /* 0x0000000000027941 */ /* 0x000fea0003800200 */
.L_x_1162:
        /* <DEDUP_REMOVED lines=12> */
.L_x_1174:
[----:B------:R-:W-:-:S13]  /*86dc0*/  ISETP.NE.AND P0, PT, R70, 0x2, PT ;  /* 0x000000024600780c */ /* 0x000fda0003f05270 */
[C-C-:B------:R-:W-:Y:S02]  /*86dd0*/  @P0 DADD R42, -R60.reuse, -R68.reuse ;  /* 0x000000003c2a0229 */ /* 0x140fe40000000944 */
[----:B------:R-:W-:Y:S01]  /*86de0*/  @!P0 DADD R42, R60, -R68 ;  /* 0x000000003c2a8229 */ /* 0x000fe20000000844 */
[----:B------:R-:W-:Y:S10]  /*86df0*/  BRA `(.L_x_1175) ;  /* 0x00000000007c7947 */ /* 0x000ff40003800000 */
.L_x_1173:
[----:B------:R-:W-:-:S13]  /*86e00*/  ISETP.GT.AND P0, PT, R70, 0x5, PT ;  /* 0x000000054600780c */ /* 0x000fda0003f04270 */
[----:B------:R-:W-:Y:S05]  /*86e10*/  @P0 BRA `(.L_x_1176) ;  /* 0x0000000000100947 */ /* 0x000fea0003800000 */
[----:B------:R-:W-:-:S13]  /*86e20*/  ISETP.NE.AND P0, PT, R70, 0x4, PT ;  /* 0x000000044600780c */ /* 0x000fda0003f05270 */
[C-C-:B------:R-:W-:Y:S02]  /*86e30*/  @P0 DADD R42, -R60.reuse, R54.reuse ;  /* 0x000000003c2a0229 */ /* 0x140fe40000000136 */
[----:B------:R-:W-:Y:S01]  /*86e40*/  @!P0 DADD R42, R60, R54 ;  /* 0x000000003c2a8229 */ /* 0x000fe20000000036 */
[----:B------:R-:W-:Y:S10]  /*86e50*/  BRA `(.L_x_1175) ;  /* 0x0000000000647947 */ /* 0x000ff40003800000 */
.L_x_1176:
[----:B------:R-:W-:-:S13]  /*86e60*/  ISETP.NE.AND P0, PT, R70, 0x6, PT ;  /* 0x000000064600780c */ /* 0x000fda0003f05270 */
[C-C-:B------:R-:W-:Y:S02]  /*86e70*/  @P0 DADD R42, -R60.reuse, -R54.reuse ;  /* 0x000000003c2a0229 */ /* 0x140fe40000000936 */
[----:B------:R-:W-:Y:S01]  /*86e80*/  @!P0 DADD R42, R60, -R54 ;  /* 0x000000003c2a8229 */ /* 0x000fe20000000836 */
[----:B------:R-:W-:Y:S10]  /*86e90*/  BRA `(.L_x_1175) ;  /* 0x0000000000547947 */ /* 0x000ff40003800000 */
.L_x_1172:
        /* <DEDUP_REMOVED lines=8> */
.L_x_1178:
[----:B------:R-:W-:-:S13]  /*86f20*/  ISETP.NE.AND P0, PT, R70, 0xa, PT ;  /* 0x0000000a4600780c */ /* 0x000fda0003f05270 */
[C-C-:B------:R-:W-:Y:S02]  /*86f30*/  @P0 DADD R42, -R54.reuse, -R68.reuse ;  /* 0x00000000362a0229 */ /* 0x140fe40000000944 */
[----:B------:R-:W-:Y:S01]  /*86f40*/  @!P0 DADD R42, -R54, R68 ;  /* 0x00000000362a8229 */ /* 0x000fe20000000144 */
[----:B------:R-:W-:Y:S10]  /*86f50*/  BRA `(.L_x_1175) ;  /* 0x0000000000247947 */ /* 0x000ff40003800000 */
.L_x_1177:
[----:B------:R-:W-:-:S13]  /*86f60*/  ISETP.GT.AND P0, PT, R70, 0xd, PT ;  /* 0x0000000d4600780c */ /* 0x000fda0003f04270 */
[----:B------:R-:W-:Y:S05]  /*86f70*/  @P0 BRA `(.L_x_1179) ;  /* 0x0000000000100947 */ /* 0x000fea0003800000 */
[----:B------:R-:W-:-:S13]  /*86f80*/  ISETP.NE.AND P0, PT, R70, 0xc, PT ;  /* 0x0000000c4600780c */ /* 0x000fda0003f05270 */
[--C-:B------:R-:W-:Y:S02]  /*86f90*/  @P0 DADD R42, R54, -R68.reuse ;  /* 0x00000000362a0229 */ /* 0x100fe40000000844 */
[----:B------:R-:W-:Y:S01]  /*86fa0*/  @!P0 DADD R42, R60, R68 ;  /* 0x000000003c2a8229 */ /* 0x000fe20000000044 */
[----:B------:R-:W-:Y:S10]  /*86fb0*/  BRA `(.L_x_1175) ;  /* 0x00000000000c7947 */ /* 0x000ff40003800000 */
.L_x_1179:
[----:B------:R-:W-:-:S13]  /*86fc0*/  ISETP.NE.AND P0, PT, R70, 0xe, PT ;  /* 0x0000000e4600780c */ /* 0x000fda0003f05270 */
[--C-:B------:R-:W-:Y:S02]  /*86fd0*/  @P0 DADD R42, -R54, -R68.reuse ;  /* 0x00000000362a0229 */ /* 0x100fe40000000944 */
[----:B------:R-:W-:-:S11]  /*86fe0*/  @!P0 DADD R42, -R60, R68 ;  /* 0x000000003c2a8229 */ /* 0x000fd60000000144 */
.L_x_1175:
[----:B------:R-:W-:Y:S05]  /*86ff0*/  BSYNC.RECONVERGENT B2 ;  /* 0x0000000000027941 */ /* 0x000fea0003800200 */
.L_x_1171:
        /* <DEDUP_REMOVED lines=12> */
.L_x_1183:
[----:B------:R-:W-:-:S13]  /*870c0*/  ISETP.NE.AND P0, PT, R73, 0x2, PT ;  /* 0x000000024900780c */ /* 0x000fda0003f05270 */
[C-C-:B------:R-:W-:Y:S02]  /*870d0*/  @P0 DADD R48, -R56.reuse, -R68.reuse ;  /* 0x0000000038300229 */ /* 0x140fe40000000944 */
[----:B------:R-:W-:Y:S01]  /*870e0*/  @!P0 DADD R48, R56, -R68 ;  /* 0x0000000038308229 */ /* 0x000fe20000000844 */
[----:B------:R-:W-:Y:S10]  /*870f0*/  BRA `(.L_x_1184) ;  /* 0x00000000007c7947 */ /* 0x000ff40003800000 */
.L_x_1182:
[----:B------:R-:W-:-:S13]  /*87100*/  ISETP.GT.AND P0, PT, R73, 0x5, PT ;  /* 0x000000054900780c */ /* 0x000fda0003f04270 */
[----:B------:R-:W-:Y:S05]  /*87110*/  @P0 BRA `(.L_x_1185) ;  /* 0x0000000000100947 */ /* 0x000fea0003800000 */
[----:B------:R-:W-:-:S13]  /*87120*/  ISETP.NE.AND P0, PT, R73, 0x4, PT ;  /* 0x000000044900780c */ /* 0x000fda0003f05270 */
[C-C-:B------:R-:W-:Y:S02]  /*87130*/  @P0 DADD R48, R62.reuse, -R56.reuse ;  /* 0x000000003e300229 */ /* 0x140fe40000000838 */
[----:B------:R-:W-:Y:S01]  /*87140*/  @!P0 DADD R48, R62, R56 ;  /* 0x000000003e308229 */ /* 0x000fe20000000038 */
[----:B------:R-:W-:Y:S10]  /*87150*/  BRA `(.L_x_1184) ;  /* 0x0000000000647947 */ /* 0x000ff40003800000 */
.L_x_1185:
[----:B------:R-:W-:-:S13]  /*87160*/  ISETP.NE.AND P0, PT, R73, 0x6, PT ;  /* 0x000000064900780c */ /* 0x000fda0003f05270 */
[C-C-:B------:R-:W-:Y:S02]  /*87170*/  @P0 DADD R48, -R62.reuse, -R56.reuse ;  /* 0x000000003e300229 */ /* 0x140fe40000000938 */
[----:B------:R-:W-:Y:S01]  /*87180*/  @!P0 DADD R48, -R62, R56 ;  /* 0x000000003e308229 */ /* 0x000fe20000000138 */
[----:B------:R-:W-:Y:S10]  /*87190*/  BRA `(.L_x_1184) ;  /* 0x0000000000547947 */ /* 0x000ff40003800000 */
.L_x_1181:
        /* <DEDUP_REMOVED lines=8> */
.L_x_1187:
[----:B------:R-:W-:-:S13]  /*87220*/  ISETP.NE.AND P0, PT, R73, 0xa, PT ;  /* 0x0000000a4900780c */ /* 0x000fda0003f05270 */
[C-C-:B------:R-:W-:Y:S02]  /*87230*/  @P0 DADD R48, -R62.reuse, -R68.reuse ;  /* 0x000000003e300229 */ /* 0x140fe40000000944 */
[----:B------:R-:W-:Y:S01]  /*87240*/  @!P0 DADD R48, -R62, R68 ;  /* 0x000000003e308229 */ /* 0x000fe20000000144 */
[----:B------:R-:W-:Y:S10]  /*87250*/  BRA `(.L_x_1184) ;  /* 0x0000000000247947 */ /* 0x000ff40003800000 */
.L_x_1186:
[----:B------:R-:W-:-:S13]  /*87260*/  ISETP.GT.AND P0, PT, R73, 0xd, PT ;  /* 0x0000000d4900780c */ /* 0x000fda0003f04270 */
[----:B------:R-:W-:Y:S05]  /*87270*/  @P0 BRA `(.L_x_1188) ;  /* 0x0000000000100947 */ /* 0x000fea0003800000 */
[----:B------:R-:W-:-:S13]  /*87280*/  ISETP.NE.AND P0, PT, R73, 0xc, PT ;  /* 0x0000000c4900780c */ /* 0x000fda0003f05270 */
[--C-:B------:R-:W-:Y:S02]  /*87290*/  @P0 DADD R48, R62, -R68.reuse ;  /* 0x000000003e300229 */ /* 0x100fe40000000844 */
[----:B------:R-:W-:Y:S01]  /*872a0*/  @!P0 DADD R48, R56, R68 ;  /* 0x0000000038308229 */ /* 0x000fe20000000044 */
[----:B------:R-:W-:Y:S10]  /*872b0*/  BRA `(.L_x_1184) ;  /* 0x00000000000c7947 */ /* 0x000ff40003800000 */
.L_x_1188:
[----:B------:R-:W-:-:S13]  /*872c0*/  ISETP.NE.AND P0, PT, R73, 0xe, PT ;  /* 0x0000000e4900780c */ /* 0x000fda0003f05270 */
[--C-:B------:R-:W-:Y:S02]  /*872d0*/  @P0 DADD R48, -R62, -R68.reuse ;  /* 0x000000003e300229 */ /* 0x100fe40000000944 */
[----:B------:R-:W-:-:S11]  /*872e0*/  @!P0 DADD R48, -R56, R68 ;  /* 0x0000000038308229 */ /* 0x000fd60000000144 */
.L_x_1184:
[----:B------:R-:W-:Y:S05]  /*872f0*/  BSYNC.RECONVERGENT B2 ;  /* 0x0000000000027941 */ /* 0x000fea0003800200 */
.L_x_1180:
        /* <DEDUP_REMOVED lines=12> */
.L_x_1192:
[----:B------:R-:W-:-:S13]  /*873c0*/  ISETP.NE.AND P0, PT, R74, 0x2, PT ;  /* 0x000000024a00780c */ /* 0x000fda0003f05270 */
[C-C-:B------:R-:W-:Y:S02]  /*873d0*/  @P0 DADD R50, -R56.reuse, -R68.reuse ;  /* 0x0000000038320229 */ /* 0x140fe40000000944 */
[----:B------:R-:W-:Y:S01]  /*873e0*/  @!P0 DADD R50, R56, -R68 ;  /* 0x0000000038328229 */ /* 0x000fe20000000844 */
[----:B------:R-:W-:Y:S10]  /*873f0*/  BRA `(.L_x_1193) ;  /* 0x00000000007c7947 */ /* 0x000ff40003800000 */
.L_x_1191:
[----:B------:R-:W-:-:S13]  /*87400*/  ISETP.GT.AND P0, PT, R74, 0x5, PT ;  /* 0x000000054a00780c */ /* 0x000fda0003f04270 */
[----:B------:R-:W-:Y:S05]  /*87410*/  @P0 BRA `(.L_x_1194) ;  /* 0x0000000000100947 */ /* 0x000fea0003800000 */
[----:B------:R-:W-:-:S13]  /*87420*/  ISETP.NE.AND P0, PT, R74, 0x4, PT ;  /* 0x000000044a00780c */ /* 0x000fda0003f05270 */
[C-C-:B------:R-:W-:Y:S02]  /*87430*/  @P0 DADD R50, R54.reuse, -R56.reuse ;  /* 0x0000000036320229 */ /* 0x140fe40000000838 */
[----:B------:R-:W-:Y:S01]  /*87440*/  @!P0 DADD R50, R54, R56 ;  /* 0x0000000036328229 */ /* 0x000fe20000000038 */
[----:B------:R-:W-:Y:S10]  /*87450*/  BRA `(.L_x_1193) ;  /* 0x0000000000647947 */ /* 0x000ff40003800000 */
.L_x_1194:
[----:B------:R-:W-:-:S13]  /*87460*/  ISETP.NE.AND P0, PT, R74, 0x6, PT ;  /* 0x000000064a00780c */ /* 0x000fda0003f05270 */
[C-C-:B------:R-:W-:Y:S02]  /*87470*/  @P0 DADD R50, -R54.reuse, -R56.reuse ;  /* 0x0000000036320229 */ /* 0x140fe40000000938 */
[----:B------:R-:W-:Y:S01]  /*87480*/  @!P0 DADD R50, -R54, R56 ;  /* 0x0000000036328229 */ /* 0x000fe20000000138 */
[----:B------:R-:W-:Y:S10]  /*87490*/  BRA `(.L_x_1193) ;  /* 0x0000000000547947 */ /* 0x000ff40003800000 */
.L_x_1190:
        /* <DEDUP_REMOVED lines=8> */
.L_x_1196:
[----:B------:R-:W-:-:S13]  /*87520*/  ISETP.NE.AND P0, PT, R74, 0xa, PT ;  /* 0x0000000a4a00780c */ /* 0x000fda0003f05270 */
[C-C-:B------:R-:W-:Y:S02]  /*87530*/  @P0 DADD R50, -R54.reuse, -R68.reuse ;  /* 0x0000000036320229 */ /* 0x140fe40000000944 */
[----:B------:R-:W-:Y:S01]  /*87540*/  @!P0 DADD R50, -R54, R68 ;  /* 0x0000000036328229 */ /* 0x000fe20000000144 */
[----:B------:R-:W-:Y:S10]  /*87550*/  BRA `(.L_x_1193) ;  /* 0x0000000000247947 */ /* 0x000ff40003800000 */
.L_x_1195:
[----:B------:R-:W-:-:S13]  /*87560*/  ISETP.GT.AND P0, PT, R74, 0xd, PT ;  /* 0x0000000d4a00780c */ /* 0x000fda0003f04270 */
[----:B------:R-:W-:Y:S05]  /*87570*/  @P0 BRA `(.L_x_1197) ;  /* 0x0000000000100947 */ /* 0x000fea0003800000 */
[----:B------:R-:W-:-:S13]  /*87580*/  ISETP.NE.AND P0, PT, R74, 0xc, PT ;  /* 0x0000000c4a00780c */ /* 0x000fda0003f05270 */
[--C-:B------:R-:W-:Y:S02]  /*87590*/  @P0 DADD R50, R54, -R68.reuse ;  /* 0x0000000036320229 */ /* 0x100fe40000000844 */
[----:B------:R-:W-:Y:S01]  /*875a0*/  @!P0 DADD R50, R56, R68 ;  /* 0x0000000038328229 */ /* 0x000fe20000000044 */
[----:B------:R-:W-:Y:S10]  /*875b0*/  BRA `(.L_x_1193) ;  /* 0x00000000000c7947 */ /* 0x000ff40003800000 */
.L_x_1197:
[----:B------:R-:W-:-:S13]  /*875c0*/  ISETP.NE.AND P0, PT, R74, 0xe, PT ;  /* 0x0000000e4a00780c */ /* 0x000fda0003f05270 */
[--C-:B------:R-:W-:Y:S02]  /*875d0*/  @P0 DADD R50, -R54, -R68.reuse ;  /* 0x0000000036320229 */ /* 0x100fe40000000944 */
[----:B------:R-:W-:-:S11]  /*875e0*/  @!P0 DADD R50, -R56, R68 ;  /* 0x0000000038328229 */ /* 0x000fd60000000144 */
.L_x_1193:
[----:B------:R-:W-:Y:S05]  /*875f0*/  BSYNC.RECONVERGENT B2 ;  /* 0x0000000000027941 */ /* 0x000fea0003800200 */
.L_x_1189:
        /* <DEDUP_REMOVED lines=26> */
.L_x_1125:
[----:B------:R-:W-:-:S11]  /*877a0*/  DADD R10, RZ, R6 ;  /* 0x00000000ff0a7229 */ /* 0x000fd60000000006 */
.L_x_1124:
[----:B------:R-:W-:Y:S05]  /*877b0*/  BSYNC.RECONVERGENT B1 ;  /* 0x0000000000017941 */ /* 0x000fea0003800200 */
.L_x_1123:
        /* <DEDUP_REMOVED lines=12> */
.L_x_1273:
[----:B-----5:R-:W-:-:S05]  /*87880*/  IMAD.WIDE.U32 R64, R0, 0x140, R20 ;  /* 0x0000014000407825 */ /* 0x020fca00078e0014 */
[----:B------:R-:W3:Y:S04]  /*87890*/  LD.E.64 R54, desc[UR36][R64.64+0x128] ;  /* 0x0001282440367980 */ /* 0x000ee8000c101b00 */
[----:B------:R-:W4:Y:S01]  /*878a0*/  LD.E.64 R32, desc[UR36][R64.64+0x108] ;  /* 0x0001082440207980 */ /* 0x000f22000c101b00 */
[-C--:B---3--:R-:W-:Y:S02]  /*878b0*/  DMUL R40, RZ, R54.reuse ;  /* 0x00000036ff287228 */ /* 0x088fe40000000000 */
[----:B----4-:R-:W-:-:S06]  /*878c0*/  DFMA R50, R8, R54, R32 ;  /* 0x000000360832722b */ /* 0x010fcc0000000020 */
[----:B------:R-:W-:Y:S01]  /*878d0*/  DSETP.NEU.AND P0, PT, R40, RZ, PT ;  /* 0x000000ff2800722a */ /* 0x000fe20003f0d000 */
[----:B------:R-:W3:-:S13]  /*878e0*/  F2I.F64.FLOOR R34, R50 ;  /* 0x0000003200227311 */ /* 0x000eda0000305100 */
[----:B------:R-:W4:Y:S04]  /*878f0*/  @P0 LD.E.64 R32, desc[UR36][R64.64+0x110] ;  /* 0x0001102440200980 */ /* 0x000f28000c101b00 */
[----:B------:R-:W2:Y:S01]  /*87900*/  @!P0 LD.E.U8 R42, desc[UR36][R64.64+0x101] ;  /* 0x00010124402a8980 */ /* 0x000ea2000c101100 */
[----:B---3--:R-:W-:-:S04]  /*87910*/  LOP3.LUT R35, R34, 0xff, RZ, 0xc0, !PT ;  /* 0x000000ff22237812 */ /* 0x008fc800078ec0ff */
[----:B------:R-:W-:-:S04]  /*87920*/  IADD3 R34, P1, PT, R64, R35, RZ ;  /* 0x0000002340227210 */ /* 0x000fc80007f3e0ff */
[----:B------:R-:W-:-:S05]  /*87930*/  IADD3.X R35, PT, PT, RZ, R65, RZ, P1, !PT ;  /* 0x00000041ff237210 */ /* 0x000fca0000ffe4ff */
        /* <DEDUP_REMOVED lines=20> */
[----:B--2---:R-:W-:-:S05]  /*87a80*/  IMAD.IADD R35, R34, 0x1, R35 ;  /* 0x0000000122237824 */ /* 0x004fca00078e0223 */
[----:B------:R-:W-:Y:S02]  /*87a90*/  LOP3.LUT R35, R35, 0xff, RZ, 0xc0, !PT ;  /* 0x000000ff23237812 */ /* 0x000fe400078ec0ff */
[----:B---3--:R-:W-:Y:S02]  /*87aa0*/  IADD3 R53, PT, PT, R34, R53, RZ ;  /* 0x0000003522357210 */ /* 0x008fe40007ffe0ff */
        /* <DEDUP_REMOVED lines=51> */
.L_x_1204:
[----:B------:R-:W-:-:S13]  /*87de0*/  ISETP.NE.AND P0, PT, R53, 0x2, PT ;  /* 0x000000023500780c */ /* 0x000fda0003f05270 */
[C-C-:B-----5:R-:W-:Y:S02]  /*87df0*/  @P0 DADD R40, -R66.reuse, -R32.reuse ;  /* 0x0000000042280229 */ /* 0x160fe40000000920 */
[----:B------:R-:W-:Y:S01]  /*87e00*/  @!P0 DADD R40, R66, -R32 ;  /* 0x0000000042288229 */ /* 0x000fe20000000820 */
[----:B------:R-:W-:Y:S10]  /*87e10*/  BRA `(.L_x_1205) ;  /* 0x00000000007c7947 */ /* 0x000ff40003800000 */
.L_x_1203:
[----:B------:R-:W-:-:S13]  /*87e20*/  ISETP.GT.AND P0, PT, R53, 0x5, PT ;  /* 0x000000053500780c */ /* 0x000fda0003f04270 */
[----:B------:R-:W-:Y:S05]  /*87e30*/  @P0 BRA `(.L_x_1206) ;  /* 0x0000000000100947 */ /* 0x000fea0003800000 */
[----:B------:R-:W-:-:S13]  /*87e40*/  ISETP.NE.AND P0, PT, R53, 0x4, PT ;  /* 0x000000043500780c */ /* 0x000fda0003f05270 */
[C-C-:B------:R-:W-:Y:S02]  /*87e50*/  @P0 DADD R40, -R66.reuse, R68.reuse ;  /* 0x0000000042280229 */ /* 0x140fe40000000144 */
[----:B------:R-:W-:Y:S01]  /*87e60*/  @!P0 DADD R40, R66, R68 ;  /* 0x0000000042288229 */ /* 0x000fe20000000044 */
[----:B------:R-:W-:Y:S10]  /*87e70*/  BRA `(.L_x_1205) ;  /* 0x0000000000647947 */ /* 0x000ff40003800000 */
.L_x_1206:
[----:B------:R-:W-:-:S13]  /*87e80*/  ISETP.NE.AND P0, PT, R53, 0x6, PT ;  /* 0x000000063500780c */ /* 0x000fda0003f05270 */
[C-C-:B------:R-:W-:Y:S02]  /*87e90*/  @P0 DADD R40, -R66.reuse, -R68.reuse ;  /* 0x0000000042280229 */ /* 0x140fe40000000944 */
[----:B------:R-:W-:Y:S01]  /*87ea0*/  @!P0 DADD R40, R66, -R68 ;  /* 0x0000000042288229 */ /* 0x000fe20000000844 */
[----:B------:R-:W-:Y:S10]  /*87eb0*/  BRA `(.L_x_1205) ;  /* 0x0000000000547947 */ /* 0x000ff40003800000 */
.L_x_1202:
        /* <DEDUP_REMOVED lines=8> */
.L_x_1208:
[----:B------:R-:W-:-:S13]  /*87f40*/  ISETP.NE.AND P0, PT, R53, 0xa, PT ;  /* 0x0000000a3500780c */ /* 0x000fda0003f05270 */
[C-C-:B-----5:R-:W-:Y:S02]  /*87f50*/  @P0 DADD R40, -R68.reuse, -R32.reuse ;  /* 0x0000000044280229 */ /* 0x160fe40000000920 */
[----:B------:R-:W-:Y:S01]  /*87f60*/  @!P0 DADD R40, -R68, R32 ;  /* 0x0000000044288229 */ /* 0x000fe20000000120 */
[----:B------:R-:W-:Y:S10]  /*87f70*/  BRA `(.L_x_1205) ;  /* 0x0000000000247947 */ /* 0x000ff40003800000 */
.L_x_1207:
[----:B------:R-:W-:-:S13]  /*87f80*/  ISETP.GT.AND P0, PT, R53, 0xd, PT ;  /* 0x0000000d3500780c */ /* 0x000fda0003f04270 */
[----:B------:R-:W-:Y:S05]  /*87f90*/  @P0 BRA `(.L_x_1209) ;  /* 0x0000000000100947 */ /* 0x000fea0003800000 */
[----:B------:R-:W-:-:S13]  /*87fa0*/  ISETP.NE.AND P0, PT, R53, 0xc, PT ;  /* 0x0000000c3500780c */ /* 0x000fda0003f05270 */
[--C-:B-----5:R-:W-:Y:S02]  /*87fb0*/  @P0 DADD R40, R68, -R32.reuse ;  /* 0x0000000044280229 */ /* 0x120fe40000000820 */
[----:B------:R-:W-:Y:S01]  /*87fc0*/  @!P0 DADD R40, R66, R32 ;  /* 0x0000000042288229 */ /* 0x000fe20000000020 */
[----:B------:R-:W-:Y:S10]  /*87fd0*/  BRA `(.L_x_1205) ;  /* 0x00000000000c7947 */ /* 0x000ff40003800000 */
.L_x_1209:
[----:B------:R-:W-:-:S13]  /*87fe0*/  ISETP.NE.AND P0, PT, R53, 0xe, PT ;  /* 0x0000000e3500780c */ /* 0x000fda0003f05270 */
[--C-:B-----5:R-:W-:Y:S02]  /*87ff0*/  @P0 DADD R40, -R68, -R32.reuse ;  /* 0x0000000044280229 */ /* 0x120fe40000000920 */
[----:B------:R-:W-:-:S11]  /*88000*/  @!P0 DADD R40, -R66, R32 ;  /* 0x0000000042288229 */ /* 0x000fd60000000120 */
.L_x_1205:
[----:B------:R-:W-:Y:S05]  /*88010*/  BSYNC.RECONVERGENT B1 ;  /* 0x0000000000017941 */ /* 0x000fea0003800200 */
.L_x_1201:
        /* <DEDUP_REMOVED lines=13> */
.L_x_1213:
[----:B------:R-:W-:-:S13]  /*880f0*/  ISETP.NE.AND P0, PT, R74, 0x2, PT ;  /* 0x000000024a00780c */ /* 0x000fda0003f05270 */
[C-C-:B------:R-:W-:Y:S02]  /*88100*/  @P0 DADD R42, -R66.reuse, -R32.reuse ;  /* 0x00000000422a0229 */ /* 0x140fe40000000920 */
[----:B------:R-:W-:Y:S01]  /*88110*/  @!P0 DADD R42, R66, -R32 ;  /* 0x00000000422a8229 */ /* 0x000fe20000000820 */
[----:B------:R-:W-:Y:S10]  /*88120*/  BRA `(.L_x_1214) ;  /* 0x00000000007c7947 */ /* 0x000ff40003800000 */
.L_x_1212:
[----:B------:R-:W-:-:S13]  /*88130*/  ISETP.GT.AND P0, PT, R74, 0x5, PT ;  /* 0x000000054a00780c */ /* 0x000fda0003f04270 */
[----:B------:R-:W-:Y:S05]  /*88140*/  @P0 BRA `(.L_x_1215) ;  /* 0x0000000000100947 */ /* 0x000fea0003800000 */
[----:B------:R-:W-:-:S13]  /*88150*/  ISETP.NE.AND P0, PT, R74, 0x4, PT ;  /* 0x000000044a00780c */ /* 0x000fda0003f05270 */
[C-C-:B------:R-:W-:Y:S02]  /*88160*/  @P0 DADD R42, -R66.reuse, R60.reuse ;  /* 0x00000000422a0229 */ /* 0x140fe4000000013c */
[----:B------:R-:W-:Y:S01]  /*88170*/  @!P0 DADD R42, R66, R60 ;  /* 0x00000000422a8229 */ /* 0x000fe2000000003c */
[----:B------:R-:W-:Y:S10]  /*88180*/  BRA `(.L_x_1214) ;  /* 0x0000000000647947 */ /* 0x000ff40003800000 */
.L_x_1215:
[----:B------:R-:W-:-:S13]  /*88190*/  ISETP.NE.AND P0, PT, R74, 0x6, PT ;  /* 0x000000064a00780c */ /* 0x000fda0003f05270 */
[C-C-:B------:R-:W-:Y:S02]  /*881a0*/  @P0 DADD R42, -R66.reuse, -R60.reuse ;  /* 0x00000000422a0229 */ /* 0x140fe4000000093c */
[----:B------:R-:W-:Y:S01]  /*881b0*/  @!P0 DADD R42, R66, -R60 ;  /* 0x00000000422a8229 */ /* 0x000fe2000000083c */
[----:B------:R-:W-:Y:S10]  /*881c0*/  BRA `(.L_x_1214) ;  /* 0x0000000000547947 */ /* 0x000ff40003800000 */
.L_x_1211:
        /* <DEDUP_REMOVED lines=8> */
.L_x_1217:
[----:B------:R-:W-:-:S13]  /*88250*/  ISETP.NE.AND P0, PT, R74, 0xa, PT ;  /* 0x0000000a4a00780c */ /* 0x000fda0003f05270 */
[C-C-:B------:R-:W-:Y:S02]  /*88260*/  @P0 DADD R42, -R60.reuse, -R32.reuse ;  /* 0x000000003c2a0229 */ /* 0x140fe40000000920 */
[----:B------:R-:W-:Y:S01]  /*88270*/  @!P0 DADD R42, -R60, R32 ;  /* 0x000000003c2a8229 */ /* 0x000fe20000000120 */
[----:B------:R-:W-:Y:S10]  /*88280*/  BRA `(.L_x_1214) ;  /* 0x0000000000247947 */ /* 0x000ff40003800000 */
.L_x_1216:
[----:B------:R-:W-:-:S13]  /*88290*/  ISETP.GT.AND P0, PT, R74, 0xd, PT ;  /* 0x0000000d4a00780c */ /* 0x000fda0003f04270 */
[----:B------:R-:W-:Y:S05]  /*882a0*/  @P0 BRA `(.L_x_1218) ;  /* 0x0000000000100947 */ /* 0x000fea0003800000 */
[----:B------:R-:W-:-:S13]  /*882b0*/  ISETP.NE.AND P0, PT, R74, 0xc, PT ;  /* 0x0000000c4a00780c */ /* 0x000fda0003f05270 */
[--C-:B------:R-:W-:Y:S02]  /*882c0*/  @P0 DADD R42, R60, -R32.reuse ;  /* 0x000000003c2a0229 */ /* 0x100fe40000000820 */
[----:B------:R-:W-:Y:S01]  /*882d0*/  @!P0 DADD R42, R66, R32 ;  /* 0x00000000422a8229 */ /* 0x000fe20000000020 */
[----:B------:R-:W-:Y:S10]  /*882e0*/  BRA `(.L_x_1214) ;  /* 0x00000000000c7947 */ /* 0x000ff40003800000 */
.L_x_1218:
[----:B------:R-:W-:-:S13]  /*882f0*/  ISETP.NE.AND P0, PT, R74, 0xe, PT ;  /* 0x0000000e4a00780c */ /* 0x000fda0003f05270 */
[--C-:B------:R-:W-:Y:S02]  /*88300*/  @P0 DADD R42, -R60, -R32.reuse ;  /* 0x000000003c2a0229 */ /* 0x100fe40000000920 */
[----:B------:R-:W-:-:S11]  /*88310*/  @!P0 DADD R42, -R66, R32 ;  /* 0x00000000422a8229 */ /* 0x000fd60000000120 */
.L_x_1214:
[----:B------:R-:W-:Y:S05]  /*88320*/  BSYNC.RECONVERGENT B1 ;  /* 0x0000000000017941 */ /* 0x000fea0003800200 */
.L_x_1210:
        /* <DEDUP_REMOVED lines=13> */
.L_x_1222:
[----:B------:R-:W-:-:S13]  /*88400*/  ISETP.NE.AND P0, PT, R77, 0x2, PT ;  /* 0x000000024d00780c */ /* 0x000fda0003f05270 */
[C-C-:B------:R-:W-:Y:S02]  /*88410*/  @P0 DADD R48, -R62.reuse, -R32.reuse ;  /* 0x000000003e300229 */ /* 0x140fe40000000920 */
[----:B------:R-:W-:Y:S01]  /*88420*/  @!P0 DADD R48, R62, -R32 ;  /* 0x000000003e308229 */ /* 0x000fe20000000820 */
[----:B------:R-:W-:Y:S10]  /*88430*/  BRA `(.L_x_1223) ;  /* 0x00000000007c7947 */ /* 0x000ff40003800000 */
.L_x_1221:
[----:B------:R-:W-:-:S13]  /*88440*/  ISETP.GT.AND P0, PT, R77, 0x5, PT ;  /* 0x000000054d00780c */ /* 0x000fda0003f04270 */
[----:B------:R-:W-:Y:S05]  /*88450*/  @P0 BRA `(.L_x_1224) ;  /* 0x0000000000100947 */ /* 0x000fea0003800000 */
[----:B------:R-:W-:-:S13]  /*88460*/  ISETP.NE.AND P0, PT, R77, 0x4, PT ;  /* 0x000000044d00780c */ /* 0x000fda0003f05270 */
[C-C-:B------:R-:W-:Y:S02]  /*88470*/  @P0 DADD R48, R68.reuse, -R62.reuse ;  /* 0x0000000044300229 */ /* 0x140fe4000000083e */
[----:B------:R-:W-:Y:S01]  /*88480*/  @!P0 DADD R48, R68, R62 ;  /* 0x0000000044308229 */ /* 0x000fe2000000003e */
[----:B------:R-:W-:Y:S10]  /*88490*/  BRA `(.L_x_1223) ;  /* 0x0000000000647947 */ /* 0x000ff40003800000 */
.L_x_1224:
[----:B------:R-:W-:-:S13]  /*884a0*/  ISETP.NE.AND P0, PT, R77, 0x6, PT ;  /* 0x000000064d00780c */ /* 0x000fda0003f05270 */
[C-C-:B------:R-:W-:Y:S02]  /*884b0*/  @P0 DADD R48, -R68.reuse, -R62.reuse ;  /* 0x0000000044300229 */ /* 0x140fe4000000093e */
[----:B------:R-:W-:Y:S01]  /*884c0*/  @!P0 DADD R48, -R68, R62 ;  /* 0x0000000044308229 */ /* 0x000fe2000000013e */
[----:B------:R-:W-:Y:S10]  /*884d0*/  BRA `(.L_x_1223) ;  /* 0x0000000000547947 */ /* 0x000ff40003800000 */
.L_x_1220:
        /* <DEDUP_REMOVED lines=8> */
.L_x_1226:
[----:B------:R-:W-:-:S13]  /*88560*/  ISETP.NE.AND P0, PT, R77, 0xa, PT ;  /* 0x0000000a4d00780c */ /* 0x000fda0003f05270 */
[C-C-:B------:R-:W-:Y:S02]  /*88570*/  @P0 DADD R48, -R68.reuse, -R32.reuse ;  /* 0x0000000044300229 */ /* 0x140fe40000000920 */
[----:B------:R-:W-:Y:S01]  /*88580*/  @!P0 DADD R48, -R68, R32 ;  /* 0x0000000044308229 */ /* 0x000fe20000000120 */
[----:B------:R-:W-:Y:S10]  /*88590*/  BRA `(.L_x_1223) ;  /* 0x0000000000247947 */ /* 0x000ff40003800000 */
.L_x_1225:
[----:B------:R-:W-:-:S13]  /*885a0*/  ISETP.GT.AND P0, PT, R77, 0xd, PT ;  /* 0x0000000d4d00780c */ /* 0x000fda0003f04270 */
[----:B------:R-:W-:Y:S05]  /*885b0*/  @P0 BRA `(.L_x_1227) ;  /* 0x0000000000100947 */ /* 0x000fea0003800000 */
[----:B------:R-:W-:-:S13]  /*885c0*/  ISETP.NE.AND P0, PT, R77, 0xc, PT ;  /* 0x0000000c4d00780c */ /* 0x000fda0003f05270 */
[--C-:B------:R-:W-:Y:S02]  /*885d0*/  @P0 DADD R48, R68, -R32.reuse ;  /* 0x0000000044300229 */ /* 0x100fe40000000820 */
[----:B------:R-:W-:Y:S01]  /*885e0*/  @!P0 DADD R48, R62, R32 ;  /* 0x000000003e308229 */ /* 0x000fe20000000020 */
[----:B------:R-:W-:Y:S10]  /*885f0*/  BRA `(.L_x_1223) ;  /* 0x00000000000c7947 */ /* 0x000ff40003800000 */
.L_x_1227:
[----:B------:R-:W-:-:S13]  /*88600*/  ISETP.NE.AND P0, PT, R77, 0xe, PT ;  /* 0x0000000e4d00780c */ /* 0x000fda0003f05270 */
[--C-:B------:R-:W-:Y:S02]  /*88610*/  @P0 DADD R48, -R68, -R32.reuse ;  /* 0x0000000044300229 */ /* 0x100fe40000000920 */
[----:B------:R-:W-:-:S11]  /*88620*/  @!P0 DADD R48, -R62, R32 ;  /* 0x000000003e308229 */ /* 0x000fd60000000120 */
.L_x_1223:
[----:B------:R-:W-:Y:S05]  /*88630*/  BSYNC.RECONVERGENT B1 ;  /* 0x0000000000017941 */ /* 0x000fea0003800200 */
.L_x_1219:
        /* <DEDUP_REMOVED lines=12> */
.L_x_1231:
[----:B------:R-:W-:-:S13]  /*88700*/  ISETP.NE.AND P0, PT, R78, 0x2, PT ;  /* 0x000000024e00780c */ /* 0x000fda0003f05270 */
[C-C-:B------:R-:W-:Y:S02]  /*88710*/  @P0 DADD R50, -R62.reuse, -R32.reuse ;  /* 0x000000003e320229 */ /* 0x140fe40000000920 */
[----:B------:R-:W-:Y:S01]  /*88720*/  @!P0 DADD R50, R62, -R32 ;  /* 0x000000003e328229 */ /* 0x000fe20000000820 */
[----:B------:R-:W-:Y:S10]  /*88730*/  BRA `(.L_x_1232) ;  /* 0x00000000007c7947 */ /* 0x000ff40003800000 */
.L_x_1230:
[----:B------:R-:W-:-:S13]  /*88740*/  ISETP.GT.AND P0, PT, R78, 0x5, PT ;  /* 0x000000054e00780c */ /* 0x000fda0003f04270 */
[----:B------:R-:W-:Y:S05]  /*88750*/  @P0 BRA `(.L_x_1233) ;  /* 0x0000000000100947 */ /* 0x000fea0003800000 */
[----:B------:R-:W-:-:S13]  /*88760*/  ISETP.NE.AND P0, PT, R78, 0x4, PT ;  /* 0x000000044e00780c */ /* 0x000fda0003f05270 */
[C-C-:B------:R-:W-:Y:S02]  /*88770*/  @P0 DADD R50, R60.reuse, -R62.reuse ;  /* 0x000000003c320229 */ /* 0x140fe4000000083e */
[----:B------:R-:W-:Y:S01]  /*88780*/  @!P0 DADD R50, R60, R62 ;  /* 0x000000003c328229 */ /* 0x000fe2000000003e */
[----:B------:R-:W-:Y:S10]  /*88790*/  BRA `(.L_x_1232) ;  /* 0x0000000000647947 */ /* 0x000ff40003800000 */
.L_x_1233:
[----:B------:R-:W-:-:S13]  /*887a0*/  ISETP.NE.AND P0, PT, R78, 0x6, PT ;  /* 0x000000064e00780c */ /* 0x000fda0003f05270 */
[C-C-:B------:R-:W-:Y:S02]  /*887b0*/  @P0 DADD R50, -R60.reuse, -R62.reuse ;  /* 0x000000003c320229 */ /* 0x140fe4000000093e */
[----:B------:R-:W-:Y:S01]  /*887c0*/  @!P0 DADD R50, -R60, R62 ;  /* 0x000000003c328229 */ /* 0x000fe2000000013e */
[----:B------:R-:W-:Y:S10]  /*887d0*/  BRA `(.L_x_1232) ;  /* 0x0000000000547947 */ /* 0x000ff40003800000 */
.L_x_1229:
        /* <DEDUP_REMOVED lines=8> */
.L_x_1235:
[----:B------:R-:W-:-:S13]  /*88860*/  ISETP.NE.AND P0, PT, R78, 0xa, PT ;  /* 0x0000000a4e00780c */ /* 0x000fda0003f05270 */
[C-C-:B------:R-:W-:Y:S02]  /*88870*/  @P0 DADD R50, -R60.reuse, -R32.reuse ;  /* 0x000000003c320229 */ /* 0x140fe40000000920 */
[----:B------:R-:W-:Y:S01]  /*88880*/  @!P0 DADD R50, -R60, R32 ;  /* 0x000000003c328229 */ /* 0x000fe20000000120 */
[----:B------:R-:W-:Y:S10]  /*88890*/  BRA `(.L_x_1232) ;  /* 0x0000000000247947 */ /* 0x000ff40003800000 */
.L_x_1234:
[----:B------:R-:W-:-:S13]  /*888a0*/  ISETP.GT.AND P0, PT, R78, 0xd, PT ;  /* 0x0000000d4e00780c */ /* 0x000fda0003f04270 */
[----:B------:R-:W-:Y:S05]  /*888b0*/  @P0 BRA `(.L_x_1236) ;  /* 0x0000000000100947 */ /* 0x000fea0003800000 */
[----:B------:R-:W-:-:S13]  /*888c0*/  ISETP.NE.AND P0, PT, R78, 0xc, PT ;  /* 0x0000000c4e00780c */ /* 0x000fda0003f05270 */
[--C-:B------:R-:W-:Y:S02]  /*888d0*/  @P0 DADD R50, R60, -R32.reuse ;  /* 0x000000003c320229 */ /* 0x100fe40000000820 */
[----:B------:R-:W-:Y:S01]  /*888e0*/  @!P0 DADD R50, R62, R32 ;  /* 0x000000003e328229 */ /* 0x000fe20000000020 */
[----:B------:R-:W-:Y:S10]  /*888f0*/  BRA `(.L_x_1232) ;  /* 0x00000000000c7947 */ /* 0x000ff40003800000 */
.L_x_1236:
[----:B------:R-:W-:-:S13]  /*88900*/  ISETP.NE.AND P0, PT, R78, 0xe, PT ;  /* 0x0000000e4e00780c */ /* 0x000fda0003f05270 */
[--C-:B------:R-:W-:Y:S02]  /*88910*/  @P0 DADD R50, -R60, -R32.reuse ;  /* 0x000000003c320229 */ /* 0x100fe40000000920 */
[----:B------:R-:W-:-:S11]  /*88920*/  @!P0 DADD R50, -R62, R32 ;  /* 0x000000003e328229 */ /* 0x000fd60000000120 */
.L_x_1232:
[----:B------:R-:W-:Y:S05]  /*88930*/  BSYNC.RECONVERGENT B1 ;  /* 0x0000000000017941 */ /* 0x000fea0003800200 */
.L_x_1228:
        /* <DEDUP_REMOVED lines=13> */
.L_x_1240:
[----:B------:R-:W-:-:S13]  /*88a10*/  ISETP.NE.AND P0, PT, R53, 0x2, PT ;  /* 0x000000023500780c */ /* 0x000fda0003f05270 */
[C-C-:B------:R-:W-:Y:S02]  /*88a20*/  @P0 DADD R32, -R66.reuse, -R74.reuse ;  /* 0x0000000042200229 */ /* 0x140fe4000000094a */
[----:B------:R-:W-:Y:S01]  /*88a30*/  @!P0 DADD R32, R66, -R74 ;  /* 0x0000000042208229 */ /* 0x000fe2000000084a */
[----:B------:R-:W-:Y:S10]  /*88a40*/  BRA `(.L_x_1241) ;  /* 0x00000000007c7947 */ /* 0x000ff40003800000 */
.L_x_1239:
[----:B------:R-:W-:-:S13]  /*88a50*/  ISETP.GT.AND P0, PT, R53, 0x5, PT ;  /* 0x000000053500780c */ /* 0x000fda0003f04270 */
[----:B------:R-:W-:Y:S05]  /*88a60*/  @P0 BRA `(.L_x_1242) ;  /* 0x0000000000100947 */ /* 0x000fea0003800000 */
[----:B------:R-:W-:-:S13]  /*88a70*/  ISETP.NE.AND P0, PT, R53, 0x4, PT ;  /* 0x000000043500780c */ /* 0x000fda0003f05270 */
[C-C-:B------:R-:W-:Y:S02]  /*88a80*/  @P0 DADD R32, -R66.reuse, R68.reuse ;  /* 0x0000000042200229 */ /* 0x140fe40000000144 */
[----:B------:R-:W-:Y:S01]  /*88a90*/  @!P0 DADD R32, R66, R68 ;  /* 0x0000000042208229 */ /* 0x000fe20000000044 */
[----:B------:R-:W-:Y:S10]  /*88aa0*/  BRA `(.L_x_1241) ;  /* 0x0000000000647947 */ /* 0x000ff40003800000 */
.L_x_1242:
[----:B------:R-:W-:-:S13]  /*88ab0*/  ISETP.NE.AND P0, PT, R53, 0x6, PT ;  /* 0x000000063500780c */ /* 0x000fda0003f05270 */
[C-C-:B------:R-:W-:Y:S02]  /*88ac0*/  @P0 DADD R32, -R66.reuse, -R68.reuse ;  /* 0x0000000042200229 */ /* 0x140fe40000000944 */
[----:B------:R-:W-:Y:S01]  /*88ad0*/  @!P0 DADD R32, R66, -R68 ;  /* 0x0000000042208229 */ /* 0x000fe20000000844 */
[----:B------:R-:W-:Y:S10]  /*88ae0*/  BRA `(.L_x_1241) ;  /* 0x0000000000547947 */ /* 0x000ff40003800000 */
.L_x_1238:
        /* <DEDUP_REMOVED lines=8> */
.L_x_1244:
[----:B------:R-:W-:-:S13]  /*88b70*/  ISETP.NE.AND P0, PT, R53, 0xa, PT ;  /* 0x0000000a3500780c */ /* 0x000fda0003f05270 */
[C-C-:B------:R-:W-:Y:S02]  /*88b80*/  @P0 DADD R32, -R68.reuse, -R74.reuse ;  /* 0x0000000044200229 */ /* 0x140fe4000000094a */
[----:B------:R-:W-:Y:S01]  /*88b90*/  @!P0 DADD R32, -R68, R74 ;  /* 0x0000000044208229 */ /* 0x000fe2000000014a */
[----:B------:R-:W-:Y:S10]  /*88ba0*/  BRA `(.L_x_1241) ;  /* 0x0000000000247947 */ /* 0x000ff40003800000 */
.L_x_1243:
[----:B------:R-:W-:-:S13]  /*88bb0*/  ISETP.GT.AND P0, PT, R53, 0xd, PT ;  /* 0x0000000d3500780c */ /* 0x000fda0003f04270 */
[----:B------:R-:W-:Y:S05]  /*88bc0*/  @P0 BRA `(.L_x_1245) ;  /* 0x0000000000100947 */ /* 0x000fea0003800000 */
[----:B------:R-:W-:-:S13]  /*88bd0*/  ISETP.NE.AND P0, PT, R53, 0xc, PT ;  /* 0x0000000c3500780c */ /* 0x000fda0003f05270 */
[--C-:B------:R-:W-:Y:S02]  /*88be0*/  @P0 DADD R32, R68, -R74.reuse ;  /* 0x0000000044200229 */ /* 0x100fe4000000084a */
[----:B------:R-:W-:Y:S01]  /*88bf0*/  @!P0 DADD R32, R66, R74 ;  /* 0x0000000042208229 */ /* 0x000fe2000000004a */
[----:B------:R-:W-:Y:S10]  /*88c00*/  BRA `(.L_x_1241) ;  /* 0x00000000000c7947 */ /* 0x000ff40003800000 */
.L_x_1245:
[----:B------:R-:W-:-:S13]  /*88c10*/  ISETP.NE.AND P0, PT, R53, 0xe, PT ;  /* 0x0000000e3500780c */ /* 0x000fda0003f05270 */
[--C-:B------:R-:W-:Y:S02]  /*88c20*/  @P0 DADD R32, -R68, -R74.reuse ;  /* 0x0000000044200229 */ /* 0x100fe4000000094a */
[----:B------:R-:W-:-:S11]  /*88c30*/  @!P0 DADD R32, -R66, R74 ;  /* 0x0000000042208229 */ /* 0x000fd6000000014a */
.L_x_1241:
[----:B------:R-:W-:Y:S05]  /*88c40*/  BSYNC.RECONVERGENT B1 ;  /* 0x0000000000017941 */ /* 0x000fea0003800200 */
.L_x_1237:
        /* <DEDUP_REMOVED lines=12> */
.L_x_1249:
[----:B------:R-:W-:-:S13]  /*88d10*/  ISETP.NE.AND P0, PT, R76, 0x2, PT ;  /* 0x000000024c00780c */ /* 0x000fda0003f05270 */
[C-C-:B------:R-:W-:Y:S02]  /*88d20*/  @P0 DADD R54, -R66.reuse, -R74.reuse ;  /* 0x0000000042360229 */ /* 0x140fe4000000094a */
[----:B------:R-:W-:Y:S01]  /*88d30*/  @!P0 DADD R54, R66, -R74 ;  /* 0x0000000042368229 */ /* 0x000fe2000000084a */
[----:B------:R-:W-:Y:S10]  /*88d40*/  BRA `(.L_x_1250) ;  /* 0x00000000007c7947 */ /* 0x000ff40003800000 */
.L_x_1248:
[----:B------:R-:W-:-:S13]  /*88d50*/  ISETP.GT.AND P0, PT, R76, 0x5, PT ;  /* 0x000000054c00780c */ /* 0x000fda0003f04270 */
[----:B------:R-:W-:Y:S05]  /*88d60*/  @P0 BRA `(.L_x_1251) ;  /* 0x0000000000100947 */ /* 0x000fea0003800000 */
[----:B------:R-:W-:-:S13]  /*88d70*/  ISETP.NE.AND P0, PT, R76, 0x4, PT ;  /* 0x000000044c00780c */ /* 0x000fda0003f05270 */
[C-C-:B------:R-:W-:Y:S02]  /*88d80*/  @P0 DADD R54, -R66.reuse, R60.reuse ;  /* 0x0000000042360229 */ /* 0x140fe4000000013c */
[----:B------:R-:W-:Y:S01]  /*88d90*/  @!P0 DADD R54, R66, R60 ;  /* 0x0000000042368229 */ /* 0x000fe2000000003c */
[----:B------:R-:W-:Y:S10]  /*88da0*/  BRA `(.L_x_1250) ;  /* 0x0000000000647947 */ /* 0x000ff40003800000 */
.L_x_1251:
[----:B------:R-:W-:-:S13]  /*88db0*/  ISETP.NE.AND P0, PT, R76, 0x6, PT ;  /* 0x000000064c00780c */ /* 0x000fda0003f05270 */
[C-C-:B------:R-:W-:Y:S02]  /*88dc0*/  @P0 DADD R54, -R66.reuse, -R60.reuse ;  /* 0x0000000042360229 */ /* 0x140fe4000000093c */
[----:B------:R-:W-:Y:S01]  /*88dd0*/  @!P0 DADD R54, R66, -R60 ;  /* 0x0000000042368229 */ /* 0x000fe2000000083c */
[----:B------:R-:W-:Y:S10]  /*88de0*/  BRA `(.L_x_1250) ;  /* 0x0000000000547947 */ /* 0x000ff40003800000 */
.L_x_1247:
        /* <DEDUP_REMOVED lines=8> */
.L_x_1253:
[----:B------:R-:W-:-:S13]  /*88e70*/  ISETP.NE.AND P0, PT, R76, 0xa, PT ;  /* 0x0000000a4c00780c */ /* 0x000fda0003f05270 */
[C-C-:B------:R-:W-:Y:S02]  /*88e80*/  @P0 DADD R54, -R60.reuse, -R74.reuse ;  /* 0x000000003c360229 */ /* 0x140fe4000000094a */
[----:B------:R-:W-:Y:S01]  /*88e90*/  @!P0 DADD R54, -R60, R74 ;  /* 0x000000003c368229 */ /* 0x000fe2000000014a */
[----:B------:R-:W-:Y:S10]  /*88ea0*/  BRA `(.L_x_1250) ;  /* 0x0000000000247947 */ /* 0x000ff40003800000 */
.L_x_1252:
[----:B------:R-:W-:-:S13]  /*88eb0*/  ISETP.GT.AND P0, PT, R76, 0xd, PT ;  /* 0x0000000d4c00780c */ /* 0x000fda0003f04270 */
[----:B------:R-:W-:Y:S05]  /*88ec0*/  @P0 BRA `(.L_x_1254) ;  /* 0x0000000000100947 */ /* 0x000fea0003800000 */
[----:B------:R-:W-:-:S13]  /*88ed0*/  ISETP.NE.AND P0, PT, R76, 0xc, PT ;  /* 0x0000000c4c00780c */ /* 0x000fda0003f05270 */
[--C-:B------:R-:W-:Y:S02]  /*88ee0*/  @P0 DADD R54, R60, -R74.reuse ;  /* 0x000000003c360229 */ /* 0x100fe4000000084a */
[----:B------:R-:W-:Y:S01]  /*88ef0*/  @!P0 DADD R54, R66, R74 ;  /* 0x0000000042368229 */ /* 0x000fe2000000004a */
[----:B------:R-:W-:Y:S10]  /*88f00*/  BRA `(.L_x_1250) ;  /* 0x00000000000c7947 */ /* 0x000ff40003800000 */
.L_x_1254:
[----:B------:R-:W-:-:S13]  /*88f10*/  ISETP.NE.AND P0, PT, R76, 0xe, PT ;  /* 0x0000000e4c00780c */ /* 0x000fda0003f05270 */
[--C-:B------:R-:W-:Y:S02]  /*88f20*/  @P0 DADD R54, -R60, -R74.reuse ;  /* 0x000000003c360229 */ /* 0x100fe4000000094a */
[----:B------:R-:W-:-:S11]  /*88f30*/  @!P0 DADD R54, -R66, R74 ;  /* 0x0000000042368229 */ /* 0x000fd6000000014a */
.L_x_1250:
[----:B------:R-:W-:Y:S05]  /*88f40*/  BSYNC.RECONVERGENT B1 ;  /* 0x0000000000017941 */ /* 0x000fea0003800200 */
.L_x_1246:
        /* <DEDUP_REMOVED lines=12> */
.L_x_1258:
[----:B------:R-:W-:-:S13]  /*89010*/  ISETP.NE.AND P0, PT, R79, 0x2, PT ;  /* 0x000000024f00780c */ /* 0x000fda0003f05270 */
[C-C-:B------:R-:W-:Y:S02]  /*89020*/  @P0 DADD R56, -R62.reuse, -R74.reuse ;  /* 0x000000003e380229 */ /* 0x140fe4000000094a */
[----:B------:R-:W-:Y:S01]  /*89030*/  @!P0 DADD R56, R62, -R74 ;  /* 0x000000003e388229 */ /* 0x000fe2000000084a */
[----:B------:R-:W-:Y:S10]  /*89040*/  BRA `(.L_x_1259) ;  /* 0x00000000007c7947 */ /* 0x000ff40003800000 */
.L_x_1257:
[----:B------:R-:W-:-:S13]  /*89050*/  ISETP.GT.AND P0, PT, R79, 0x5, PT ;  /* 0x000000054f00780c */ /* 0x000fda0003f04270 */
[----:B------:R-:W-:Y:S05]  /*89060*/  @P0 BRA `(.L_x_1260) ;  /* 0x0000000000100947 */ /* 0x000fea0003800000 */
[----:B------:R-:W-:-:S13]  /*89070*/  ISETP.NE.AND P0, PT, R79, 0x4, PT ;  /* 0x000000044f00780c */ /* 0x000fda0003f05270 */
[C-C-:B------:R-:W-:Y:S02]  /*89080*/  @P0 DADD R56, R68.reuse, -R62.reuse ;  /* 0x0000000044380229 */ /* 0x140fe4000000083e */
[----:B------:R-:W-:Y:S01]  /*89090*/  @!P0 DADD R56, R68, R62 ;  /* 0x0000000044388229 */ /* 0x000fe2000000003e */
[----:B------:R-:W-:Y:S10]  /*890a0*/  BRA `(.L_x_1259) ;  /* 0x0000000000647947 */ /* 0x000ff40003800000 */
.L_x_1260:
[----:B------:R-:W-:-:S13]  /*890b0*/  ISETP.NE.AND P0, PT, R79, 0x6, PT ;  /* 0x000000064f00780c */ /* 0x000fda0003f05270 */
[C-C-:B------:R-:W-:Y:S02]  /*890c0*/  @P0 DADD R56, -R68.reuse, -R62.reuse ;  /* 0x0000000044380229 */ /* 0x140fe4000000093e */
[----:B------:R-:W-:Y:S01]  /*890d0*/  @!P0 DADD R56, -R68, R62 ;  /* 0x0000000044388229 */ /* 0x000fe2000000013e */
[----:B------:R-:W-:Y:S10]  /*890e0*/  BRA `(.L_x_1259) ;  /* 0x0000000000547947 */ /* 0x000ff40003800000 */
.L_x_1256:
        /* <DEDUP_REMOVED lines=8> */
.L_x_1262:
[----:B------:R-:W-:-:S13]  /*89170*/  ISETP.NE.AND P0, PT, R79, 0xa, PT ;  /* 0x0000000a4f00780c */ /* 0x000fda0003f05270 */
[C-C-:B------:R-:W-:Y:S02]  /*89180*/  @P0 DADD R56, -R68.reuse, -R74.reuse ;  /* 0x0000000044380229 */ /* 0x140fe4000000094a */
[----:B------:R-:W-:Y:S01]  /*89190*/  @!P0 DADD R56, -R68, R74 ;  /* 0x0000000044388229 */ /* 0x000fe2000000014a */
[----:B------:R-:W-:Y:S10]  /*891a0*/  BRA `(.L_x_1259) ;  /* 0x0000000000247947 */ /* 0x000ff40003800000 */
.L_x_1261:
[----:B------:R-:W-:-:S13]  /*891b0*/  ISETP.GT.AND P0, PT, R79, 0xd, PT ;  /* 0x0000000d4f00780c */ /* 0x000fda0003f04270 */
[----:B------:R-:W-:Y:S05]  /*891c0*/  @P0 BRA `(.L_x_1263) ;  /* 0x0000000000100947 */ /* 0x000fea0003800000 */
[----:B------:R-:W-:-:S13]  /*891d0*/  ISETP.NE.AND P0, PT, R79, 0xc, PT ;  /* 0x0000000c4f00780c */ /* 0x000fda0003f05270 */
[--C-:B------:R-:W-:Y:S02]  /*891e0*/  @P0 DADD R56, R68, -R74.reuse ;  /* 0x0000000044380229 */ /* 0x100fe4000000084a */
[----:B------:R-:W-:Y:S01]  /*891f0*/  @!P0 DADD R56, R62, R74 ;  /* 0x000000003e388229 */ /* 0x000fe2000000004a */
[----:B------:R-:W-:Y:S10]  /*89200*/  BRA `(.L_x_1259) ;  /* 0x00000000000c7947 */ /* 0x000ff40003800000 */
.L_x_1263:
[----:B------:R-:W-:-:S13]  /*89210*/  ISETP.NE.AND P0, PT, R79, 0xe, PT ;  /* 0x0000000e4f00780c */ /* 0x000fda0003f05270 */
[--C-:B------:R-:W-:Y:S02]  /*89220*/  @P0 DADD R56, -R68, -R74.reuse ;  /* 0x0000000044380229 */ /* 0x100fe4000000094a */
[----:B------:R-:W-:-:S11]  /*89230*/  @!P0 DADD R56, -R62, R74 ;  /* 0x000000003e388229 */ /* 0x000fd6000000014a */
.L_x_1259:
[----:B------:R-:W-:Y:S05]  /*89240*/  BSYNC.RECONVERGENT B1 ;  /* 0x0000000000017941 */ /* 0x000fea0003800200 */
.L_x_1255:
        /* <DEDUP_REMOVED lines=12> */
.L_x_1267:
[----:B------:R-:W-:-:S13]  /*89310*/  ISETP.NE.AND P0, PT, R80, 0x2, PT ;  /* 0x000000025000780c */ /* 0x000fda0003f05270 */
[C-C-:B------:R-:W-:Y:S02]  /*89320*/  @P0 DADD R58, -R62.reuse, -R74.reuse ;  /* 0x000000003e3a0229 */ /* 0x140fe4000000094a */
[----:B------:R-:W-:Y:S01]  /*89330*/  @!P0 DADD R58, R62, -R74 ;  /* 0x000000003e3a8229 */ /* 0x000fe2000000084a */
[----:B------:R-:W-:Y:S10]  /*89340*/  BRA `(.L_x_1268) ;  /* 0x00000000007c7947 */ /* 0x000ff40003800000 */
.L_x_1266:
[----:B------:R-:W-:-:S13]  /*89350*/  ISETP.GT.AND P0, PT, R80, 0x5, PT ;  /* 0x000000055000780c */ /* 0x000fda0003f04270 */
[----:B------:R-:W-:Y:S05]  /*89360*/  @P0 BRA `(.L_x_1269) ;  /* 0x0000000000100947 */ /* 0x000fea0003800000 */
[----:B------:R-:W-:-:S13]  /*89370*/  ISETP.NE.AND P0, PT, R80, 0x4, PT ;  /* 0x000000045000780c */ /* 0x000fda0003f05270 */
[C-C-:B------:R-:W-:Y:S02]  /*89380*/  @P0 DADD R58, R60.reuse, -R62.reuse ;  /* 0x000000003c3a0229 */ /* 0x140fe4000000083e */
[----:B------:R-:W-:Y:S01]  /*89390*/  @!P0 DADD R58, R60, R62 ;  /* 0x000000003c3a8229 */ /* 0x000fe2000000003e */
[----:B------:R-:W-:Y:S10]  /*893a0*/  BRA `(.L_x_1268) ;  /* 0x0000000000647947 */ /* 0x000ff40003800000 */
.L_x_1269:
[----:B------:R-:W-:-:S13]  /*893b0*/  ISETP.NE.AND P0, PT, R80, 0x6, PT ;  /* 0x000000065000780c */ /* 0x000fda0003f05270 */
[C-C-:B------:R-:W-:Y:S02]  /*893c0*/  @P0 DADD R58, -R60.reuse, -R62.reuse ;  /* 0x000000003c3a0229 */ /* 0x140fe4000000093e */
[----:B------:R-:W-:Y:S01]  /*893d0*/  @!P0 DADD R58, -R60, R62 ;  /* 0x000000003c3a8229 */ /* 0x000fe2000000013e */
[----:B------:R-:W-:Y:S10]  /*893e0*/  BRA `(.L_x_1268) ;  /* 0x0000000000547947 */ /* 0x000ff40003800000 */
.L_x_1265:
        /* <DEDUP_REMOVED lines=8> */
.L_x_1271:
[----:B------:R-:W-:-:S13]  /*89470*/  ISETP.NE.AND P0, PT, R80, 0xa, PT ;  /* 0x0000000a5000780c */ /* 0x000fda0003f05270 */
[C-C-:B------:R-:W-:Y:S02]  /*89480*/  @P0 DADD R58, -R60.reuse, -R74.reuse ;  /* 0x000000003c3a0229 */ /* 0x140fe4000000094a */
[----:B------:R-:W-:Y:S01]  /*89490*/  @!P0 DADD R58, -R60, R74 ;  /* 0x000000003c3a8229 */ /* 0x000fe2000000014a */
[----:B------:R-:W-:Y:S10]  /*894a0*/  BRA `(.L_x_1268) ;  /* 0x0000000000247947 */ /* 0x000ff40003800000 */
.L_x_1270:
[----:B------:R-:W-:-:S13]  /*894b0*/  ISETP.GT.AND P0, PT, R80, 0xd, PT ;  /* 0x0000000d5000780c */ /* 0x000fda0003f04270 */
[----:B------:R-:W-:Y:S05]  /*894c0*/  @P0 BRA `(.L_x_1272) ;  /* 0x0000000000100947 */ /* 0x000fea0003800000 */
[----:B------:R-:W-:-:S13]  /*894d0*/  ISETP.NE.AND P0, PT, R80, 0xc, PT ;  /* 0x0000000c5000780c */ /* 0x000fda0003f05270 */
[--C-:B------:R-:W-:Y:S02]  /*894e0*/  @P0 DADD R58, R60, -R74.reuse ;  /* 0x000000003c3a0229 */ /* 0x100fe4000000084a */
[----:B------:R-:W-:Y:S01]  /*894f0*/  @!P0 DADD R58, R62, R74 ;  /* 0x000000003e3a8229 */ /* 0x000fe2000000004a */
[----:B------:R-:W-:Y:S10]  /*89500*/  BRA `(.L_x_1268) ;  /* 0x00000000000c7947 */ /* 0x000ff40003800000 */
.L_x_1272:
[----:B------:R-:W-:-:S13]  /*89510*/  ISETP.NE.AND P0, PT, R80, 0xe, PT ;  /* 0x0000000e5000780c */ /* 0x000fda0003f05270 */
[--C-:B------:R-:W-:Y:S02]  /*89520*/  @P0 DADD R58, -R60, -R74.reuse ;  /* 0x000000003c3a0229 */ /* 0x100fe4000000094a */
[----:B------:R-:W-:-:S11]  /*89530*/  @!P0 DADD R58, -R62, R74 ;  /* 0x000000003e3a8229 */ /* 0x000fd6000000014a */
.L_x_1268:
[----:B------:R-:W-:Y:S05]  /*89540*/  BSYNC.RECONVERGENT B1 ;  /* 0x0000000000017941 */ /* 0x000fea0003800200 */
.L_x_1264:
        /* <DEDUP_REMOVED lines=25> */
.L_x_1200:
[----:B------:R-:W-:Y:S05]  /*896e0*/  BSYNC.RECONVERGENT B0 ;  /* 0x0000000000007941 */ /* 0x000fea0003800200 */
.L_x_1199:
[----:B------:R-:W2:Y:S04]  /*896f0*/  LDL.64 R20, [R1+0x490] ;  /* 0x0004900001147983 */ /* 0x000ea80000100a00 */
[----:B------:R-:W3:Y:S01]  /*89700*/  LDL R3, [R1+0x4c0] ;  /* 0x0004c00001037983 */ /* 0x000ee20000100800 */
[----:B------:R-:W-:Y:S01]  /*89710*/  DADD R10, R10, R14 ;  /* 0x000000000a0a7229 */ /* 0x000fe2000000000e */
[----:B------:R-:W-:Y:S07]  /*89720*/  BSSY.RECONVERGENT B1, `(.L_x_1274) ;  /* 0x00001f2000017945 */ /* 0x000fee0003800200 */
[----:B--2---:R-:W-:Y:S01]  /*89730*/  DMUL R14, R10, R20 ;  /* 0x000000140a0e7228 */ /* 0x004fe20000000000 */
[----:B------:R-:W-:-:S02]  /*89740*/  CS2R R10, SRZ ;  /* 0x00000000000a7805 */ /* 0x000fc4000001ff00 */
[----:B---3--:R-:W-:-:S03]  /*89750*/  ISETP.GE.AND P0, PT, R3, 0x1, PT ;  /* 0x000000010300780c */ /* 0x008fc60003f06270 */
[----:B------:R2:W3:Y:S10]  /*89760*/  F2F.F32.F64 R0, R14 ;  /* 0x0000000e00007310 */ /* 0x0004f40000301000 */
[----:B--2---:R-:W-:Y:S05]  /*89770*/  @!P0 BRA `(.L_x_1275) ;  /* 0x0000001c00b08947 */ /* 0x004fea0003800000 */
[----:B------:R2:W5:Y:S01]  /*89780*/  LDL.64 R20, [R1+0x4c8] ;  /* 0x0004c80001147983 */ /* 0x0005620000100a00 */
[----:B------:R-:W-:Y:S01]  /*89790*/  BSSY.RECONVERGENT B0, `(.L_x_1276) ;  /* 0x00001e9000007945 */ /* 0x000fe20003800200 */
[----:B------:R-:W-:Y:S01]  /*897a0*/  IMAD.MOV.U32 R14, RZ, RZ, RZ ;  /* 0x000000ffff0e7224 */ /* 0x000fe200078e00ff */
[----:B------:R-:W-:-:S07]  /*897b0*/  CS2R R10, SRZ ;  /* 0x00000000000a7805 */ /* 0x000fce000001ff00 */
.L_x_1349:
        /* <DEDUP_REMOVED lines=17> */
[----:B--2---:R-:W-:-:S04]  /*898d0*/  IADD3 R42, PT, PT, R42, R15, RZ ;  /* 0x0000000f2a2a7210 */ /* 0x004fc80007ffe0ff */
[----:B------:R-:W-:Y:S01]  /*898e0*/  LOP3.LUT R43, R42, 0xff, RZ, 0xc0, !PT ;  /* 0x000000ff2a2b7812 */ /* 0x000fe200078ec0ff */
[----:B---3--:R-:W-:-:S03]  /*898f0*/  IMAD.IADD R48, R48, 0x1, R15 ;  /* 0x0000000130307824 */ /* 0x008fc600078e020f */
        /* <DEDUP_REMOVED lines=16> */
[----:B------:R-:W-:Y:S02]  /*89a00*/  IADD3 R58, P1, PT, R64, R59, RZ ;  /* 0x0000003b403a7210 */ /* 0x000fe40007f3e0ff */
[C---:B------:R-:W-:Y:S01]  /*89a10*/  IADD3 R60, PT, PT, R15.reuse, R60, RZ ;  /* 0x0000003c0f3c7210 */ /* 0x040fe20007ffe0ff */
        /* <DEDUP_REMOVED lines=11> */
[----:B------:R3:W5:Y:S02]  /*89ad0*/  LD.E.U8 R53, desc[UR36][R58.64+0x1] ;  /* 0x000001243a357980 */ /* 0x000764000c101100 */
[----:B------:R-:W-:-:S02]  /*89ae0*/  IMAD.X R61, RZ, RZ, R65, P2 ;  /* 0x000000ffff3d7224 */ /* 0x000fc400010e0641 */
[----:B------:R-:W-:-:S03]  /*89af0*/  IMAD.X R63, RZ, RZ, R65, P3 ;  /* 0x000000ffff3f7224 */ /* 0x000fc600018e0641 */
[----:B------:R-:W5:Y:S04]  /*89b00*/  LD.E.U8 R75, desc[UR36][R60.64] ;  /* 0x000000243c4b7980 */ /* 0x000f68000c101100 */
[----:B------:R-:W5:Y:S04]  /*89b10*/  LD.E.U8 R77, desc[UR36][R60.64+0x1] ;  /* 0x000001243c4d7980 */ /* 0x000f68000c101100 */
[----:B------:R-:W5:Y:S04]  /*89b20*/  LD.E.U8 R78, desc[UR36][R62.64] ;  /* 0x000000243e4e7980 */ /* 0x000f68000c101100 */
[----:B------:R-:W5:Y:S01]  /*89b30*/  LD.E.U8 R79, desc[UR36][R62.64+0x1] ;  /* 0x000001243e4f7980 */ /* 0x000f62000c101100 */
[----:B------:R-:W-:Y:S01]  /*89b40*/  IMAD.X R49, RZ, RZ, R65, P1 ;  /* 0x000000ffff317224 */ /* 0x000fe200008e0641 */
[----:B------:R-:W-:Y:S01]  /*89b50*/  MOV R70, 0x0 ;  /* 0x0000000000467802 */ /* 0x000fe20000000f00 */
[----:B------:R-:W4:Y:S03]  /*89b60*/  FRND.F64.FLOOR R56, R50 ;  /* 0x0000003200387313 */ /* 0x000f260000305800 */
        /* <DEDUP_REMOVED lines=27> */
.L_x_1280:
[----:B------:R-:W-:-:S13]  /*89d20*/  ISETP.NE.AND P0, PT, R15, 0x2, PT ;  /* 0x000000020f00780c */ /* 0x000fda0003f05270 */
[C-C-:B-----5:R-:W-:Y:S02]  /*89d30*/  @P0 DADD R40, -R66.reuse, -R32.reuse ;  /* 0x0000000042280229 */ /* 0x160fe40000000920 */
[----:B------:R-:W-:Y:S01]  /*89d40*/  @!P0 DADD R40, R66, -R32 ;  /* 0x0000000042288229 */ /* 0x000fe20000000820 */
[----:B------:R-:W-:Y:S10]  /*89d50*/  BRA `(.L_x_1281) ;  /* 0x00000000007c7947 */ /* 0x000ff40003800000 */
.L_x_1279:
[----:B------:R-:W-:-:S13]  /*89d60*/  ISETP.GT.AND P0, PT, R15, 0x5, PT ;  /* 0x000000050f00780c */ /* 0x000fda0003f04270 */
[----:B------:R-:W-:Y:S05]  /*89d70*/  @P0 BRA `(.L_x_1282) ;  /* 0x0000000000100947 */ /* 0x000fea0003800000 */
[----:B------:R-:W-:-:S13]  /*89d80*/  ISETP.NE.AND P0, PT, R15, 0x4, PT ;  /* 0x000000040f00780c */ /* 0x000fda0003f05270 */
[C-C-:B------:R-:W-:Y:S02]  /*89d90*/  @P0 DADD R40, -R66.reuse, R68.reuse ;  /* 0x0000000042280229 */ /* 0x140fe40000000144 */
[----:B------:R-:W-:Y:S01]  /*89da0*/  @!P0 DADD R40, R66, R68 ;  /* 0x0000000042288229 */ /* 0x000fe20000000044 */
[----:B------:R-:W-:Y:S10]  /*89db0*/  BRA `(.L_x_1281) ;  /* 0x0000000000647947 */ /* 0x000ff40003800000 */
.L_x_1282:
[----:B------:R-:W-:-:S13]  /*89dc0*/  ISETP.NE.AND P0, PT, R15, 0x6, PT ;  /* 0x000000060f00780c */ /* 0x000fda0003f05270 */
[C-C-:B------:R-:W-:Y:S02]  /*89dd0*/  @P0 DADD R40, -R66.reuse, -R68.reuse ;  /* 0x0000000042280229 */ /* 0x140fe40000000944 */
[----:B------:R-:W-:Y:S01]  /*89de0*/  @!P0 DADD R40, R66, -R68 ;  /* 0x0000000042288229 */ /* 0x000fe20000000844 */
[----:B------:R-:W-:Y:S10]  /*89df0*/  BRA `(.L_x_1281) ;  /* 0x0000000000547947 */ /* 0x000ff40003800000 */
.L_x_1278:
        /* <DEDUP_REMOVED lines=8> */
.L_x_1284:
[----:B------:R-:W-:-:S13]  /*89e80*/  ISETP.NE.AND P0, PT, R15, 0xa, PT ;  /* 0x0000000a0f00780c */ /* 0x000fda0003f05270 */
[C-C-:B-----5:R-:W-:Y:S02]  /*89e90*/  @P0 DADD R40, -R68.reuse, -R32.reuse ;  /* 0x0000000044280229 */ /* 0x160fe40000000920 */
[----:B------:R-:W-:Y:S01]  /*89ea0*/  @!P0 DADD R40, -R68, R32 ;  /* 0x0000000044288229 */ /* 0x000fe20000000120 */
[----:B------:R-:W-:Y:S10]  /*89eb0*/  BRA `(.L_x_1281) ;  /* 0x0000000000247947 */ /* 0x000ff40003800000 */
.L_x_1283:
[----:B------:R-:W-:-:S13]  /*89ec0*/  ISETP.GT.AND P0, PT, R15, 0xd, PT ;  /* 0x0000000d0f00780c */ /* 0x000fda0003f04270 */
[----:B------:R-:W-:Y:S05]  /*89ed0*/  @P0 BRA `(.L_x_1285) ;  /* 0x0000000000100947 */ /* 0x000fea0003800000 */
[----:B------:R-:W-:-:S13]  /*89ee0*/  ISETP.NE.AND P0, PT, R15, 0xc, PT ;  /* 0x0000000c0f00780c */ /* 0x000fda0003f05270 */
[--C-:B-----5:R-:W-:Y:S02]  /*89ef0*/  @P0 DADD R40, R68, -R32.reuse ;  /* 0x0000000044280229 */ /* 0x120fe40000000820 */
[----:B------:R-:W-:Y:S01]  /*89f00*/  @!P0 DADD R40, R66, R32 ;  /* 0x0000000042288229 */ /* 0x000fe20000000020 */
[----:B------:R-:W-:Y:S10]  /*89f10*/  BRA `(.L_x_1281) ;  /* 0x00000000000c7947 */ /* 0x000ff40003800000 */
.L_x_1285:
[----:B------:R-:W-:-:S13]  /*89f20*/  ISETP.NE.AND P0, PT, R15, 0xe, PT ;  /* 0x0000000e0f00780c */ /* 0x000fda0003f05270 */
[--C-:B-----5:R-:W-:Y:S02]  /*89f30*/  @P0 DADD R40, -R68, -R32.reuse ;  /* 0x0000000044280229 */ /* 0x120fe40000000920 */
[----:B------:R-:W-:-:S11]  /*89f40*/  @!P0 DADD R40, -R66, R32 ;  /* 0x0000000042288229 */ /* 0x000fd60000000120 */
.L_x_1281:
[----:B------:R-:W-:Y:S05]  /*89f50*/  BSYNC.RECONVERGENT B2 ;  /* 0x0000000000027941 */ /* 0x000fea0003800200 */
.L_x_1277:
        /* <DEDUP_REMOVED lines=13> */
.L_x_1289:
[----:B------:R-:W-:-:S13]  /*8a030*/  ISETP.NE.AND P0, PT, R53, 0x2, PT ;  /* 0x000000023500780c */ /* 0x000fda0003f05270 */
[C-C-:B------:R-:W-:Y:S02]  /*8a040*/  @P0 DADD R42, -R66.reuse, -R32.reuse ;  /* 0x00000000422a0229 */ /* 0x140fe40000000920 */
[----:B------:R-:W-:Y:S01]  /*8a050*/  @!P0 DADD R42, R66, -R32 ;  /* 0x00000000422a8229 */ /* 0x000fe20000000820 */
[----:B------:R-:W-:Y:S10]  /*8a060*/  BRA `(.L_x_1290) ;  /* 0x00000000007c7947 */ /* 0x000ff40003800000 */
.L_x_1288:
[----:B------:R-:W-:-:S13]  /*8a070*/  ISETP.GT.AND P0, PT, R53, 0x5, PT ;  /* 0x000000053500780c */ /* 0x000fda0003f04270 */
[----:B------:R-:W-:Y:S05]  /*8a080*/  @P0 BRA `(.L_x_1291) ;  /* 0x0000000000100947 */ /* 0x000fea0003800000 */
[----:B------:R-:W-:-:S13]  /*8a090*/  ISETP.NE.AND P0, PT, R53, 0x4, PT ;  /* 0x000000043500780c */ /* 0x000fda0003f05270 */
[C-C-:B------:R-:W-:Y:S02]  /*8a0a0*/  @P0 DADD R42, -R66.reuse, R60.reuse ;  /* 0x00000000422a0229 */ /* 0x140fe4000000013c */
[----:B------:R-:W-:Y:S01]  /*8a0b0*/  @!P0 DADD R42, R66, R60 ;  /* 0x00000000422a8229 */ /* 0x000fe2000000003c */
[----:B------:R-:W-:Y:S10]  /*8a0c0*/  BRA `(.L_x_1290) ;  /* 0x0000000000647947 */ /* 0x000ff40003800000 */
.L_x_1291:
[----:B------:R-:W-:-:S13]  /*8a0d0*/  ISETP.NE.AND P0, PT, R53, 0x6, PT ;  /* 0x000000063500780c */ /* 0x000fda0003f05270 */
[C-C-:B------:R-:W-:Y:S02]  /*8a0e0*/  @P0 DADD R42, -R66.reuse, -R60.reuse ;  /* 0x00000000422a0229 */ /* 0x140fe4000000093c */
[----:B------:R-:W-:Y:S01]  /*8a0f0*/  @!P0 DADD R42, R66, -R60 ;  /* 0x00000000422a8229 */ /* 0x000fe2000000083c */
[----:B------:R-:W-:Y:S10]  /*8a100*/  BRA `(.L_x_1290) ;  /* 0x0000000000547947 */ /* 0x000ff40003800000 */
.L_x_1287:
        /* <DEDUP_REMOVED lines=8> */
.L_x_1293:
[----:B------:R-:W-:-:S13]  /*8a190*/  ISETP.NE.AND P0, PT, R53, 0xa, PT ;  /* 0x0000000a3500780c */ /* 0x000fda0003f05270 */
[C-C-:B------:R-:W-:Y:S02]  /*8a1a0*/  @P0 DADD R42, -R60.reuse, -R32.reuse ;  /* 0x000000003c2a0229 */ /* 0x140fe40000000920 */
[----:B------:R-:W-:Y:S01]  /*8a1b0*/  @!P0 DADD R42, -R60, R32 ;  /* 0x000000003c2a8229 */ /* 0x000fe20000000120 */
[----:B------:R-:W-:Y:S10]  /*8a1c0*/  BRA `(.L_x_1290) ;  /* 0x0000000000247947 */ /* 0x000ff40003800000 */
.L_x_1292:
[----:B------:R-:W-:-:S13]  /*8a1d0*/  ISETP.GT.AND P0, PT, R53, 0xd, PT ;  /* 0x0000000d3500780c */ /* 0x000fda0003f04270 */
[----:B------:R-:W-:Y:S05]  /*8a1e0*/  @P0 BRA `(.L_x_1294) ;  /* 0x0000000000100947 */ /* 0x000fea0003800000 */
[----:B------:R-:W-:-:S13]  /*8a1f0*/  ISETP.NE.AND P0, PT, R53, 0xc, PT ;  /* 0x0000000c3500780c */ /* 0x000fda0003f05270 */
[--C-:B------:R-:W-:Y:S02]  /*8a200*/  @P0 DADD R42, R60, -R32.reuse ;  /* 0x000000003c2a0229 */ /* 0x100fe40000000820 */
[----:B------:R-:W-:Y:S01]  /*8a210*/  @!P0 DADD R42, R66, R32 ;  /* 0x00000000422a8229 */ /* 0x000fe20000000020 */
[----:B------:R-:W-:Y:S10]  /*8a220*/  BRA `(.L_x_1290) ;  /* 0x00000000000c7947 */ /* 0x000ff40003800000 */
.L_x_1294:
[----:B------:R-:W-:-:S13]  /*8a230*/  ISETP.NE.AND P0, PT, R53, 0xe, PT ;  /* 0x0000000e3500780c */ /* 0x000fda0003f05270 */
[--C-:B------:R-:W-:Y:S02]  /*8a240*/  @P0 DADD R42, -R60, -R32.reuse ;  /* 0x000000003c2a0229 */ /* 0x100fe40000000920 */
[----:B------:R-:W-:-:S11]  /*8a250*/  @!P0 DADD R42, -R66, R32 ;  /* 0x00000000422a8229 */ /* 0x000fd60000000120 */
.L_x_1290:
[----:B------:R-:W-:Y:S05]  /*8a260*/  BSYNC.RECONVERGENT B2 ;  /* 0x0000000000027941 */ /* 0x000fea0003800200 */
.L_x_1286:
        /* <DEDUP_REMOVED lines=13> */
.L_x_1298:
[----:B------:R-:W-:-:S13]  /*8a340*/  ISETP.NE.AND P0, PT, R75, 0x2, PT ;  /* 0x000000024b00780c */ /* 0x000fda0003f05270 */
[C-C-:B------:R-:W-:Y:S02]  /*8a350*/  @P0 DADD R48, -R62.reuse, -R32.reuse ;  /* 0x000000003e300229 */ /* 0x140fe40000000920 */
[----:B------:R-:W-:Y:S01]  /*8a360*/  @!P0 DADD R48, R62, -R32 ;  /* 0x000000003e308229 */ /* 0x000fe20000000820 */
[----:B------:R-:W-:Y:S10]  /*8a370*/  BRA `(.L_x_1299) ;  /* 0x00000000007c7947 */ /* 0x000ff40003800000 */
.L_x_1297:
[----:B------:R-:W-:-:S13]  /*8a380*/  ISETP.GT.AND P0, PT, R75, 0x5, PT ;  /* 0x000000054b00780c */ /* 0x000fda0003f04270 */
[----:B------:R-:W-:Y:S05]  /*8a390*/  @P0 BRA `(.L_x_1300) ;  /* 0x0000000000100947 */ /* 0x000fea0003800000 */
[----:B------:R-:W-:-:S13]  /*8a3a0*/  ISETP.NE.AND P0, PT, R75, 0x4, PT ;  /* 0x000000044b00780c */ /* 0x000fda0003f05270 */
[C-C-:B------:R-:W-:Y:S02]  /*8a3b0*/  @P0 DADD R48, R68.reuse, -R62.reuse ;  /* 0x0000000044300229 */ /* 0x140fe4000000083e */
[----:B------:R-:W-:Y:S01]  /*8a3c0*/  @!P0 DADD R48, R68, R62 ;  /* 0x0000000044308229 */ /* 0x000fe2000000003e */
[----:B------:R-:W-:Y:S10]  /*8a3d0*/  BRA `(.L_x_1299) ;  /* 0x0000000000647947 */ /* 0x000ff40003800000 */
.L_x_1300:
[----:B------:R-:W-:-:S13]  /*8a3e0*/  ISETP.NE.AND P0, PT, R75, 0x6, PT ;  /* 0x000000064b00780c */ /* 0x000fda0003f05270 */
[C-C-:B------:R-:W-:Y:S02]  /*8a3f0*/  @P0 DADD R48, -R68.reuse, -R62.reuse ;  /* 0x0000000044300229 */ /* 0x140fe4000000093e */
[----:B------:R-:W-:Y:S01]  /*8a400*/  @!P0 DADD R48, -R68, R62 ;  /* 0x0000000044308229 */ /* 0x000fe2000000013e */
[----:B------:R-:W-:Y:S10]  /*8a410*/  BRA `(.L_x_1299) ;  /* 0x0000000000547947 */ /* 0x000ff40003800000 */
.L_x_1296:
        /* <DEDUP_REMOVED lines=8> */
.L_x_1302:
[----:B------:R-:W-:-:S13]  /*8a4a0*/  ISETP.NE.AND P0, PT, R75, 0xa, PT ;  /* 0x0000000a4b00780c */ /* 0x000fda0003f05270 */
[C-C-:B------:R-:W-:Y:S02]  /*8a4b0*/  @P0 DADD R48, -R68.reuse, -R32.reuse ;  /* 0x0000000044300229 */ /* 0x140fe40000000920 */
[----:B------:R-:W-:Y:S01]  /*8a4c0*/  @!P0 DADD R48, -R68, R32 ;  /* 0x0000000044308229 */ /* 0x000fe20000000120 */
[----:B------:R-:W-:Y:S10]  /*8a4d0*/  BRA `(.L_x_1299) ;  /* 0x0000000000247947 */ /* 0x000ff40003800000 */
.L_x_1301:
[----:B------:R-:W-:-:S13]  /*8a4e0*/  ISETP.GT.AND P0, PT, R75, 0xd, PT ;  /* 0x0000000d4b00780c */ /* 0x000fda0003f04270 */
[----:B------:R-:W-:Y:S05]  /*8a4f0*/  @P0 BRA `(.L_x_1303) ;  /* 0x0000000000100947 */ /* 0x000fea0003800000 */
[----:B------:R-:W-:-:S13]  /*8a500*/  ISETP.NE.AND P0, PT, R75, 0xc, PT ;  /* 0x0000000c4b00780c */ /* 0x000fda0003f05270 */
[--C-:B------:R-:W-:Y:S02]  /*8a510*/  @P0 DADD R48, R68, -R32.reuse ;  /* 0x0000000044300229 */ /* 0x100fe40000000820 */
[----:B------:R-:W-:Y:S01]  /*8a520*/  @!P0 DADD R48, R62, R32 ;  /* 0x000000003e308229 */ /* 0x000fe20000000020 */
[----:B------:R-:W-:Y:S10]  /*8a530*/  BRA `(.L_x_1299) ;  /* 0x00000000000c7947 */ /* 0x000ff40003800000 */
.L_x_1303:
[----:B------:R-:W-:-:S13]  /*8a540*/  ISETP.NE.AND P0, PT, R75, 0xe, PT ;  /* 0x0000000e4b00780c */ /* 0x000fda0003f05270 */
[--C-:B------:R-:W-:Y:S02]  /*8a550*/  @P0 DADD R48, -R68, -R32.reuse ;  /* 0x0000000044300229 */ /* 0x100fe40000000920 */
[----:B------:R-:W-:-:S11]  /*8a560*/  @!P0 DADD R48, -R62, R32 ;  /* 0x000000003e308229 */ /* 0x000fd60000000120 */
.L_x_1299:
[----:B------:R-:W-:Y:S05]  /*8a570*/  BSYNC.RECONVERGENT B2 ;  /* 0x0000000000027941 */ /* 0x000fea0003800200 */
.L_x_1295:
        /* <DEDUP_REMOVED lines=12> */
.L_x_1307:
[----:B------:R-:W-:-:S13]  /*8a640*/  ISETP.NE.AND P0, PT, R77, 0x2, PT ;  /* 0x000000024d00780c */ /* 0x000fda0003f05270 */
[C-C-:B------:R-:W-:Y:S02]  /*8a650*/  @P0 DADD R50, -R62.reuse, -R32.reuse ;  /* 0x000000003e320229 */ /* 0x140fe40000000920 */
[----:B------:R-:W-:Y:S01]  /*8a660*/  @!P0 DADD R50, R62, -R32 ;  /* 0x000000003e328229 */ /* 0x000fe20000000820 */
[----:B------:R-:W-:Y:S10]  /*8a670*/  BRA `(.L_x_1308) ;  /* 0x00000000007c7947 */ /* 0x000ff40003800000 */
.L_x_1306:
[----:B------:R-:W-:-:S13]  /*8a680*/  ISETP.GT.AND P0, PT, R77, 0x5, PT ;  /* 0x000000054d00780c */ /* 0x000fda0003f04270 */
[----:B------:R-:W-:Y:S05]  /*8a690*/  @P0 BRA `(.L_x_1309) ;  /* 0x0000000000100947 */ /* 0x000fea0003800000 */
[----:B------:R-:W-:-:S13]  /*8a6a0*/  ISETP.NE.AND P0, PT, R77, 0x4, PT ;  /* 0x000000044d00780c */ /* 0x000fda0003f05270 */
[C-C-:B------:R-:W-:Y:S02]  /*8a6b0*/  @P0 DADD R50, R60.reuse, -R62.reuse ;  /* 0x000000003c320229 */ /* 0x140fe4000000083e */
[----:B------:R-:W-:Y:S01]  /*8a6c0*/  @!P0 DADD R50, R60, R62 ;  /* 0x000000003c328229 */ /* 0x000fe2000000003e */
[----:B------:R-:W-:Y:S10]  /*8a6d0*/  BRA `(.L_x_1308) ;  /* 0x0000000000647947 */ /* 0x000ff40003800000 */
.L_x_1309:
[----:B------:R-:W-:-:S13]  /*8a6e0*/  ISETP.NE.AND P0, PT, R77, 0x6, PT ;  /* 0x000000064d00780c */ /* 0x000fda0003f05270 */
[C-C-:B------:R-:W-:Y:S02]  /*8a6f0*/  @P0 DADD R50, -R60.reuse, -R62.reuse ;  /* 0x000000003c320229 */ /* 0x140fe4000000093e */
[----:B------:R-:W-:Y:S01]  /*8a700*/  @!P0 DADD R50, -R60, R62 ;  /* 0x000000003c328229 */ /* 0x000fe2000000013e */
[----:B------:R-:W-:Y:S10]  /*8a710*/  BRA `(.L_x_1308) ;  /* 0x0000000000547947 */ /* 0x000ff40003800000 */
.L_x_1305:
        /* <DEDUP_REMOVED lines=8> */
.L_x_1311:
[----:B------:R-:W-:-:S13]  /*8a7a0*/  ISETP.NE.AND P0, PT, R77, 0xa, PT ;  /* 0x0000000a4d00780c */ /* 0x000fda0003f05270 */
[C-C-:B------:R-:W-:Y:S02]  /*8a7b0*/  @P0 DADD R50, -R60.reuse, -R32.reuse ;  /* 0x000000003c320229 */ /* 0x140fe40000000920 */
[----:B------:R-:W-:Y:S01]  /*8a7c0*/  @!P0 DADD R50, -R60, R32 ;  /* 0x000000003c328229 */ /* 0x000fe20000000120 */
[----:B------:R-:W-:Y:S10]  /*8a7d0*/  BRA `(.L_x_1308) ;  /* 0x0000000000247947 */ /* 0x000ff40003800000 */
.L_x_1310:
[----:B------:R-:W-:-:S13]  /*8a7e0*/  ISETP.GT.AND P0, PT, R77, 0xd, PT ;  /* 0x0000000d4d00780c */ /* 0x000fda0003f04270 */
[----:B------:R-:W-:Y:S05]  /*8a7f0*/  @P0 BRA `(.L_x_1312) ;  /* 0x0000000000100947 */ /* 0x000fea0003800000 */
[----:B------:R-:W-:-:S13]  /*8a800*/  ISETP.NE.AND P0, PT, R77, 0xc, PT ;  /* 0x0000000c4d00780c */ /* 0x000fda0003f05270 */
[--C-:B------:R-:W-:Y:S02]  /*8a810*/  @P0 DADD R50, R60, -R32.reuse ;  /* 0x000000003c320229 */ /* 0x100fe40000000820 */
[----:B------:R-:W-:Y:S01]  /*8a820*/  @!P0 DADD R50, R62, R32 ;  /* 0x000000003e328229 */ /* 0x000fe20000000020 */
[----:B------:R-:W-:Y:S10]  /*8a830*/  BRA `(.L_x_1308) ;  /* 0x00000000000c7947 */ /* 0x000ff40003800000 */
.L_x_1312:
[----:B------:R-:W-:-:S13]  /*8a840*/  ISETP.NE.AND P0, PT, R77, 0xe, PT ;  /* 0x0000000e4d00780c */ /* 0x000fda0003f05270 */
[--C-:B------:R-:W-:Y:S02]  /*8a850*/  @P0 DADD R50, -R60, -R32.reuse ;  /* 0x000000003c320229 */ /* 0x100fe40000000920 */
[----:B------:R-:W-:-:S11]  /*8a860*/  @!P0 DADD R50, -R62, R32 ;  /* 0x000000003e328229 */ /* 0x000fd60000000120 */
.L_x_1308:
[----:B------:R-:W-:Y:S05]  /*8a870*/  BSYNC.RECONVERGENT B2 ;  /* 0x0000000000027941 */ /* 0x000fea0003800200 */
.L_x_1304:
        /* <DEDUP_REMOVED lines=13> */
.L_x_1316:
[----:B------:R-:W-:-:S13]  /*8a950*/  ISETP.NE.AND P0, PT, R15, 0x2, PT ;  /* 0x000000020f00780c */ /* 0x000fda0003f05270 */
[C-C-:B------:R-:W-:Y:S02]  /*8a960*/  @P0 DADD R32, -R66.reuse, -R74.reuse ;  /* 0x0000000042200229 */ /* 0x140fe4000000094a */
[----:B------:R-:W-:Y:S01]  /*8a970*/  @!P0 DADD R32, R66, -R74 ;  /* 0x0000000042208229 */ /* 0x000fe2000000084a */
[----:B------:R-:W-:Y:S10]  /*8a980*/  BRA `(.L_x_1317) ;  /* 0x00000000007c7947 */ /* 0x000ff40003800000 */
.L_x_1315:
[----:B------:R-:W-:-:S13]  /*8a990*/  ISETP.GT.AND P0, PT, R15, 0x5, PT ;  /* 0x000000050f00780c */ /* 0x000fda0003f04270 */
[----:B------:R-:W-:Y:S05]  /*8a9a0*/  @P0 BRA `(.L_x_1318) ;  /* 0x0000000000100947 */ /* 0x000fea0003800000 */
[----:B------:R-:W-:-:S13]  /*8a9b0*/  ISETP.NE.AND P0, PT, R15, 0x4, PT ;  /* 0x000000040f00780c */ /* 0x000fda0003f05270 */
[C-C-:B------:R-:W-:Y:S02]  /*8a9c0*/  @P0 DADD R32, -R66.reuse, R68.reuse ;  /* 0x0000000042200229 */ /* 0x140fe40000000144 */
[----:B------:R-:W-:Y:S01]  /*8a9d0*/  @!P0 DADD R32, R66, R68 ;  /* 0x0000000042208229 */ /* 0x000fe20000000044 */
[----:B------:R-:W-:Y:S10]  /*8a9e0*/  BRA `(.L_x_1317) ;  /* 0x0000000000647947 */ /* 0x000ff40003800000 */
.L_x_1318:
[----:B------:R-:W-:-:S13]  /*8a9f0*/  ISETP.NE.AND P0, PT, R15, 0x6, PT ;  /* 0x000000060f00780c */ /* 0x000fda0003f05270 */
[C-C-:B------:R-:W-:Y:S02]  /*8aa00*/  @P0 DADD R32, -R66.reuse, -R68.reuse ;  /* 0x0000000042200229 */ /* 0x140fe40000000944 */
[----:B------:R-:W-:Y:S01]  /*8aa10*/  @!P0 DADD R32, R66, -R68 ;  /* 0x0000000042208229 */ /* 0x000fe20000000844 */
[----:B------:R-:W-:Y:S10]  /*8aa20*/  BRA `(.L_x_1317) ;  /* 0x0000000000547947 */ /* 0x000ff40003800000 */
.L_x_1314:
        /* <DEDUP_REMOVED lines=8> */
.L_x_1320:
[----:B------:R-:W-:-:S13]  /*8aab0*/  ISETP.NE.AND P0, PT, R15, 0xa, PT ;  /* 0x0000000a0f00780c */ /* 0x000fda0003f05270 */
[C-C-:B------:R-:W-:Y:S02]  /*8aac0*/  @P0 DADD R32, -R68.reuse, -R74.reuse ;  /* 0x0000000044200229 */ /* 0x140fe4000000094a */
[----:B------:R-:W-:Y:S01]  /*8aad0*/  @!P0 DADD R32, -R68, R74 ;  /* 0x0000000044208229 */ /* 0x000fe2000000014a */
[----:B------:R-:W-:Y:S10]  /*8aae0*/  BRA `(.L_x_1317) ;  /* 0x0000000000247947 */ /* 0x000ff40003800000 */
.L_x_1319:
[----:B------:R-:W-:-:S13]  /*8aaf0*/  ISETP.GT.AND P0, PT, R15, 0xd, PT ;  /* 0x0000000d0f00780c */ /* 0x000fda0003f04270 */
[----:B------:R-:W-:Y:S05]  /*8ab00*/  @P0 BRA `(.L_x_1321) ;  /* 0x0000000000100947 */ /* 0x000fea0003800000 */
[----:B------:R-:W-:-:S13]  /*8ab10*/  ISETP.NE.AND P0, PT, R15, 0xc, PT ;  /* 0x0000000c0f00780c */ /* 0x000fda0003f05270 */
[--C-:B------:R-:W-:Y:S02]  /*8ab20*/  @P0 DADD R32, R68, -R74.reuse ;  /* 0x0000000044200229 */ /* 0x100fe4000000084a */
[----:B------:R-:W-:Y:S01]  /*8ab30*/  @!P0 DADD R32, R66, R74 ;  /* 0x0000000042208229 */ /* 0x000fe2000000004a */
[----:B------:R-:W-:Y:S10]  /*8ab40*/  BRA `(.L_x_1317) ;  /* 0x00000000000c7947 */ /* 0x000ff40003800000 */
.L_x_1321:
[----:B------:R-:W-:-:S13]  /*8ab50*/  ISETP.NE.AND P0, PT, R15, 0xe, PT ;  /* 0x0000000e0f00780c */ /* 0x000fda0003f05270 */
[--C-:B------:R-:W-:Y:S02]  /*8ab60*/  @P0 DADD R32, -R68, -R74.reuse ;  /* 0x0000000044200229 */ /* 0x100fe4000000094a */
[----:B------:R-:W-:-:S11]  /*8ab70*/  @!P0 DADD R32, -R66, R74 ;  /* 0x0000000042208229 */ /* 0x000fd6000000014a */
.L_x_1317:
[----:B------:R-:W-:Y:S05]  /*8ab80*/  BSYNC.RECONVERGENT B2 ;  /* 0x0000000000027941 */ /* 0x000fea0003800200 */
.L_x_1313:
        /* <DEDUP_REMOVED lines=12> */
.L_x_1325:
[----:B------:R-:W-:-:S13]  /*8ac50*/  ISETP.NE.AND P0, PT, R76, 0x2, PT ;  /* 0x000000024c00780c */ /* 0x000fda0003f05270 */
[C-C-:B------:R-:W-:Y:S02]  /*8ac60*/  @P0 DADD R54, -R66.reuse, -R74.reuse ;  /* 0x0000000042360229 */ /* 0x140fe4000000094a */
[----:B------:R-:W-:Y:S01]  /*8ac70*/  @!P0 DADD R54, R66, -R74 ;  /* 0x0000000042368229 */ /* 0x000fe2000000084a */
[----:B------:R-:W-:Y:S10]  /*8ac80*/  BRA `(.L_x_1326) ;  /* 0x00000000007c7947 */ /* 0x000ff40003800000 */
.L_x_1324:
[----:B------:R-:W-:-:S13]  /*8ac90*/  ISETP.GT.AND P0, PT, R76, 0x5, PT ;  /* 0x000000054c00780c */ /* 0x000fda0003f04270 */
[----:B------:R-:W-:Y:S05]  /*8aca0*/  @P0 BRA `(.L_x_1327) ;  /* 0x0000000000100947 */ /* 0x000fea0003800000 */
[----:B------:R-:W-:-:S13]  /*8acb0*/  ISETP.NE.AND P0, PT, R76, 0x4, PT ;  /* 0x000000044c00780c */ /* 0x000fda0003f05270 */
[C-C-:B------:R-:W-:Y:S02]  /*8acc0*/  @P0 DADD R54, -R66.reuse, R60.reuse ;  /* 0x0000000042360229 */ /* 0x140fe4000000013c */
[----:B------:R-:W-:Y:S01]  /*8acd0*/  @!P0 DADD R54, R66, R60 ;  /* 0x0000000042368229 */ /* 0x000fe2000000003c */
[----:B------:R-:W-:Y:S10]  /*8ace0*/  BRA `(.L_x_1326) ;  /* 0x0000000000647947 */ /* 0x000ff40003800000 */
.L_x_1327:
[----:B------:R-:W-:-:S13]  /*8acf0*/  ISETP.NE.AND P0, PT, R76, 0x6, PT ;  /* 0x000000064c00780c */ /* 0x000fda0003f05270 */
[C-C-:B------:R-:W-:Y:S02]  /*8ad00*/  @P0 DADD R54, -R66.reuse, -R60.reuse ;  /* 0x0000000042360229 */ /* 0x140fe4000000093c */
[----:B------:R-:W-:Y:S01]  /*8ad10*/  @!P0 DADD R54, R66, -R60 ;  /* 0x0000000042368229 */ /* 0x000fe2000000083c */
[----:B------:R-:W-:Y:S10]  /*8ad20*/  BRA `(.L_x_1326) ;  /* 0x0000000000547947 */ /* 0x000ff40003800000 */
.L_x_1323:
        /* <DEDUP_REMOVED lines=8> */
.L_x_1329:
[----:B------:R-:W-:-:S13]  /*8adb0*/  ISETP.NE.AND P0, PT, R76, 0xa, PT ;  /* 0x0000000a4c00780c */ /* 0x000fda0003f05270 */
[C-C-:B------:R-:W-:Y:S02]  /*8adc0*/  @P0 DADD R54, -R60.reuse, -R74.reuse ;  /* 0x000000003c360229 */ /* 0x140fe4000000094a */
[----:B------:R-:W-:Y:S01]  /*8add0*/  @!P0 DADD R54, -R60, R74 ;  /* 0x000000003c368229 */ /* 0x000fe2000000014a */
[----:B------:R-:W-:Y:S10]  /*8ade0*/  BRA `(.L_x_1326) ;  /* 0x0000000000247947 */ /* 0x000ff40003800000 */
.L_x_1328:
[----:B------:R-:W-:-:S13]  /*8adf0*/  ISETP.GT.AND P0, PT, R76, 0xd, PT ;  /* 0x0000000d4c00780c */ /* 0x000fda0003f04270 */
[----:B------:R-:W-:Y:S05]  /*8ae00*/  @P0 BRA `(.L_x_1330) ;  /* 0x0000000000100947 */ /* 0x000fea0003800000 */
[----:B------:R-:W-:-:S13]  /*8ae10*/  ISETP.NE.AND P0, PT, R76, 0xc, PT ;  /* 0x0000000c4c00780c */ /* 0x000fda0003f05270 */
[--C-:B------:R-:W-:Y:S02]  /*8ae20*/  @P0 DADD R54, R60, -R74.reuse ;  /* 0x000000003c360229 */ /* 0x100fe4000000084a */
[----:B------:R-:W-:Y:S01]  /*8ae30*/  @!P0 DADD R54, R66, R74 ;  /* 0x0000000042368229 */ /* 0x000fe2000000004a */
[----:B------:R-:W-:Y:S10]  /*8ae40*/  BRA `(.L_x_1326) ;  /* 0x00000000000c7947 */ /* 0x000ff40003800000 */
.L_x_1330:
[----:B------:R-:W-:-:S13]  /*8ae50*/  ISETP.NE.AND P0, PT, R76, 0xe, PT ;  /* 0x0000000e4c00780c */ /* 0x000fda0003f05270 */
[--C-:B------:R-:W-:Y:S02]  /*8ae60*/  @P0 DADD R54, -R60, -R74.reuse ;  /* 0x000000003c360229 */ /* 0x100fe4000000094a */
[----:B------:R-:W-:-:S11]  /*8ae70*/  @!P0 DADD R54, -R66, R74 ;  /* 0x0000000042368229 */ /* 0x000fd6000000014a */
.L_x_1326:
[----:B------:R-:W-:Y:S05]  /*8ae80*/  BSYNC.RECONVERGENT B2 ;  /* 0x0000000000027941 */ /* 0x000fea0003800200 */
.L_x_1322:
        /* <DEDUP_REMOVED lines=12> */
.L_x_1334:
[----:B------:R-:W-:-:S13]  /*8af50*/  ISETP.NE.AND P0, PT, R78, 0x2, PT ;  /* 0x000000024e00780c */ /* 0x000fda0003f05270 */
[C-C-:B------:R-:W-:Y:S02]  /*8af60*/  @P0 DADD R56, -R62.reuse, -R74.reuse ;  /* 0x000000003e380229 */ /* 0x140fe4000000094a */
[----:B------:R-:W-:Y:S01]  /*8af70*/  @!P0 DADD R56, R62, -R74 ;  /* 0x000000003e388229 */ /* 0x000fe2000000084a */
[----:B------:R-:W-:Y:S10]  /*8af80*/  BRA `(.L_x_1335) ;  /* 0x00000000007c7947 */ /* 0x000ff40003800000 */
.L_x_1333:
[----:B------:R-:W-:-:S13]  /*8af90*/  ISETP.GT.AND P0, PT, R78, 0x5, PT ;  /* 0x000000054e00780c */ /* 0x000fda0003f04270 */
[----:B------:R-:W-:Y:S05]  /*8afa0*/  @P0 BRA `(.L_x_1336) ;  /* 0x0000000000100947 */ /* 0x000fea0003800000 */
[----:B------:R-:W-:-:S13]  /*8afb0*/  ISETP.NE.AND P0, PT, R78, 0x4, PT ;  /* 0x000000044e00780c */ /* 0x000fda0003f05270 */
[C-C-:B------:R-:W-:Y:S02]  /*8afc0*/  @P0 DADD R56, R68.reuse, -R62.reuse ;  /* 0x0000000044380229 */ /* 0x140fe4000000083e */
[----:B------:R-:W-:Y:S01]  /*8afd0*/  @!P0 DADD R56, R68, R62 ;  /* 0x0000000044388229 */ /* 0x000fe2000000003e */
[----:B------:R-:W-:Y:S10]  /*8afe0*/  BRA `(.L_x_1335) ;  /* 0x0000000000647947 */ /* 0x000ff40003800000 */
.L_x_1336:
[----:B------:R-:W-:-:S13]  /*8aff0*/  ISETP.NE.AND P0, PT, R78, 0x6, PT ;  /* 0x000000064e00780c */ /* 0x000fda0003f05270 */
[C-C-:B------:R-:W-:Y:S02]  /*8b000*/  @P0 DADD R56, -R68.reuse, -R62.reuse ;  /* 0x0000000044380229 */ /* 0x140fe4000000093e */
[----:B------:R-:W-:Y:S01]  /*8b010*/  @!P0 DADD R56, -R68, R62 ;  /* 0x0000000044388229 */ /* 0x000fe2000000013e */
[----:B------:R-:W-:Y:S10]  /*8b020*/  BRA `(.L_x_1335) ;  /* 0x0000000000547947 */ /* 0x000ff40003800000 */
.L_x_1332:
        /* <DEDUP_REMOVED lines=8> */
.L_x_1338:
[----:B------:R-:W-:-:S13]  /*8b0b0*/  ISETP.NE.AND P0, PT, R78, 0xa, PT ;  /* 0x0000000a4e00780c */ /* 0x000fda0003f05270 */
[C-C-:B------:R-:W-:Y:S02]  /*8b0c0*/  @P0 DADD R56, -R68.reuse, -R74.reuse ;  /* 0x0000000044380229 */ /* 0x140fe4000000094a */
[----:B------:R-:W-:Y:S01]  /*8b0d0*/  @!P0 DADD R56, -R68, R74 ;  /* 0x0000000044388229 */ /* 0x000fe2000000014a */
[----:B------:R-:W-:Y:S10]  /*8b0e0*/  BRA `(.L_x_1335) ;  /* 0x0000000000247947 */ /* 0x000ff40003800000 */
.L_x_1337:
[----:B------:R-:W-:-:S13]  /*8b0f0*/  ISETP.GT.AND P0, PT, R78, 0xd, PT ;  /* 0x0000000d4e00780c */ /* 0x000fda0003f04270 */
[----:B------:R-:W-:Y:S05]  /*8b100*/  @P0 BRA `(.L_x_1339) ;  /* 0x0000000000100947 */ /* 0x000fea0003800000 */
[----:B------:R-:W-:-:S13]  /*8b110*/  ISETP.NE.AND P0, PT, R78, 0xc, PT ;  /* 0x0000000c4e00780c */ /* 0x000fda0003f05270 */
[--C-:B------:R-:W-:Y:S02]  /*8b120*/  @P0 DADD R56, R68, -R74.reuse ;  /* 0x0000000044380229 */ /* 0x100fe4000000084a */
[----:B------:R-:W-:Y:S01]  /*8b130*/  @!P0 DADD R56, R62, R74 ;  /* 0x000000003e388229 */ /* 0x000fe2000000004a */
[----:B------:R-:W-:Y:S10]  /*8b140*/  BRA `(.L_x_1335) ;  /* 0x00000000000c7947 */ /* 0x000ff40003800000 */
.L_x_1339:
[----:B------:R-:W-:-:S13]  /*8b150*/  ISETP.NE.AND P0, PT, R78, 0xe, PT ;  /* 0x0000000e4e00780c */ /* 0x000fda0003f05270 */
[--C-:B------:R-:W-:Y:S02]  /*8b160*/  @P0 DADD R56, -R68, -R74.reuse ;  /* 0x0000000044380229 */ /* 0x100fe4000000094a */
[----:B------:R-:W-:-:S11]  /*8b170*/  @!P0 DADD R56, -R62, R74 ;  /* 0x000000003e388229 */ /* 0x000fd6000000014a */
.L_x_1335:
[----:B------:R-:W-:Y:S05]  /*8b180*/  BSYNC.RECONVERGENT B2 ;  /* 0x0000000000027941 */ /* 0x000fea0003800200 */
.L_x_1331:
        /* <DEDUP_REMOVED lines=12> */
.L_x_1343:
[----:B------:R-:W-:-:S13]  /*8b250*/  ISETP.NE.AND P0, PT, R79, 0x2, PT ;  /* 0x000000024f00780c */ /* 0x000fda0003f05270 */
[C-C-:B------:R-:W-:Y:S02]  /*8b260*/  @P0 DADD R58, -R62.reuse, -R74.reuse ;  /* 0x000000003e3a0229 */ /* 0x140fe4000000094a */
[----:B------:R-:W-:Y:S01]  /*8b270*/  @!P0 DADD R58, R62, -R74 ;  /* 0x000000003e3a8229 */ /* 0x000fe2000000084a */
[----:B------:R-:W-:Y:S10]  /*8b280*/  BRA `(.L_x_1344) ;  /* 0x00000000007c7947 */ /* 0x000ff40003800000 */
.L_x_1342:
[----:B------:R-:W-:-:S13]  /*8b290*/  ISETP.GT.AND P0, PT, R79, 0x5, PT ;  /* 0x000000054f00780c */ /* 0x000fda0003f04270 */
[----:B------:R-:W-:Y:S05]  /*8b2a0*/  @P0 BRA `(.L_x_1345) ;  /* 0x0000000000100947 */ /* 0x000fea0003800000 */
[----:B------:R-:W-:-:S13]  /*8b2b0*/  ISETP.NE.AND P0, PT, R79, 0x4, PT ;  /* 0x000000044f00780c */ /* 0x000fda0003f05270 */
[C-C-:B------:R-:W-:Y:S02]  /*8b2c0*/  @P0 DADD R58, R60.reuse, -R62.reuse ;  /* 0x000000003c3a0229 */ /* 0x140fe4000000083e */
[----:B------:R-:W-:Y:S01]  /*8b2d0*/  @!P0 DADD R58, R60, R62 ;  /* 0x000000003c3a8229 */ /* 0x000fe2000000003e */
[----:B------:R-:W-:Y:S10]  /*8b2e0*/  BRA `(.L_x_1344) ;  /* 0x0000000000647947 */ /* 0x000ff40003800000 */
.L_x_1345:
[----:B------:R-:W-:-:S13]  /*8b2f0*/  ISETP.NE.AND P0, PT, R79, 0x6, PT ;  /* 0x000000064f00780c */ /* 0x000fda0003f05270 */
[C-C-:B------:R-:W-:Y:S02]  /*8b300*/  @P0 DADD R58, -R60.reuse, -R62.reuse ;  /* 0x000000003c3a0229 */ /* 0x140fe4000000093e */
[----:B------:R-:W-:Y:S01]  /*8b310*/  @!P0 DADD R58, -R60, R62 ;  /* 0x000000003c3a8229 */ /* 0x000fe2000000013e */
[----:B------:R-:W-:Y:S10]  /*8b320*/  BRA `(.L_x_1344) ;  /* 0x0000000000547947 */ /* 0x000ff40003800000 */
.L_x_1341:
        /* <DEDUP_REMOVED lines=8> */
.L_x_1347:
[----:B------:R-:W-:-:S13]  /*8b3b0*/  ISETP.NE.AND P0, PT, R79, 0xa, PT ;  /* 0x0000000a4f00780c */ /* 0x000fda0003f05270 */
[C-C-:B------:R-:W-:Y:S02]  /*8b3c0*/  @P0 DADD R58, -R60.reuse, -R74.reuse ;  /* 0x000000003c3a0229 */ /* 0x140fe4000000094a */
[----:B------:R-:W-:Y:S01]  /*8b3d0*/  @!P0 DADD R58, -R60, R74 ;  /* 0x000000003c3a8229 */ /* 0x000fe2000000014a */
[----:B------:R-:W-:Y:S10]  /*8b3e0*/  BRA `(.L_x_1344) ;  /* 0x0000000000247947 */ /* 0x000ff40003800000 */
.L_x_1346:
[----:B------:R-:W-:-:S13]  /*8b3f0*/  ISETP.GT.AND P0, PT, R79, 0xd, PT ;  /* 0x0000000d4f00780c */ /* 0x000fda0003f04270 */
[----:B------:R-:W-:Y:S05]  /*8b400*/  @P0 BRA `(.L_x_1348) ;  /* 0x0000000000100947 */ /* 0x000fea0003800000 */
[----:B------:R-:W-:-:S13]  /*8b410*/  ISETP.NE.AND P0, PT, R79, 0xc, PT ;  /* 0x0000000c4f00780c */ /* 0x000fda0003f05270 */
[--C-:B------:R-:W-:Y:S02]  /*8b420*/  @P0 DADD R58, R60, -R74.reuse ;  /* 0x000000003c3a0229 */ /* 0x100fe4000000084a */
[----:B------:R-:W-:Y:S01]  /*8b430*/  @!P0 DADD R58, R62, R74 ;  /* 0x000000003e3a8229 */ /* 0x000fe2000000004a */
[----:B------:R-:W-:Y:S10]  /*8b440*/  BRA `(.L_x_1344) ;  /* 0x00000000000c7947 */ /* 0x000ff40003800000 */
.L_x_1348:
[----:B------:R-:W-:-:S13]  /*8b450*/  ISETP.NE.AND P0, PT, R79, 0xe, PT ;  /* 0x0000000e4f00780c */ /* 0x000fda0003f05270 */
[--C-:B------:R-:W-:Y:S02]  /*8b460*/  @P0 DADD R58, -R60, -R74.reuse ;  /* 0x000000003c3a0229 */ /* 0x100fe4000000094a */
[----:B------:R-:W-:-:S11]  /*8b470*/  @!P0 DADD R58, -R62, R74 ;  /* 0x000000003e3a8229 */ /* 0x000fd6000000014a */
.L_x_1344:
[----:B------:R-:W-:Y:S05]  /*8b480*/  BSYNC.RECONVERGENT B2 ;  /* 0x0000000000027941 */ /* 0x000fea0003800200 */
.L_x_1340:
        /* <DEDUP_REMOVED lines=26> */
.L_x_1276:
[----:B------:R-:W-:-:S11]  /*8b630*/  DADD R10, RZ, R10 ;  /* 0x00000000ff0a7229 */ /* 0x000fd6000000000a */
.L_x_1275:
[----:B------:R-:W-:Y:S05]  /*8b640*/  BSYNC.RECONVERGENT B1 ;  /* 0x0000000000017941 */ /* 0x000fea0003800200 */
.L_x_1274:
[----:B------:R-:W2:Y:S01]  /*8b650*/  LDL R76, [R1+0x4d0] ;  /* 0x0004d000014c7983 */ /* 0x000ea20000100800 */
[----:B------:R-:W-:Y:S01]  /*8b660*/  BSSY.RECONVERGENT B0, `(.L_x_1350) ;  /* 0x00001ed000007945 */ /* 0x000fe20003800200 */
[----:B------:R-:W-:Y:S02]  /*8b670*/  CS2R R14, SRZ ;  /* 0x00000000000e7805 */ /* 0x000fe4000001ff00 */
[----:B--2---:R-:W-:-:S13]  /*8b680*/  ISETP.GE.AND P0, PT, R76, 0x1, PT ;  /* 0x000000014c00780c */ /* 0x004fda0003f06270 */
[----:B------:R-:W-:Y:S05]  /*8b690*/  @!P0 BRA `(.L_x_1351) ;  /* 0x0000001c00a48947 */ /* 0x000fea0003800000 */
[----:B------:R2:W5:Y:S01]  /*8b6a0*/  LDL.64 R20, [R1+0x4d8] ;  /* 0x0004d80001147983 */ /* 0x0005620000100a00 */
[----:B------:R-:W-:Y:S01]  /*8b6b0*/  IMAD.MOV.U32 R3, RZ, RZ, RZ ;  /* 0x000000ffff037224 */ /* 0x000fe200078e00ff */
[----:B------:R-:W-:-:S07]  /*8b6c0*/  CS2R R14, SRZ ;  /* 0x00000000000e7805 */ /* 0x000fce000001ff00 */
.L_x_1424:
        /* <DEDUP_REMOVED lines=17> */
[----:B--2---:R-:W-:Y:S01]  /*8b7e0*/  IMAD.IADD R43, R43, 0x1, R42 ;  /* 0x000000012b2b7824 */ /* 0x004fe200078e022a */
[----:B---3--:R-:W-:-:S04]  /*8b7f0*/  IADD3 R49, PT, PT, R49, R42, RZ ;  /* 0x0000002a31317210 */ /* 0x008fc80007ffe0ff */
        /* <DEDUP_REMOVED lines=15> */
[----:B---3--:R-:W-:-:S03]  /*8b8f0*/  IMAD.IADD R53, R34, 0x1, R53 ;  /* 0x0000000122357824 */ /* 0x008fc600078e0235 */
        /* <DEDUP_REMOVED lines=51> */
.L_x_1355:
[----:B------:R-:W-:-:S13]  /*8bc30*/  ISETP.NE.AND P0, PT, R53, 0x2, PT ;  /* 0x000000023500780c */ /* 0x000fda0003f05270 */
[C-C-:B-----5:R-:W-:Y:S02]  /*8bc40*/  @P0 DADD R40, -R66.reuse, -R32.reuse ;  /* 0x0000000042280229 */ /* 0x160fe40000000920 */
[----:B------:R-:W-:Y:S01]  /*8bc50*/  @!P0 DADD R40, R66, -R32 ;  /* 0x0000000042288229 */ /* 0x000fe20000000820 */
[----:B------:R-:W-:Y:S10]  /*8bc60*/  BRA `(.L_x_1356) ;  /* 0x00000000007c7947 */ /* 0x000ff40003800000 */
.L_x_1354:
[----:B------:R-:W-:-:S13]  /*8bc70*/  ISETP.GT.AND P0, PT, R53, 0x5, PT ;  /* 0x000000053500780c */ /* 0x000fda0003f04270 */
[----:B------:R-:W-:Y:S05]  /*8bc80*/  @P0 BRA `(.L_x_1357) ;  /* 0x0000000000100947 */ /* 0x000fea0003800000 */
[----:B------:R-:W-:-:S13]  /*8bc90*/  ISETP.NE.AND P0, PT, R53, 0x4, PT ;  /* 0x000000043500780c */ /* 0x000fda0003f05270 */
[C-C-:B------:R-:W-:Y:S02]  /*8bca0*/  @P0 DADD R40, -R66.reuse, R68.reuse ;  /* 0x0000000042280229 */ /* 0x140fe40000000144 */
[----:B------:R-:W-:Y:S01]  /*8bcb0*/  @!P0 DADD R40, R66, R68 ;  /* 0x0000000042288229 */ /* 0x000fe20000000044 */
[----:B------:R-:W-:Y:S10]  /*8bcc0*/  BRA `(.L_x_1356) ;  /* 0x0000000000647947 */ /* 0x000ff40003800000 */
.L_x_1357:
[----:B------:R-:W-:-:S13]  /*8bcd0*/  ISETP.NE.AND P0, PT, R53, 0x6, PT ;  /* 0x000000063500780c */ /* 0x000fda0003f05270 */
[C-C-:B------:R-:W-:Y:S02]  /*8bce0*/  @P0 DADD R40, -R66.reuse, -R68.reuse ;  /* 0x0000000042280229 */ /* 0x140fe40000000944 */
[----:B------:R-:W-:Y:S01]  /*8bcf0*/  @!P0 DADD R40, R66, -R68 ;  /* 0x0000000042288229 */ /* 0x000fe20000000844 */
[----:B------:R-:W-:Y:S10]  /*8bd00*/  BRA `(.L_x_1356) ;  /* 0x0000000000547947 */ /* 0x000ff40003800000 */
.L_x_1353:
        /* <DEDUP_REMOVED lines=8> */
.L_x_1359:
[----:B------:R-:W-:-:S13]  /*8bd90*/  ISETP.NE.AND P0, PT, R53, 0xa, PT ;  /* 0x0000000a3500780c */ /* 0x000fda0003f05270 */
[C-C-:B-----5:R-:W-:Y:S02]  /*8bda0*/  @P0 DADD R40, -R68.reuse, -R32.reuse ;  /* 0x0000000044280229 */ /* 0x160fe40000000920 */
[----:B------:R-:W-:Y:S01]  /*8bdb0*/  @!P0 DADD R40, -R68, R32 ;  /* 0x0000000044288229 */ /* 0x000fe20000000120 */
[----:B------:R-:W-:Y:S10]  /*8bdc0*/  BRA `(.L_x_1356) ;  /* 0x0000000000247947 */ /* 0x000ff40003800000 */
.L_x_1358:
[----:B------:R-:W-:-:S13]  /*8bdd0*/  ISETP.GT.AND P0, PT, R53, 0xd, PT ;  /* 0x0000000d3500780c */ /* 0x000fda0003f04270 */
[----:B------:R-:W-:Y:S05]  /*8bde0*/  @P0 BRA `(.L_x_1360) ;  /* 0x0000000000100947 */ /* 0x000fea0003800000 */
[----:B------:R-:W-:-:S13]  /*8bdf0*/  ISETP.NE.AND P0, PT, R53, 0xc, PT ;  /* 0x0000000c3500780c */ /* 0x000fda0003f05270 */
[--C-:B-----5:R-:W-:Y:S02]  /*8be00*/  @P0 DADD R40, R68, -R32.reuse ;  /* 0x0000000044280229 */ /* 0x120fe40000000820 */
[----:B------:R-:W-:Y:S01]  /*8be10*/  @!P0 DADD R40, R66, R32 ;  /* 0x0000000042288229 */ /* 0x000fe20000000020 */
[----:B------:R-:W-:Y:S10]  /*8be20*/  BRA `(.L_x_1356) ;  /* 0x00000000000c7947 */ /* 0x000ff40003800000 */
.L_x_1360:
[----:B------:R-:W-:-:S13]  /*8be30*/  ISETP.NE.AND P0, PT, R53, 0xe, PT ;  /* 0x0000000e3500780c */ /* 0x000fda0003f05270 */
[--C-:B-----5:R-:W-:Y:S02]  /*8be40*/  @P0 DADD R40, -R68, -R32.reuse ;  /* 0x0000000044280229 */ /* 0x120fe40000000920 */
[----:B------:R-:W-:-:S11]  /*8be50*/  @!P0 DADD R40, -R66, R32 ;  /* 0x0000000042288229 */ /* 0x000fd60000000120 */
.L_x_1356:
[----:B------:R-:W-:Y:S05]  /*8be60*/  BSYNC.RECONVERGENT B1 ;  /* 0x0000000000017941 */ /* 0x000fea0003800200 */
.L_x_1352:
        /* <DEDUP_REMOVED lines=13> */
.L_x_1364:
[----:B------:R-:W-:-:S13]  /*8bf40*/  ISETP.NE.AND P0, PT, R74, 0x2, PT ;  /* 0x000000024a00780c */ /* 0x000fda0003f05270 */
[C-C-:B------:R-:W-:Y:S02]  /*8bf50*/  @P0 DADD R42, -R66.reuse, -R32.reuse ;  /* 0x00000000422a0229 */ /* 0x140fe40000000920 */
[----:B------:R-:W-:Y:S01]  /*8bf60*/  @!P0 DADD R42, R66, -R32 ;  /* 0x00000000422a8229 */ /* 0x000fe20000000820 */
[----:B------:R-:W-:Y:S10]  /*8bf70*/  BRA `(.L_x_1365) ;  /* 0x00000000007c7947 */ /* 0x000ff40003800000 */
.L_x_1363:
[----:B------:R-:W-:-:S13]  /*8bf80*/  ISETP.GT.AND P0, PT, R74, 0x5, PT ;  /* 0x000000054a00780c */ /* 0x000fda0003f04270 */
[----:B------:R-:W-:Y:S05]  /*8bf90*/  @P0 BRA `(.L_x_1366) ;  /* 0x0000000000100947 */ /* 0x000fea0003800000 */
[----:B------:R-:W-:-:S13]  /*8bfa0*/  ISETP.NE.AND P0, PT, R74, 0x4, PT ;  /* 0x000000044a00780c */ /* 0x000fda0003f05270 */
[C-C-:B------:R-:W-:Y:S02]  /*8bfb0*/  @P0 DADD R42, -R66.reuse, R60.reuse ;  /* 0x00000000422a0229 */ /* 0x140fe4000000013c */
[----:B------:R-:W-:Y:S01]  /*8bfc0*/  @!P0 DADD R42, R66, R60 ;  /* 0x00000000422a8229 */ /* 0x000fe2000000003c */
[----:B------:R-:W-:Y:S10]  /*8bfd0*/  BRA `(.L_x_1365) ;  /* 0x0000000000647947 */ /* 0x000ff40003800000 */
.L_x_1366:
[----:B------:R-:W-:-:S13]  /*8bfe0*/  ISETP.NE.AND P0, PT, R74, 0x6, PT ;  /* 0x000000064a00780c */ /* 0x000fda0003f05270 */
[C-C-:B------:R-:W-:Y:S02]  /*8bff0*/  @P0 DADD R42, -R66.reuse, -R60.reuse ;  /* 0x00000000422a0229 */ /* 0x140fe4000000093c */
[----:B------:R-:W-:Y:S01]  /*8c000*/  @!P0 DADD R42, R66, -R60 ;  /* 0x00000000422a8229 */ /* 0x000fe2000000083c */
[----:B------:R-:W-:Y:S10]  /*8c010*/  BRA `(.L_x_1365) ;  /* 0x0000000000547947 */ /* 0x000ff40003800000 */
.L_x_1362:
        /* <DEDUP_REMOVED lines=8> */
.L_x_1368:
[----:B------:R-:W-:-:S13]  /*8c0a0*/  ISETP.NE.AND P0, PT, R74, 0xa, PT ;  /* 0x0000000a4a00780c */ /* 0x000fda0003f05270 */
[C-C-:B------:R-:W-:Y:S02]  /*8c0b0*/  @P0 DADD R42, -R60.reuse, -R32.reuse ;  /* 0x000000003c2a0229 */ /* 0x140fe40000000920 */
[----:B------:R-:W-:Y:S01]  /*8c0c0*/  @!P0 DADD R42, -R60, R32 ;  /* 0x000000003c2a8229 */ /* 0x000fe20000000120 */
[----:B------:R-:W-:Y:S10]  /*8c0d0*/  BRA `(.L_x_1365) ;  /* 0x0000000000247947 */ /* 0x000ff40003800000 */
.L_x_1367:
[----:B------:R-:W-:-:S13]  /*8c0e0*/  ISETP.GT.AND P0, PT, R74, 0xd, PT ;  /* 0x0000000d4a00780c */ /* 0x000fda0003f04270 */
[----:B------:R-:W-:Y:S05]  /*8c0f0*/  @P0 BRA `(.L_x_1369) ;  /* 0x0000000000100947 */ /* 0x000fea0003800000 */
[----:B------:R-:W-:-:S13]  /*8c100*/  ISETP.NE.AND P0, PT, R74, 0xc, PT ;  /* 0x0000000c4a00780c */ /* 0x000fda0003f05270 */
[--C-:B------:R-:W-:Y:S02]  /*8c110*/  @P0 DADD R42, R60, -R32.reuse ;  /* 0x000000003c2a0229 */ /* 0x100fe40000000820 */
[----:B------:R-:W-:Y:S01]  /*8c120*/  @!P0 DADD R42, R66, R32 ;  /* 0x00000000422a8229 */ /* 0x000fe20000000020 */
[----:B------:R-:W-:Y:S10]  /*8c130*/  BRA `(.L_x_1365) ;  /* 0x00000000000c7947 */ /* 0x000ff40003800000 */
.L_x_1369:
[----:B------:R-:W-:-:S13]  /*8c140*/  ISETP.NE.AND P0, PT, R74, 0xe, PT ;  /* 0x0000000e4a00780c */ /* 0x000fda0003f05270 */
[--C-:B------:R-:W-:Y:S02]  /*8c150*/  @P0 DADD R42, -R60, -R32.reuse ;  /* 0x000000003c2a0229 */ /* 0x100fe40000000920 */
[----:B------:R-:W-:-:S11]  /*8c160*/  @!P0 DADD R42, -R66, R32 ;  /* 0x00000000422a8229 */ /* 0x000fd60000000120 */
.L_x_1365:
[----:B------:R-:W-:Y:S05]  /*8c170*/  BSYNC.RECONVERGENT B1 ;  /* 0x0000000000017941 */ /* 0x000fea0003800200 */
.L_x_1361:
        /* <DEDUP_REMOVED lines=13> */
.L_x_1373:
[----:B------:R-:W-:-:S13]  /*8c250*/  ISETP.NE.AND P0, PT, R78, 0x2, PT ;  /* 0x000000024e00780c */ /* 0x000fda0003f05270 */
[C-C-:B------:R-:W-:Y:S02]  /*8c260*/  @P0 DADD R48, -R62.reuse, -R32.reuse ;  /* 0x000000003e300229 */ /* 0x140fe40000000920 */
[----:B------:R-:W-:Y:S01]  /*8c270*/  @!P0 DADD R48, R62, -R32 ;  /* 0x000000003e308229 */ /* 0x000fe20000000820 */
[----:B------:R-:W-:Y:S10]  /*8c280*/  BRA `(.L_x_1374) ;  /* 0x00000000007c7947 */ /* 0x000ff40003800000 */
.L_x_1372:
[----:B------:R-:W-:-:S13]  /*8c290*/  ISETP.GT.AND P0, PT, R78, 0x5, PT ;  /* 0x000000054e00780c */ /* 0x000fda0003f04270 */
[----:B------:R-:W-:Y:S05]  /*8c2a0*/  @P0 BRA `(.L_x_1375) ;  /* 0x0000000000100947 */ /* 0x000fea0003800000 */
[----:B------:R-:W-:-:S13]  /*8c2b0*/  ISETP.NE.AND P0, PT, R78, 0x4, PT ;  /* 0x000000044e00780c */ /* 0x000fda0003f05270 */
[C-C-:B------:R-:W-:Y:S02]  /*8c2c0*/  @P0 DADD R48, R68.reuse, -R62.reuse ;  /* 0x0000000044300229 */ /* 0x140fe4000000083e */
[----:B------:R-:W-:Y:S01]  /*8c2d0*/  @!P0 DADD R48, R68, R62 ;  /* 0x0000000044308229 */ /* 0x000fe2000000003e */
[----:B------:R-:W-:Y:S10]  /*8c2e0*/  BRA `(.L_x_1374) ;  /* 0x0000000000647947 */ /* 0x000ff40003800000 */
.L_x_1375:
[----:B------:R-:W-:-:S13]  /*8c2f0*/  ISETP.NE.AND P0, PT, R78, 0x6, PT ;  /* 0x000000064e00780c */ /* 0x000fda0003f05270 */
[C-C-:B------:R-:W-:Y:S02]  /*8c300*/  @P0 DADD R48, -R68.reuse, -R62.reuse ;  /* 0x0000000044300229 */ /* 0x140fe4000000093e */
[----:B------:R-:W-:Y:S01]  /*8c310*/  @!P0 DADD R48, -R68, R62 ;  /* 0x0000000044308229 */ /* 0x000fe2000000013e */
[----:B------:R-:W-:Y:S10]  /*8c320*/  BRA `(.L_x_1374) ;  /* 0x0000000000547947 */ /* 0x000ff40003800000 */
.L_x_1371:
        /* <DEDUP_REMOVED lines=8> */
.L_x_1377:
[----:B------:R-:W-:-:S13]  /*8c3b0*/  ISETP.NE.AND P0, PT, R78, 0xa, PT ;  /* 0x0000000a4e00780c */ /* 0x000fda0003f05270 */
[C-C-:B------:R-:W-:Y:S02]  /*8c3c0*/  @P0 DADD R48, -R68.reuse, -R32.reuse ;  /* 0x0000000044300229 */ /* 0x140fe40000000920 */
[----:B------:R-:W-:Y:S01]  /*8c3d0*/  @!P0 DADD R48, -R68, R32 ;  /* 0x0000000044308229 */ /* 0x000fe20000000120 */
[----:B------:R-:W-:Y:S10]  /*8c3e0*/  BRA `(.L_x_1374) ;  /* 0x0000000000247947 */ /* 0x000ff40003800000 */
.L_x_1376:
[----:B------:R-:W-:-:S13]  /*8c3f0*/  ISETP.GT.AND P0, PT, R78, 0xd, PT ;  /* 0x0000000d4e00780c */ /* 0x000fda0003f04270 */
[----:B------:R-:W-:Y:S05]  /*8c400*/  @P0 BRA `(.L_x_1378) ;  /* 0x0000000000100947 */ /* 0x000fea0003800000 */
[----:B------:R-:W-:-:S13]  /*8c410*/  ISETP.NE.AND P0, PT, R78, 0xc, PT ;  /* 0x0000000c4e00780c */ /* 0x000fda0003f05270 */
[--C-:B------:R-:W-:Y:S02]  /*8c420*/  @P0 DADD R48, R68, -R32.reuse ;  /* 0x0000000044300229 */ /* 0x100fe40000000820 */
[----:B------:R-:W-:Y:S01]  /*8c430*/  @!P0 DADD R48, R62, R32 ;  /* 0x000000003e308229 */ /* 0x000fe20000000020 */
[----:B------:R-:W-:Y:S10]  /*8c440*/  BRA `(.L_x_1374) ;  /* 0x00000000000c7947 */ /* 0x000ff40003800000 */
.L_x_1378:
[----:B------:R-:W-:-:S13]  /*8c450*/  ISETP.NE.AND P0, PT, R78, 0xe, PT ;  /* 0x0000000e4e00780c */ /* 0x000fda0003f05270 */
[--C-:B------:R-:W-:Y:S02]  /*8c460*/  @P0 DADD R48, -R68, -R32.reuse ;  /* 0x0000000044300229 */ /* 0x100fe40000000920 */
[----:B------:R-:W-:-:S11]  /*8c470*/  @!P0 DADD R48, -R62, R32 ;  /* 0x000000003e308229 */ /* 0x000fd60000000120 */
.L_x_1374:
[----:B------:R-:W-:Y:S05]  /*8c480*/  BSYNC.RECONVERGENT B1 ;  /* 0x0000000000017941 */ /* 0x000fea0003800200 */
.L_x_1370:
        /* <DEDUP_REMOVED lines=12> */
.L_x_1382:
[----:B------:R-:W-:-:S13]  /*8c550*/  ISETP.NE.AND P0, PT, R79, 0x2, PT ;  /* 0x000000024f00780c */ /* 0x000fda0003f05270 */
[C-C-:B------:R-:W-:Y:S02]  /*8c560*/  @P0 DADD R50, -R62.reuse, -R32.reuse ;  /* 0x000000003e320229 */ /* 0x140fe40000000920 */
[----:B------:R-:W-:Y:S01]  /*8c570*/  @!P0 DADD R50, R62, -R32 ;  /* 0x000000003e328229 */ /* 0x000fe20000000820 */
[----:B------:R-:W-:Y:S10]  /*8c580*/  BRA `(.L_x_1383) ;  /* 0x00000000007c7947 */ /* 0x000ff40003800000 */
.L_x_1381:
[----:B------:R-:W-:-:S13]  /*8c590*/  ISETP.GT.AND P0, PT, R79, 0x5, PT ;  /* 0x000000054f00780c */ /* 0x000fda0003f04270 */
[----:B------:R-:W-:Y:S05]  /*8c5a0*/  @P0 BRA `(.L_x_1384) ;  /* 0x0000000000100947 */ /* 0x000fea0003800000 */
[----:B------:R-:W-:-:S13]  /*8c5b0*/  ISETP.NE.AND P0, PT, R79, 0x4, PT ;  /* 0x000000044f00780c */ /* 0x000fda0003f05270 */
[C-C-:B------:R-:W-:Y:S02]  /*8c5c0*/  @P0 DADD R50, R60.reuse, -R62.reuse ;  /* 0x000000003c320229 */ /* 0x140fe4000000083e */
[----:B------:R-:W-:Y:S01]  /*8c5d0*/  @!P0 DADD R50, R60, R62 ;  /* 0x000000003c328229 */ /* 0x000fe2000000003e */
[----:B------:R-:W-:Y:S10]  /*8c5e0*/  BRA `(.L_x_1383) ;  /* 0x0000000000647947 */ /* 0x000ff40003800000 */
.L_x_1384:
[----:B------:R-:W-:-:S13]  /*8c5f0*/  ISETP.NE.AND P0, PT, R79, 0x6, PT ;  /* 0x000000064f00780c */ /* 0x000fda0003f05270 */
[C-C-:B------:R-:W-:Y:S02]  /*8c600*/  @P0 DADD R50, -R60.reuse, -R62.reuse ;  /* 0x000000003c320229 */ /* 0x140fe4000000093e */
[----:B------:R-:W-:Y:S01]  /*8c610*/  @!P0 DADD R50, -R60, R62 ;  /* 0x000000003c328229 */ /* 0x000fe2000000013e */
[----:B------:R-:W-:Y:S10]  /*8c620*/  BRA `(.L_x_1383) ;  /* 0x0000000000547947 */ /* 0x000ff40003800000 */
.L_x_1380:
        /* <DEDUP_REMOVED lines=8> */
.L_x_1386:
[----:B------:R-:W-:-:S13]  /*8c6b0*/  ISETP.NE.AND P0, PT, R79, 0xa, PT ;  /* 0x0000000a4f00780c */ /* 0x000fda0003f05270 */
[C-C-:B------:R-:W-:Y:S02]  /*8c6c0*/  @P0 DADD R50, -R60.reuse, -R32.reuse ;  /* 0x000000003c320229 */ /* 0x140fe40000000920 */
[----:B------:R-:W-:Y:S01]  /*8c6d0*/  @!P0 DADD R50, -R60, R32 ;  /* 0x000000003c328229 */ /* 0x000fe20000000120 */
[----:B------:R-:W-:Y:S10]  /*8c6e0*/  BRA `(.L_x_1383) ;  /* 0x0000000000247947 */ /* 0x000ff40003800000 */
.L_x_1385:
[----:B------:R-:W-:-:S13]  /*8c6f0*/  ISETP.GT.AND P0, PT, R79, 0xd, PT ;  /* 0x0000000d4f00780c */ /* 0x000fda0003f04270 */
[----:B------:R-:W-:Y:S05]  /*8c700*/  @P0 BRA `(.L_x_1387) ;  /* 0x0000000000100947 */ /* 0x000fea0003800000 */
[----:B------:R-:W-:-:S13]  /*8c710*/  ISETP.NE.AND P0, PT, R79, 0xc, PT ;  /* 0x0000000c4f00780c */ /* 0x000fda0003f05270 */
[--C-:B------:R-:W-:Y:S02]  /*8c720*/  @P0 DADD R50, R60, -R32.reuse ;  /* 0x000000003c320229 */ /* 0x100fe40000000820 */
[----:B------:R-:W-:Y:S01]  /*8c730*/  @!P0 DADD R50, R62, R32 ;  /* 0x000000003e328229 */ /* 0x000fe20000000020 */
[----:B------:R-:W-:Y:S10]  /*8c740*/  BRA `(.L_x_1383) ;  /* 0x00000000000c7947 */ /* 0x000ff40003800000 */
.L_x_1387:
[----:B------:R-:W-:-:S13]  /*8c750*/  ISETP.NE.AND P0, PT, R79, 0xe, PT ;  /* 0x0000000e4f00780c */ /* 0x000fda0003f05270 */
[--C-:B------:R-:W-:Y:S02]  /*8c760*/  @P0 DADD R50, -R60, -R32.reuse ;  /* 0x000000003c320229 */ /* 0x100fe40000000920 */
[----:B------:R-:W-:-:S11]  /*8c770*/  @!P0 DADD R50, -R62, R32 ;  /* 0x000000003e328229 */ /* 0x000fd60000000120 */
.L_x_1383:
[----:B------:R-:W-:Y:S05]  /*8c780*/  BSYNC.RECONVERGENT B1 ;  /* 0x0000000000017941 */ /* 0x000fea0003800200 */
.L_x_1379:
        /* <DEDUP_REMOVED lines=13> */
.L_x_1391:
[----:B------:R-:W-:-:S13]  /*8c860*/  ISETP.NE.AND P0, PT, R53, 0x2, PT ;  /* 0x000000023500780c */ /* 0x000fda0003f05270 */
[C-C-:B------:R-:W-:Y:S02]  /*8c870*/  @P0 DADD R32, -R66.reuse, -R74.reuse ;  /* 0x0000000042200229 */ /* 0x140fe4000000094a */
[----:B------:R-:W-:Y:S01]  /*8c880*/  @!P0 DADD R32, R66, -R74 ;  /* 0x0000000042208229 */ /* 0x000fe2000000084a */
[----:B------:R-:W-:Y:S10]  /*8c890*/  BRA `(.L_x_1392) ;  /* 0x00000000007c7947 */ /* 0x000ff40003800000 */
.L_x_1390:
[----:B------:R-:W-:-:S13]  /*8c8a0*/  ISETP.GT.AND P0, PT, R53, 0x5, PT ;  /* 0x000000053500780c */ /* 0x000fda0003f04270 */
[----:B------:R-:W-:Y:S05]  /*8c8b0*/  @P0 BRA `(.L_x_1393) ;  /* 0x0000000000100947 */ /* 0x000fea0003800000 */
[----:B------:R-:W-:-:S13]  /*8c8c0*/  ISETP.NE.AND P0, PT, R53, 0x4, PT ;  /* 0x000000043500780c */ /* 0x000fda0003f05270 */
[C-C-:B------:R-:W-:Y:S02]  /*8c8d0*/  @P0 DADD R32, -R66.reuse, R68.reuse ;  /* 0x0000000042200229 */ /* 0x140fe40000000144 */
[----:B------:R-:W-:Y:S01]  /*8c8e0*/  @!P0 DADD R32, R66, R68 ;  /* 0x0000000042208229 */ /* 0x000fe20000000044 */
[----:B------:R-:W-:Y:S10]  /*8c8f0*/  BRA `(.L_x_1392) ;  /* 0x0000000000647947 */ /* 0x000ff40003800000 */
.L_x_1393:
[----:B------:R-:W-:-:S13]  /*8c900*/  ISETP.NE.AND P0, PT, R53, 0x6, PT ;  /* 0x000000063500780c */ /* 0x000fda0003f05270 */
[C-C-:B------:R-:W-:Y:S02]  /*8c910*/  @P0 DADD R32, -R66.reuse, -R68.reuse ;  /* 0x0000000042200229 */ /* 0x140fe40000000944 */
[----:B------:R-:W-:Y:S01]  /*8c920*/  @!P0 DADD R32, R66, -R68 ;  /* 0x0000000042208229 */ /* 0x000fe20000000844 */
[----:B------:R-:W-:Y:S10]  /*8c930*/  BRA `(.L_x_1392) ;  /* 0x0000000000547947 */ /* 0x000ff40003800000 */
.L_x_1389:
        /* <DEDUP_REMOVED lines=8> */
.L_x_1395:
[----:B------:R-:W-:-:S13]  /*8c9c0*/  ISETP.NE.AND P0, PT, R53, 0xa, PT ;  /* 0x0000000a3500780c */ /* 0x000fda0003f05270 */
[C-C-:B------:R-:W-:Y:S02]  /*8c9d0*/  @P0 DADD R32, -R68.reuse, -R74.reuse ;  /* 0x0000000044200229 */ /* 0x140fe4000000094a */
[----:B------:R-:W-:Y:S01]  /*8c9e0*/  @!P0 DADD R32, -R68, R74 ;  /* 0x0000000044208229 */ /* 0x000fe2000000014a */
[----:B------:R-:W-:Y:S10]  /*8c9f0*/  BRA `(.L_x_1392) ;  /* 0x0000000000247947 */ /* 0x000ff40003800000 */
.L_x_1394:
[----:B------:R-:W-:-:S13]  /*8ca00*/  ISETP.GT.AND P0, PT, R53, 0xd, PT ;  /* 0x0000000d3500780c */ /* 0x000fda0003f04270 */
[----:B------:R-:W-:Y:S05]  /*8ca10*/  @P0 BRA `(.L_x_1396) ;  /* 0x0000000000100947 */ /* 0x000fea0003800000 */
[----:B------:R-:W-:-:S13]  /*8ca20*/  ISETP.NE.AND P0, PT, R53, 0xc, PT ;  /* 0x0000000c3500780c */ /* 0x000fda0003f05270 */
[--C-:B------:R-:W-:Y:S02]  /*8ca30*/  @P0 DADD R32, R68, -R74.reuse ;  /* 0x0000000044200229 */ /* 0x100fe4000000084a */
[----:B------:R-:W-:Y:S01]  /*8ca40*/  @!P0 DADD R32, R66, R74 ;  /* 0x0000000042208229 */ /* 0x000fe2000000004a */
[----:B------:R-:W-:Y:S10]  /*8ca50*/  BRA `(.L_x_1392) ;  /* 0x00000000000c7947 */ /* 0x000ff40003800000 */
.L_x_1396:
[----:B------:R-:W-:-:S13]  /*8ca60*/  ISETP.NE.AND P0, PT, R53, 0xe, PT ;  /* 0x0000000e3500780c */ /* 0x000fda0003f05270 */
[--C-:B------:R-:W-:Y:S02]  /*8ca70*/  @P0 DADD R32, -R68, -R74.reuse ;  /* 0x0000000044200229 */ /* 0x100fe4000000094a */
[----:B------:R-:W-:-:S11]  /*8ca80*/  @!P0 DADD R32, -R66, R74 ;  /* 0x0000000042208229 */ /* 0x000fd6000000014a */
.L_x_1392:
[----:B------:R-:W-:Y:S05]  /*8ca90*/  BSYNC.RECONVERGENT B1 ;  /* 0x0000000000017941 */ /* 0x000fea0003800200 */
.L_x_1388:
        /* <DEDUP_REMOVED lines=12> */
.L_x_1400:
[----:B------:R-:W-:-:S13]  /*8cb60*/  ISETP.NE.AND P0, PT, R77, 0x2, PT ;  /* 0x000000024d00780c */ /* 0x000fda0003f05270 */
[C-C-:B------:R-:W-:Y:S02]  /*8cb70*/  @P0 DADD R54, -R66.reuse, -R74.reuse ;  /* 0x0000000042360229 */ /* 0x140fe4000000094a */
[----:B------:R-:W-:Y:S01]  /*8cb80*/  @!P0 DADD R54, R66, -R74 ;  /* 0x0000000042368229 */ /* 0x000fe2000000084a */
[----:B------:R-:W-:Y:S10]  /*8cb90*/  BRA `(.L_x_1401) ;  /* 0x00000000007c7947 */ /* 0x000ff40003800000 */
.L_x_1399:
[----:B------:R-:W-:-:S13]  /*8cba0*/  ISETP.GT.AND P0, PT, R77, 0x5, PT ;  /* 0x000000054d00780c */ /* 0x000fda0003f04270 */
[----:B------:R-:W-:Y:S05]  /*8cbb0*/  @P0 BRA `(.L_x_1402) ;  /* 0x0000000000100947 */ /* 0x000fea0003800000 */
[----:B------:R-:W-:-:S13]  /*8cbc0*/  ISETP.NE.AND P0, PT, R77, 0x4, PT ;  /* 0x000000044d00780c */ /* 0x000fda0003f05270 */
[C-C-:B------:R-:W-:Y:S02]  /*8cbd0*/  @P0 DADD R54, -R66.reuse, R60.reuse ;  /* 0x0000000042360229 */ /* 0x140fe4000000013c */
[----:B------:R-:W-:Y:S01]  /*8cbe0*/  @!P0 DADD R54, R66, R60 ;  /* 0x0000000042368229 */ /* 0x000fe2000000003c */
[----:B------:R-:W-:Y:S10]  /*8cbf0*/  BRA `(.L_x_1401) ;  /* 0x0000000000647947 */ /* 0x000ff40003800000 */
.L_x_1402:
[----:B------:R-:W-:-:S13]  /*8cc00*/  ISETP.NE.AND P0, PT, R77, 0x6, PT ;  /* 0x000000064d00780c */ /* 0x000fda0003f05270 */
[C-C-:B------:R-:W-:Y:S02]  /*8cc10*/  @P0 DADD R54, -R66.reuse, -R60.reuse ;  /* 0x0000000042360229 */ /* 0x140fe4000000093c */
[----:B------:R-:W-:Y:S01]  /*8cc20*/  @!P0 DADD R54, R66, -R60 ;  /* 0x0000000042368229 */ /* 0x000fe2000000083c */
[----:B------:R-:W-:Y:S10]  /*8cc30*/  BRA `(.L_x_1401) ;  /* 0x0000000000547947 */ /* 0x000ff40003800000 */
.L_x_1398:
        /* <DEDUP_REMOVED lines=8> */
.L_x_1404:
[----:B------:R-:W-:-:S13]  /*8ccc0*/  ISETP.NE.AND P0, PT, R77, 0xa, PT ;  /* 0x0000000a4d00780c */ /* 0x000fda0003f05270 */
[C-C-:B------:R-:W-:Y:S02]  /*8ccd0*/  @P0 DADD R54, -R60.reuse, -R74.reuse ;  /* 0x000000003c360229 */ /* 0x140fe4000000094a */
[----:B------:R-:W-:Y:S01]  /*8cce0*/  @!P0 DADD R54, -R60, R74 ;  /* 0x000000003c368229 */ /* 0x000fe2000000014a */
[----:B------:R-:W-:Y:S10]  /*8ccf0*/  BRA `(.L_x_1401) ;  /* 0x0000000000247947 */ /* 0x000ff40003800000 */
.L_x_1403:
[----:B------:R-:W-:-:S13]  /*8cd00*/  ISETP.GT.AND P0, PT, R77, 0xd, PT ;  /* 0x0000000d4d00780c */ /* 0x000fda0003f04270 */
[----:B------:R-:W-:Y:S05]  /*8cd10*/  @P0 BRA `(.L_x_1405) ;  /* 0x0000000000100947 */ /* 0x000fea0003800000 */
[----:B------:R-:W-:-:S13]  /*8cd20*/  ISETP.NE.AND P0, PT, R77, 0xc, PT ;  /* 0x0000000c4d00780c */ /* 0x000fda0003f05270 */
[--C-:B------:R-:W-:Y:S02]  /*8cd30*/  @P0 DADD R54, R60, -R74.reuse ;  /* 0x000000003c360229 */ /* 0x100fe4000000084a */
[----:B------:R-:W-:Y:S01]  /*8cd40*/  @!P0 DADD R54, R66, R74 ;  /* 0x0000000042368229 */ /* 0x000fe2000000004a */
[----:B------:R-:W-:Y:S10]  /*8cd50*/  BRA `(.L_x_1401) ;  /* 0x00000000000c7947 */ /* 0x000ff40003800000 */
.L_x_1405:
[----:B------:R-:W-:-:S13]  /*8cd60*/  ISETP.NE.AND P0, PT, R77, 0xe, PT ;  /* 0x0000000e4d00780c */ /* 0x000fda0003f05270 */
[--C-:B------:R-:W-:Y:S02]  /*8cd70*/  @P0 DADD R54, -R60, -R74.reuse ;  /* 0x000000003c360229 */ /* 0x100fe4000000094a */
[----:B------:R-:W-:-:S11]  /*8cd80*/  @!P0 DADD R54, -R66, R74 ;  /* 0x0000000042368229 */ /* 0x000fd6000000014a */
.L_x_1401:
[----:B------:R-:W-:Y:S05]  /*8cd90*/  BSYNC.RECONVERGENT B1 ;  /* 0x0000000000017941 */ /* 0x000fea0003800200 */
.L_x_1397:
        /* <DEDUP_REMOVED lines=12> */
.L_x_1409:
[----:B------:R-:W-:-:S13]  /*8ce60*/  ISETP.NE.AND P0, PT, R80, 0x2, PT ;  /* 0x000000025000780c */ /* 0x000fda0003f05270 */
[C-C-:B------:R-:W-:Y:S02]  /*8ce70*/  @P0 DADD R56, -R62.reuse, -R74.reuse ;  /* 0x000000003e380229 */ /* 0x140fe4000000094a */
[----:B------:R-:W-:Y:S01]  /*8ce80*/  @!P0 DADD R56, R62, -R74 ;  /* 0x000000003e388229 */ /* 0x000fe2000000084a */
[----:B------:R-:W-:Y:S10]  /*8ce90*/  BRA `(.L_x_1410) ;  /* 0x00000000007c7947 */ /* 0x000ff40003800000 */
.L_x_1408:
[----:B------:R-:W-:-:S13]  /*8cea0*/  ISETP.GT.AND P0, PT, R80, 0x5, PT ;  /* 0x000000055000780c */ /* 0x000fda0003f04270 */
[----:B------:R-:W-:Y:S05]  /*8ceb0*/  @P0 BRA `(.L_x_1411) ;  /* 0x0000000000100947 */ /* 0x000fea0003800000 */
[----:B------:R-:W-:-:S13]  /*8cec0*/  ISETP.NE.AND P0, PT, R80, 0x4, PT ;  /* 0x000000045000780c */ /* 0x000fda0003f05270 */
[C-C-:B------:R-:W-:Y:S02]  /*8ced0*/  @P0 DADD R56, R68.reuse, -R62.reuse ;  /* 0x0000000044380229 */ /* 0x140fe4000000083e */
[----:B------:R-:W-:Y:S01]  /*8cee0*/  @!P0 DADD R56, R68, R62 ;  /* 0x0000000044388229 */ /* 0x000fe2000000003e */
[----:B------:R-:W-:Y:S10]  /*8cef0*/  BRA `(.L_x_1410) ;  /* 0x0000000000647947 */ /* 0x000ff40003800000 */
.L_x_1411:
[----:B------:R-:W-:-:S13]  /*8cf00*/  ISETP.NE.AND P0, PT, R80, 0x6, PT ;  /* 0x000000065000780c */ /* 0x000fda0003f05270 */
[C-C-:B------:R-:W-:Y:S02]  /*8cf10*/  @P0 DADD R56, -R68.reuse, -R62.reuse ;  /* 0x0000000044380229 */ /* 0x140fe4000000093e */
[----:B------:R-:W-:Y:S01]  /*8cf20*/  @!P0 DADD R56, -R68, R62 ;  /* 0x0000000044388229 */ /* 0x000fe2000000013e */
[----:B------:R-:W-:Y:S10]  /*8cf30*/  BRA `(.L_x_1410) ;  /* 0x0000000000547947 */ /* 0x000ff40003800000 */
.L_x_1407:
        /* <DEDUP_REMOVED lines=8> */
.L_x_1413:
[----:B------:R-:W-:-:S13]  /*8cfc0*/  ISETP.NE.AND P0, PT, R80, 0xa, PT ;  /* 0x0000000a5000780c */ /* 0x000fda0003f05270 */
[C-C-:B------:R-:W-:Y:S02]  /*8cfd0*/  @P0 DADD R56, -R68.reuse, -R74.reuse ;  /* 0x0000000044380229 */ /* 0x140fe4000000094a */
[----:B------:R-:W-:Y:S01]  /*8cfe0*/  @!P0 DADD R56, -R68, R74 ;  /* 0x0000000044388229 */ /* 0x000fe2000000014a */
[----:B------:R-:W-:Y:S10]  /*8cff0*/  BRA `(.L_x_1410) ;  /* 0x0000000000247947 */ /* 0x000ff40003800000 */
.L_x_1412:
[----:B------:R-:W-:-:S13]  /*8d000*/  ISETP.GT.AND P0, PT, R80, 0xd, PT ;  /* 0x0000000d5000780c */ /* 0x000fda0003f04270 */
[----:B------:R-:W-:Y:S05]  /*8d010*/  @P0 BRA `(.L_x_1414) ;  /* 0x0000000000100947 */ /* 0x000fea0003800000 */
[----:B------:R-:W-:-:S13]  /*8d020*/  ISETP.NE.AND P0, PT, R80, 0xc, PT ;  /* 0x0000000c5000780c */ /* 0x000fda0003f05270 */
[--C-:B------:R-:W-:Y:S02]  /*8d030*/  @P0 DADD R56, R68, -R74.reuse ;  /* 0x0000000044380229 */ /* 0x100fe4000000084a */
[----:B------:R-:W-:Y:S01]  /*8d040*/  @!P0 DADD R56, R62, R74 ;  /* 0x000000003e388229 */ /* 0x000fe2000000004a */
[----:B------:R-:W-:Y:S10]  /*8d050*/  BRA `(.L_x_1410) ;  /* 0x00000000000c7947 */ /* 0x000ff40003800000 */
.L_x_1414:
[----:B------:R-:W-:-:S13]  /*8d060*/  ISETP.NE.AND P0, PT, R80, 0xe, PT ;  /* 0x0000000e5000780c */ /* 0x000fda0003f05270 */
[--C-:B------:R-:W-:Y:S02]  /*8d070*/  @P0 DADD R56, -R68, -R74.reuse ;  /* 0x0000000044380229 */ /* 0x100fe4000000094a */
[----:B------:R-:W-:-:S11]  /*8d080*/  @!P0 DADD R56, -R62, R74 ;  /* 0x000000003e388229 */ /* 0x000fd6000000014a */
.L_x_1410:
[----:B------:R-:W-:Y:S05]  /*8d090*/  BSYNC.RECONVERGENT B1 ;  /* 0x0000000000017941 */ /* 0x000fea0003800200 */
.L_x_1406:
        /* <DEDUP_REMOVED lines=12> */
.L_x_1418:
[----:B------:R-:W-:-:S13]  /*8d160*/  ISETP.NE.AND P0, PT, R81, 0x2, PT ;  /* 0x000000025100780c */ /* 0x000fda0003f05270 */
[C-C-:B------:R-:W-:Y:S02]  /*8d170*/  @P0 DADD R58, -R62.reuse, -R74.reuse ;  /* 0x000000003e3a0229 */ /* 0x140fe4000000094a */
[----:B------:R-:W-:Y:S01]  /*8d180*/  @!P0 DADD R58, R62, -R74 ;  /* 0x000000003e3a8229 */ /* 0x000fe2000000084a */
[----:B------:R-:W-:Y:S10]  /*8d190*/  BRA `(.L_x_1419) ;  /* 0x00000000007c7947 */ /* 0x000ff40003800000 */
.L_x_1417:
[----:B------:R-:W-:-:S13]  /*8d1a0*/  ISETP.GT.AND P0, PT, R81, 0x5, PT ;  /* 0x000000055100780c */ /* 0x000fda0003f04270 */
[----:B------:R-:W-:Y:S05]  /*8d1b0*/  @P0 BRA `(.L_x_1420) ;  /* 0x0000000000100947 */ /* 0x000fea0003800000 */
[----:B------:R-:W-:-:S13]  /*8d1c0*/  ISETP.NE.AND P0, PT, R81, 0x4, PT ;  /* 0x000000045100780c */ /* 0x000fda0003f05270 */
[C-C-:B------:R-:W-:Y:S02]  /*8d1d0*/  @P0 DADD R58, R60.reuse, -R62.reuse ;  /* 0x000000003c3a0229 */ /* 0x140fe4000000083e */
[----:B------:R-:W-:Y:S01]  /*8d1e0*/  @!P0 DADD R58, R60, R62 ;  /* 0x000000003c3a8229 */ /* 0x000fe2000000003e */
[----:B------:R-:W-:Y:S10]  /*8d1f0*/  BRA `(.L_x_1419) ;  /* 0x0000000000647947 */ /* 0x000ff40003800000 */
.L_x_1420:
[----:B------:R-:W-:-:S13]  /*8d200*/  ISETP.NE.AND P0, PT, R81, 0x6, PT ;  /* 0x000000065100780c */ /* 0x000fda0003f05270 */
[C-C-:B------:R-:W-:Y:S02]  /*8d210*/  @P0 DADD R58, -R60.reuse, -R62.reuse ;  /* 0x000000003c3a0229 */ /* 0x140fe4000000093e */
[----:B------:R-:W-:Y:S01]  /*8d220*/  @!P0 DADD R58, -R60, R62 ;  /* 0x000000003c3a8229 */ /* 0x000fe2000000013e */
[----:B------:R-:W-:Y:S10]  /*8d230*/  BRA `(.L_x_1419) ;  /* 0x0000000000547947 */ /* 0x000ff40003800000 */
.L_x_1416:
        /* <DEDUP_REMOVED lines=8> */
.L_x_1422:
[----:B------:R-:W-:-:S13]  /*8d2c0*/  ISETP.NE.AND P0, PT, R81, 0xa, PT ;  /* 0x0000000a5100780c */ /* 0x000fda0003f05270 */
[C-C-:B------:R-:W-:Y:S02]  /*8d2d0*/  @P0 DADD R58, -R60.reuse, -R74.reuse ;  /* 0x000000003c3a0229 */ /* 0x140fe4000000094a */
[----:B------:R-:W-:Y:S01]  /*8d2e0*/  @!P0 DADD R58, -R60, R74 ;  /* 0x000000003c3a8229 */ /* 0x000fe2000000014a */
[----:B------:R-:W-:Y:S10]  /*8d2f0*/  BRA `(.L_x_1419) ;  /* 0x0000000000247947 */ /* 0x000ff40003800000 */
.L_x_1421:
[----:B------:R-:W-:-:S13]  /*8d300*/  ISETP.GT.AND P0, PT, R81, 0xd, PT ;  /* 0x0000000d5100780c */ /* 0x000fda0003f04270 */
[----:B------:R-:W-:Y:S05]  /*8d310*/  @P0 BRA `(.L_x_1423) ;  /* 0x0000000000100947 */ /* 0x000fea0003800000 */
[----:B------:R-:W-:-:S13]  /*8d320*/  ISETP.NE.AND P0, PT, R81, 0xc, PT ;  /* 0x0000000c5100780c */ /* 0x000fda0003f05270 */
[--C-:B------:R-:W-:Y:S02]  /*8d330*/  @P0 DADD R58, R60, -R74.reuse ;  /* 0x000000003c3a0229 */ /* 0x100fe4000000084a */
[----:B------:R-:W-:Y:S01]  /*8d340*/  @!P0 DADD R58, R62, R74 ;  /* 0x000000003e3a8229 */ /* 0x000fe2000000004a */
[----:B------:R-:W-:Y:S10]  /*8d350*/  BRA `(.L_x_1419) ;  /* 0x00000000000c7947 */ /* 0x000ff40003800000 */
.L_x_1423:
[----:B------:R-:W-:-:S13]  /*8d360*/  ISETP.NE.AND P0, PT, R81, 0xe, PT ;  /* 0x0000000e5100780c */ /* 0x000fda0003f05270 */
[--C-:B------:R-:W-:Y:S02]  /*8d370*/  @P0 DADD R58, -R60, -R74.reuse ;  /* 0x000000003c3a0229 */ /* 0x100fe4000000094a */
[----:B------:R-:W-:-:S11]  /*8d380*/  @!P0 DADD R58, -R62, R74 ;  /* 0x000000003e3a8229 */ /* 0x000fd6000000014a */
.L_x_1419:
[----:B------:R-:W-:Y:S05]  /*8d390*/  BSYNC.RECONVERGENT B1 ;  /* 0x0000000000017941 */ /* 0x000fea0003800200 */
.L_x_1415:
        /* <DEDUP_REMOVED lines=25> */
.L_x_1351:
[----:B------:R-:W-:Y:S05]  /*8d530*/  BSYNC.RECONVERGENT B0 ;  /* 0x0000000000007941 */ /* 0x000fea0003800200 */
.L_x_1350:
[----:B------:R-:W2:Y:S04]  /*8d540*/  LDL.64 R32, [R1+0x4b8] ;  /* 0x0004b80001207983 */ /* 0x000ea80000100a00 */
[----:B------:R-:W4:Y:S01]  /*8d550*/  LDL R20, [R1+0x510] ;  /* 0x0005100001147983 */ /* 0x000f220000100800 */
[----:B------:R-:W-:Y:S01]  /*8d560*/  DADD R10, R10, R14 ;  /* 0x000000000a0a7229 */ /* 0x000fe2000000000e */
[----:B------:R-:W-:Y:S07]  /*8d570*/  BSSY.RECONVERGENT B1, `(.L_x_1425) ;  /* 0x00001f2000017945 */ /* 0x000fee0003800200 */
[----:B--2---:R-:W-:Y:S01]  /*8d580*/  DMUL R14, R10, R32 ;  /* 0x000000200a0e7228 */ /* 0x004fe20000000000 */
[----:B------:R-:W-:-:S02]  /*8d590*/  CS2R R10, SRZ ;  /* 0x00000000000a7805 */ /* 0x000fc4000001ff00 */
[----:B----4-:R-:W-:-:S03]  /*8d5a0*/  ISETP.GE.AND P0, PT, R20, 0x1, PT ;  /* 0x000000011400780c */ /* 0x010fc60003f06270 */
[----:B------:R2:W4:Y:S10]  /*8d5b0*/  F2F.F32.F64 R3, R14 ;  /* 0x0000000e00037310 */ /* 0x0005340000301000 */
[----:B--2---:R-:W-:Y:S05]  /*8d5c0*/  @!P0 BRA `(.L_x_1426) ;  /* 0x0000001c00b08947 */ /* 0x004fea0003800000 */
[----:B------:R2:W5:Y:S01]  /*8d5d0*/  LDL.64 R32, [R1+0x518] ;  /* 0x0005180001207983 */ /* 0x0005620000100a00 */
[----:B------:R-:W-:Y:S01]  /*8d5e0*/  BSSY.RECONVERGENT B0, `(.L_x_1427) ;  /* 0x00001e9000007945 */ /* 0x000fe20003800200 */
[----:B------:R-:W-:Y:S01]  /*8d5f0*/  IMAD.MOV.U32 R15, RZ, RZ, RZ ;  /* 0x000000ffff0f7224 */ /* 0x000fe200078e00ff */
[----:B------:R-:W-:-:S07]  /*8d600*/  CS2R R10, SRZ ;  /* 0x00000000000a7805 */ /* 0x000fce000001ff00 */
.L_x_1500:
[----:B-----5:R-:W-:-:S05]  /*8d610*/  IMAD.WIDE.U32 R66, R15, 0x140, R32 ;  /* 0x000001400f427825 */ /* 0x020fca00078e0020 */
[----:B------:R-:W2:Y:S04]  /*8d620*/  LD.E.64 R56, desc[UR36][R66.64+0x128] ;  /* 0x0001282442387980 */ /* 0x000ea8000c101b00 */
[----:B------:R-:W3:Y:S01]  /*8d630*/  LD.E.64 R34, desc[UR36][R66.64+0x108] ;  /* 0x0001082442227980 */ /* 0x000ee2000c101b00 */
[-C--:B--2---:R-:W-:Y:S02]  /*8d640*/  DMUL R42, RZ, R56.reuse ;  /* 0x00000038ff2a7228 */ /* 0x084fe40000000000 */
        /* <DEDUP_REMOVED lines=13> */
[--C-:B--2---:R-:W-:Y:S02]  /*8d720*/  IMAD.IADD R21, R21, 0x1, R14.reuse ;  /* 0x0000000115157824 */ /* 0x104fe400078e020e */
[----:B----4-:R-:W-:-:S03]  /*8d730*/  IMAD.IADD R49, R49, 0x1, R14 ;  /* 0x0000000131317824 */ /* 0x010fc600078e020e */
[----:B------:R-:W-:-:S04]  /*8d740*/  LOP3.LUT R21, R21, 0xff, RZ, 0xc0, !PT ;  /* 0x000000ff15157812 */ /* 0x000fc800078ec0ff */
[----:B------:R-:W-:Y:S02]  /*8d750*/  IADD3 R48, P1, PT, R66, R21, RZ ;  /* 0x0000001542307210 */ /* 0x000fe40007f3e0ff */
[----:B------:R-:W-:Y:S02]  /*8d760*/  LOP3.LUT R51, R49, 0xff, RZ, 0xc0, !PT ;  /* 0x000000ff31337812 */ /* 0x000fe400078ec0ff */
[----:B------:R-:W-:-:S05]  /*8d770*/  IADD3.X R49, PT, PT, RZ, R67, RZ, P1, !PT ;  /* 0x00000043ff317210 */ /* 0x000fca0000ffe4ff */
        /* <DEDUP_REMOVED lines=10> */
[----:B------:R-:W-:Y:S01]  /*8d820*/  LOP3.LUT R21, R21, 0xff, RZ, 0xc0, !PT ;  /* 0x000000ff15157812 */ /* 0x000fe200078ec0ff */
[----:B----4-:R-:W-:-:S03]  /*8d830*/  IMAD.IADD R41, R14, 0x1, R41 ;  /* 0x000000010e297824 */ /* 0x010fc600078e0229 */
[----:B------:R-:W-:Y:S02]  /*8d840*/  IADD3 R60, P1, PT, R66, R21, RZ ;  /* 0x00000015423c7210 */ /* 0x000fe40007f3e0ff */
[----:B------:R-:W-:Y:S02]  /*8d850*/  LOP3.LUT R41, R41, 0xff, RZ, 0xc0, !PT ;  /* 0x000000ff29297812 */ /* 0x000fe400078ec0ff */
[----:B------:R-:W-:Y:S01]  /*8d860*/  IADD3.X R61, PT, PT, RZ, R67, RZ, P1, !PT ;  /* 0x00000043ff3d7210 */ /* 0x000fe20000ffe4ff */
[C---:B------:R-:W-:Y:S02]  /*8d870*/  IMAD.IADD R53, R14.reuse, 0x1, R53 ;  /* 0x000000010e357824 */ /* 0x040fe400078e0235 */
[----:B------:R-:W-:Y:S02]  /*8d880*/  IMAD.IADD R59, R14, 0x1, R59 ;  /* 0x000000010e3b7824 */ /* 0x000fe400078e023b */
[----:B------:R-:W2:Y:S01]  /*8d890*/  LD.E.U8 R14, desc[UR36][R60.64] ;  /* 0x000000243c0e7980 */ /* 0x000ea2000c101100 */
[----:B------:R-:W-:-:S03]  /*8d8a0*/  IADD3 R50, P1, PT, R66, R41, RZ ;  /* 0x0000002942327210 */ /* 0x000fc60007f3e0ff */
[----:B------:R-:W5:Y:S01]  /*8d8b0*/  @!P0 LD.E.64 R40, desc[UR36][R66.64+0x138] ;  /* 0x0001382442288980 */ /* 0x000f62000c101b00 */
        /* <DEDUP_REMOVED lines=43> */
.L_x_1431:
[----:B------:R-:W-:-:S13]  /*8db70*/  ISETP.NE.AND P0, PT, R14, 0x2, PT ;  /* 0x000000020e00780c */ /* 0x000fda0003f05270 */
[C-C-:B-----5:R-:W-:Y:S02]  /*8db80*/  @P0 DADD R42, -R68.reuse, -R34.reuse ;  /* 0x00000000442a0229 */ /* 0x160fe40000000922 */
[----:B------:R-:W-:Y:S01]  /*8db90*/  @!P0 DADD R42, R68, -R34 ;  /* 0x00000000442a8229 */ /* 0x000fe20000000822 */
[----:B------:R-:W-:Y:S10]  /*8dba0*/  BRA `(.L_x_1432) ;  /* 0x00000000007c7947 */ /* 0x000ff40003800000 */
.L_x_1430:
[----:B------:R-:W-:-:S13]  /*8dbb0*/  ISETP.GT.AND P0, PT, R14, 0x5, PT ;  /* 0x000000050e00780c */ /* 0x000fda0003f04270 */
[----:B------:R-:W-:Y:S05]  /*8dbc0*/  @P0 BRA `(.L_x_1433) ;  /* 0x0000000000100947 */ /* 0x000fea0003800000 */
[----:B------:R-:W-:-:S13]  /*8dbd0*/  ISETP.NE.AND P0, PT, R14, 0x4, PT ;  /* 0x000000040e00780c */ /* 0x000fda0003f05270 */
[C-C-:B------:R-:W-:Y:S02]  /*8dbe0*/  @P0 DADD R42, -R68.reuse, R70.reuse ;  /* 0x00000000442a0229 */ /* 0x140fe40000000146 */
[----:B------:R-:W-:Y:S01]  /*8dbf0*/  @!P0 DADD R42, R68, R70 ;  /* 0x00000000442a8229 */ /* 0x000fe20000000046 */
[----:B------:R-:W-:Y:S10]  /*8dc00*/  BRA `(.L_x_1432) ;  /* 0x0000000000647947 */ /* 0x000ff40003800000 */
.L_x_1433:
[----:B------:R-:W-:-:S13]  /*8dc10*/  ISETP.NE.AND P0, PT, R14, 0x6, PT ;  /* 0x000000060e00780c */ /* 0x000fda0003f05270 */
[C-C-:B------:R-:W-:Y:S02]  /*8dc20*/  @P0 DADD R42, -R68.reuse, -R70.reuse ;  /* 0x00000000442a0229 */ /* 0x140fe40000000946 */
[----:B------:R-:W-:Y:S01]  /*8dc30*/  @!P0 DADD R42, R68, -R70 ;  /* 0x00000000442a8229 */ /* 0x000fe20000000846 */
[----:B------:R-:W-:Y:S10]  /*8dc40*/  BRA `(.L_x_1432) ;  /* 0x0000000000547947 */ /* 0x000ff40003800000 */
.L_x_1429:
        /* <DEDUP_REMOVED lines=8> */
.L_x_1435:
[----:B------:R-:W-:-:S13]  /*8dcd0*/  ISETP.NE.AND P0, PT, R14, 0xa, PT ;  /* 0x0000000a0e00780c */ /* 0x000fda0003f05270 */
[C-C-:B-----5:R-:W-:Y:S02]  /*8dce0*/  @P0 DADD R42, -R70.reuse, -R34.reuse ;  /* 0x00000000462a0229 */ /* 0x160fe40000000922 */
[----:B------:R-:W-:Y:S01]  /*8dcf0*/  @!P0 DADD R42, -R70, R34 ;  /* 0x00000000462a8229 */ /* 0x000fe20000000122 */
[----:B------:R-:W-:Y:S10]  /*8dd00*/  BRA `(.L_x_1432) ;  /* 0x0000000000247947 */ /* 0x000ff40003800000 */
.L_x_1434:
[----:B------:R-:W-:-:S13]  /*8dd10*/  ISETP.GT.AND P0, PT, R14, 0xd, PT ;  /* 0x0000000d0e00780c */ /* 0x000fda0003f04270 */
[----:B------:R-:W-:Y:S05]  /*8dd20*/  @P0 BRA `(.L_x_1436) ;  /* 0x0000000000100947 */ /* 0x000fea0003800000 */
[----:B------:R-:W-:-:S13]  /*8dd30*/  ISETP.NE.AND P0, PT, R14, 0xc, PT ;  /* 0x0000000c0e00780c */ /* 0x000fda0003f05270 */
[--C-:B-----5:R-:W-:Y:S02]  /*8dd40*/  @P0 DADD R42, R70, -R34.reuse ;  /* 0x00000000462a0229 */ /* 0x120fe40000000822 */
[----:B------:R-:W-:Y:S01]  /*8dd50*/  @!P0 DADD R42, R68, R34 ;  /* 0x00000000442a8229 */ /* 0x000fe20000000022 */
[----:B------:R-:W-:Y:S10]  /*8dd60*/  BRA `(.L_x_1432) ;  /* 0x00000000000c7947 */ /* 0x000ff40003800000 */
.L_x_1436:
[----:B------:R-:W-:-:S13]  /*8dd70*/  ISETP.NE.AND P0, PT, R14, 0xe, PT ;  /* 0x0000000e0e00780c */ /* 0x000fda0003f05270 */
[--C-:B-----5:R-:W-:Y:S02]  /*8dd80*/  @P0 DADD R42, -R70, -R34.reuse ;  /* 0x00000000462a0229 */ /* 0x120fe40000000922 */
[----:B------:R-:W-:-:S11]  /*8dd90*/  @!P0 DADD R42, -R68, R34 ;  /* 0x00000000442a8229 */ /* 0x000fd60000000122 */
.L_x_1432:
[----:B------:R-:W-:Y:S05]  /*8dda0*/  BSYNC.RECONVERGENT B2 ;  /* 0x0000000000027941 */ /* 0x000fea0003800200 */
.L_x_1428:
        /* <DEDUP_REMOVED lines=13> */
.L_x_1440:
[----:B------:R-:W-:-:S13]  /*8de80*/  ISETP.NE.AND P0, PT, R21, 0x2, PT ;  /* 0x000000021500780c */ /* 0x000fda0003f05270 */
[C-C-:B------:R-:W-:Y:S02]  /*8de90*/  @P0 DADD R48, -R68.reuse, -R34.reuse ;  /* 0x0000000044300229 */ /* 0x140fe40000000922 */
[----:B------:R-:W-:Y:S01]  /*8dea0*/  @!P0 DADD R48, R68, -R34 ;  /* 0x0000000044308229 */ /* 0x000fe20000000822 */
[----:B------:R-:W-:Y:S10]  /*8deb0*/  BRA `(.L_x_1441) ;  /* 0x00000000007c7947 */ /* 0x000ff40003800000 */
.L_x_1439:
[----:B------:R-:W-:-:S13]  /*8dec0*/  ISETP.GT.AND P0, PT, R21, 0x5, PT ;  /* 0x000000051500780c */ /* 0x000fda0003f04270 */
[----:B------:R-:W-:Y:S05]  /*8ded0*/  @P0 BRA `(.L_x_1442) ;  /* 0x0000000000100947 */ /* 0x000fea0003800000 */
[----:B------:R-:W-:-:S13]  /*8dee0*/  ISETP.NE.AND P0, PT, R21, 0x4, PT ;  /* 0x000000041500780c */ /* 0x000fda0003f05270 */
[C-C-:B------:R-:W-:Y:S02]  /*8def0*/  @P0 DADD R48, -R68.reuse, R62.reuse ;  /* 0x0000000044300229 */ /* 0x140fe4000000013e */
[----:B------:R-:W-:Y:S01]  /*8df00*/  @!P0 DADD R48, R68, R62 ;  /* 0x0000000044308229 */ /* 0x000fe2000000003e */
[----:B------:R-:W-:Y:S10]  /*8df10*/  BRA `(.L_x_1441) ;  /* 0x0000000000647947 */ /* 0x000ff40003800000 */
.L_x_1442:
[----:B------:R-:W-:-:S13]  /*8df20*/  ISETP.NE.AND P0, PT, R21, 0x6, PT ;  /* 0x000000061500780c */ /* 0x000fda0003f05270 */
[C-C-:B------:R-:W-:Y:S02]  /*8df30*/  @P0 DADD R48, -R68.reuse, -R62.reuse ;  /* 0x0000000044300229 */ /* 0x140fe4000000093e */
[----:B------:R-:W-:Y:S01]  /*8df40*/  @!P0 DADD R48, R68, -R62 ;  /* 0x0000000044308229 */ /* 0x000fe2000000083e */
[----:B------:R-:W-:Y:S10]  /*8df50*/  BRA `(.L_x_1441) ;  /* 0x0000000000547947 */ /* 0x000ff40003800000 */
.L_x_1438:
        /* <DEDUP_REMOVED lines=8> */
.L_x_1444:
[----:B------:R-:W-:-:S13]  /*8dfe0*/  ISETP.NE.AND P0, PT, R21, 0xa, PT ;  /* 0x0000000a1500780c */ /* 0x000fda0003f05270 */
[C-C-:B------:R-:W-:Y:S02]  /*8dff0*/  @P0 DADD R48, -R62.reuse, -R34.reuse ;  /* 0x000000003e300229 */ /* 0x140fe40000000922 */
[----:B------:R-:W-:Y:S01]  /*8e000*/  @!P0 DADD R48, -R62, R34 ;  /* 0x000000003e308229 */ /* 0x000fe20000000122 */
[----:B------:R-:W-:Y:S10]  /*8e010*/  BRA `(.L_x_1441) ;  /* 0x0000000000247947 */ /* 0x000ff40003800000 */
.L_x_1443:
[----:B------:R-:W-:-:S13]  /*8e020*/  ISETP.GT.AND P0, PT, R21, 0xd, PT ;  /* 0x0000000d1500780c */ /* 0x000fda0003f04270 */
[----:B------:R-:W-:Y:S05]  /*8e030*/  @P0 BRA `(.L_x_1445) ;  /* 0x0000000000100947 */ /* 0x000fea0003800000 */
[----:B------:R-:W-:-:S13]  /*8e040*/  ISETP.NE.AND P0, PT, R21, 0xc, PT ;  /* 0x0000000c1500780c */ /* 0x000fda0003f05270 */
[--C-:B------:R-:W-:Y:S02]  /*8e050*/  @P0 DADD R48, R62, -R34.reuse ;  /* 0x000000003e300229 */ /* 0x100fe40000000822 */
[----:B------:R-:W-:Y:S01]  /*8e060*/  @!P0 DADD R48, R68, R34 ;  /* 0x0000000044308229 */ /* 0x000fe20000000022 */
[----:B------:R-:W-:Y:S10]  /*8e070*/  BRA `(.L_x_1441) ;  /* 0x00000000000c7947 */ /* 0x000ff40003800000 */
.L_x_1445:
[----:B------:R-:W-:-:S13]  /*8e080*/  ISETP.NE.AND P0, PT, R21, 0xe, PT ;  /* 0x0000000e1500780c */ /* 0x000fda0003f05270 */
[--C-:B------:R-:W-:Y:S02]  /*8e090*/  @P0 DADD R48, -R62, -R34.reuse ;  /* 0x000000003e300229 */ /* 0x100fe40000000922 */
[----:B------:R-:W-:-:S11]  /*8e0a0*/  @!P0 DADD R48, -R68, R34 ;  /* 0x0000000044308229 */ /* 0x000fd60000000122 */
.L_x_1441:
[----:B------:R-:W-:Y:S05]  /*8e0b0*/  BSYNC.RECONVERGENT B2 ;  /* 0x0000000000027941 */ /* 0x000fea0003800200 */
.L_x_1437:
        /* <DEDUP_REMOVED lines=13> */
.L_x_1449:
[----:B------:R-:W-:-:S13]  /*8e190*/  ISETP.NE.AND P0, PT, R76, 0x2, PT ;  /* 0x000000024c00780c */ /* 0x000fda0003f05270 */
[C-C-:B------:R-:W-:Y:S02]  /*8e1a0*/  @P0 DADD R50, -R64.reuse, -R34.reuse ;  /* 0x0000000040320229 */ /* 0x140fe40000000922 */
[----:B------:R-:W-:Y:S01]  /*8e1b0*/  @!P0 DADD R50, R64, -R34 ;  /* 0x0000000040328229 */ /* 0x000fe20000000822 */
[----:B------:R-:W-:Y:S10]  /*8e1c0*/  BRA `(.L_x_1450) ;  /* 0x00000000007c7947 */ /* 0x000ff40003800000 */
.L_x_1448:
[----:B------:R-:W-:-:S13]  /*8e1d0*/  ISETP.GT.AND P0, PT, R76, 0x5, PT ;  /* 0x000000054c00780c */ /* 0x000fda0003f04270 */
[----:B------:R-:W-:Y:S05]  /*8e1e0*/  @P0 BRA `(.L_x_1451) ;  /* 0x0000000000100947 */ /* 0x000fea0003800000 */
[----:B------:R-:W-:-:S13]  /*8e1f0*/  ISETP.NE.AND P0, PT, R76, 0x4, PT ;  /* 0x000000044c00780c */ /* 0x000fda0003f05270 */
[C-C-:B------:R-:W-:Y:S02]  /*8e200*/  @P0 DADD R50, R70.reuse, -R64.reuse ;  /* 0x0000000046320229 */ /* 0x140fe40000000840 */
[----:B------:R-:W-:Y:S01]  /*8e210*/  @!P0 DADD R50, R70, R64 ;  /* 0x0000000046328229 */ /* 0x000fe20000000040 */
[----:B------:R-:W-:Y:S10]  /*8e220*/  BRA `(.L_x_1450) ;  /* 0x0000000000647947 */ /* 0x000ff40003800000 */
.L_x_1451:
[----:B------:R-:W-:-:S13]  /*8e230*/  ISETP.NE.AND P0, PT, R76, 0x6, PT ;  /* 0x000000064c00780c */ /* 0x000fda0003f05270 */
[C-C-:B------:R-:W-:Y:S02]  /*8e240*/  @P0 DADD R50, -R70.reuse, -R64.reuse ;  /* 0x0000000046320229 */ /* 0x140fe40000000940 */
[----:B------:R-:W-:Y:S01]  /*8e250*/  @!P0 DADD R50, -R70, R64 ;  /* 0x0000000046328229 */ /* 0x000fe20000000140 */
[----:B------:R-:W-:Y:S10]  /*8e260*/  BRA `(.L_x_1450) ;  /* 0x0000000000547947 */ /* 0x000ff40003800000 */
.L_x_1447:
        /* <DEDUP_REMOVED lines=8> */
.L_x_1453:
[----:B------:R-:W-:-:S13]  /*8e2f0*/  ISETP.NE.AND P0, PT, R76, 0xa, PT ;  /* 0x0000000a4c00780c */ /* 0x000fda0003f05270 */
[C-C-:B------:R-:W-:Y:S02]  /*8e300*/  @P0 DADD R50, -R70.reuse, -R34.reuse ;  /* 0x0000000046320229 */ /* 0x140fe40000000922 */
[----:B------:R-:W-:Y:S01]  /*8e310*/  @!P0 DADD R50, -R70, R34 ;  /* 0x0000000046328229 */ /* 0x000fe20000000122 */
[----:B------:R-:W-:Y:S10]  /*8e320*/  BRA `(.L_x_1450) ;  /* 0x0000000000247947 */ /* 0x000ff40003800000 */
.L_x_1452:
[----:B------:R-:W-:-:S13]  /*8e330*/  ISETP.GT.AND P0, PT, R76, 0xd, PT ;  /* 0x0000000d4c00780c */ /* 0x000fda0003f04270 */
[----:B------:R-:W-:Y:S05]  /*8e340*/  @P0 BRA `(.L_x_1454) ;  /* 0x0000000000100947 */ /* 0x000fea0003800000 */
[----:B------:R-:W-:-:S13]  /*8e350*/  ISETP.NE.AND P0, PT, R76, 0xc, PT ;  /* 0x0000000c4c00780c */ /* 0x000fda0003f05270 */
[--C-:B------:R-:W-:Y:S02]  /*8e360*/  @P0 DADD R50, R70, -R34.reuse ;  /* 0x0000000046320229 */ /* 0x100fe40000000822 */
[----:B------:R-:W-:Y:S01]  /*8e370*/  @!P0 DADD R50, R64, R34 ;  /* 0x0000000040328229 */ /* 0x000fe20000000022 */
[----:B------:R-:W-:Y:S10]  /*8e380*/  BRA `(.L_x_1450) ;  /* 0x00000000000c7947 */ /* 0x000ff40003800000 */
.L_x_1454:
[----:B------:R-:W-:-:S13]  /*8e390*/  ISETP.NE.AND P0, PT, R76, 0xe, PT ;  /* 0x0000000e4c00780c */ /* 0x000fda0003f05270 */
[--C-:B------:R-:W-:Y:S02]  /*8e3a0*/  @P0 DADD R50, -R70, -R34.reuse ;  /* 0x0000000046320229 */ /* 0x100fe40000000922 */
[----:B------:R-:W-:-:S11]  /*8e3b0*/  @!P0 DADD R50, -R64, R34 ;  /* 0x0000000040328229 */ /* 0x000fd60000000122 */
.L_x_1450:
[----:B------:R-:W-:Y:S05]  /*8e3c0*/  BSYNC.RECONVERGENT B2 ;  /* 0x0000000000027941 */ /* 0x000fea0003800200 */
.L_x_1446:
        /* <DEDUP_REMOVED lines=12> */
.L_x_1458:
[----:B------:R-:W-:-:S13]  /*8e490*/  ISETP.NE.AND P0, PT, R77, 0x2, PT ;  /* 0x000000024d00780c */ /* 0x000fda0003f05270 */
[C-C-:B------:R-:W-:Y:S02]  /*8e4a0*/  @P0 DADD R54, -R64.reuse, -R34.reuse ;  /* 0x0000000040360229 */ /* 0x140fe40000000922 */
[----:B------:R-:W-:Y:S01]  /*8e4b0*/  @!P0 DADD R54, R64, -R34 ;  /* 0x0000000040368229 */ /* 0x000fe20000000822 */
[----:B------:R-:W-:Y:S10]  /*8e4c0*/  BRA `(.L_x_1459) ;  /* 0x00000000007c7947 */ /* 0x000ff40003800000 */
.L_x_1457:
[----:B------:R-:W-:-:S13]  /*8e4d0*/  ISETP.GT.AND P0, PT, R77, 0x5, PT ;  /* 0x000000054d00780c */ /* 0x000fda0003f04270 */
[----:B------:R-:W-:Y:S05]  /*8e4e0*/  @P0 BRA `(.L_x_1460) ;  /* 0x0000000000100947 */ /* 0x000fea0003800000 */
[----:B------:R-:W-:-:S13]  /*8e4f0*/  ISETP.NE.AND P0, PT, R77, 0x4, PT ;  /* 0x000000044d00780c */ /* 0x000fda0003f05270 */
[C-C-:B------:R-:W-:Y:S02]  /*8e500*/  @P0 DADD R54, R62.reuse, -R64.reuse ;  /* 0x000000003e360229 */ /* 0x140fe40000000840 */
[----:B------:R-:W-:Y:S01]  /*8e510*/  @!P0 DADD R54, R62, R64 ;  /* 0x000000003e368229 */ /* 0x000fe20000000040 */
[----:B------:R-:W-:Y:S10]  /*8e520*/  BRA `(.L_x_1459) ;  /* 0x0000000000647947 */ /* 0x000ff40003800000 */
.L_x_1460:
[----:B------:R-:W-:-:S13]  /*8e530*/  ISETP.NE.AND P0, PT, R77, 0x6, PT ;  /* 0x000000064d00780c */ /* 0x000fda0003f05270 */
[C-C-:B------:R-:W-:Y:S02]  /*8e540*/  @P0 DADD R54, -R62.reuse, -R64.reuse ;  /* 0x000000003e360229 */ /* 0x140fe40000000940 */
[----:B------:R-:W-:Y:S01]  /*8e550*/  @!P0 DADD R54, -R62, R64 ;  /* 0x000000003e368229 */ /* 0x000fe20000000140 */
[----:B------:R-:W-:Y:S10]  /*8e560*/  BRA `(.L_x_1459) ;  /* 0x0000000000547947 */ /* 0x000ff40003800000 */
.L_x_1456:
        /* <DEDUP_REMOVED lines=8> */
.L_x_1462:
[----:B------:R-:W-:-:S13]  /*8e5f0*/  ISETP.NE.AND P0, PT, R77, 0xa, PT ;  /* 0x0000000a4d00780c */ /* 0x000fda0003f05270 */
[C-C-:B------:R-:W-:Y:S02]  /*8e600*/  @P0 DADD R54, -R62.reuse, -R34.reuse ;  /* 0x000000003e360229 */ /* 0x140fe40000000922 */
[----:B------:R-:W-:Y:S01]  /*8e610*/  @!P0 DADD R54, -R62, R34 ;  /* 0x000000003e368229 */ /* 0x000fe20000000122 */
[----:B------:R-:W-:Y:S10]  /*8e620*/  BRA `(.L_x_1459) ;  /* 0x0000000000247947 */ /* 0x000ff40003800000 */
.L_x_1461:
[----:B------:R-:W-:-:S13]  /*8e630*/  ISETP.GT.AND P0, PT, R77, 0xd, PT ;  /* 0x0000000d4d00780c */ /* 0x000fda0003f04270 */
[----:B------:R-:W-:Y:S05]  /*8e640*/  @P0 BRA `(.L_x_1463) ;  /* 0x0000000000100947 */ /* 0x000fea0003800000 */
[----:B------:R-:W-:-:S13]  /*8e650*/  ISETP.NE.AND P0, PT, R77, 0xc, PT ;  /* 0x0000000c4d00780c */ /* 0x000fda0003f05270 */
[--C-:B------:R-:W-:Y:S02]  /*8e660*/  @P0 DADD R54, R62, -R34.reuse ;  /* 0x000000003e360229 */ /* 0x100fe40000000822 */
[----:B------:R-:W-:Y:S01]  /*8e670*/  @!P0 DADD R54, R64, R34 ;  /* 0x0000000040368229 */ /* 0x000fe20000000022 */
[----:B------:R-:W-:Y:S10]  /*8e680*/  BRA `(.L_x_1459) ;  /* 0x00000000000c7947 */ /* 0x000ff40003800000 */
.L_x_1463:
[----:B------:R-:W-:-:S13]  /*8e690*/  ISETP.NE.AND P0, PT, R77, 0xe, PT ;  /* 0x0000000e4d00780c */ /* 0x000fda0003f05270 */
[--C-:B------:R-:W-:Y:S02]  /*8e6a0*/  @P0 DADD R54, -R62, -R34.reuse ;  /* 0x000000003e360229 */ /* 0x100fe40000000922 */
[----:B------:R-:W-:-:S11]  /*8e6b0*/  @!P0 DADD R54, -R64, R34 ;  /* 0x0000000040368229 */ /* 0x000fd60000000122 */
.L_x_1459:
[----:B------:R-:W-:Y:S05]  /*8e6c0*/  BSYNC.RECONVERGENT B2 ;  /* 0x0000000000027941 */ /* 0x000fea0003800200 */
.L_x_1455:
        /* <DEDUP_REMOVED lines=13> */
.L_x_1467:
[----:B------:R-:W-:-:S13]  /*8e7a0*/  ISETP.NE.AND P0, PT, R53, 0x2, PT ;  /* 0x000000023500780c */ /* 0x000fda0003f05270 */
[C-C-:B------:R-:W-:Y:S02]  /*8e7b0*/  @P0 DADD R34, -R68.reuse, -R76.reuse ;  /* 0x0000000044220229 */ /* 0x140fe4000000094c */
[----:B------:R-:W-:Y:S01]  /*8e7c0*/  @!P0 DADD R34, R68, -R76 ;  /* 0x0000000044228229 */ /* 0x000fe2000000084c */
[----:B------:R-:W-:Y:S10]  /*8e7d0*/  BRA `(.L_x_1468) ;  /* 0x00000000007c7947 */ /* 0x000ff40003800000 */
.L_x_1466:
[----:B------:R-:W-:-:S13]  /*8e7e0*/  ISETP.GT.AND P0, PT, R53, 0x5, PT ;  /* 0x000000053500780c */ /* 0x000fda0003f04270 */
[----:B------:R-:W-:Y:S05]  /*8e7f0*/  @P0 BRA `(.L_x_1469) ;  /* 0x0000000000100947 */ /* 0x000fea0003800000 */
[----:B------:R-:W-:-:S13]  /*8e800*/  ISETP.NE.AND P0, PT, R53, 0x4, PT ;  /* 0x000000043500780c */ /* 0x000fda0003f05270 */
[C-C-:B------:R-:W-:Y:S02]  /*8e810*/  @P0 DADD R34, -R68.reuse, R70.reuse ;  /* 0x0000000044220229 */ /* 0x140fe40000000146 */
[----:B------:R-:W-:Y:S01]  /*8e820*/  @!P0 DADD R34, R68, R70 ;  /* 0x0000000044228229 */ /* 0x000fe20000000046 */
[----:B------:R-:W-:Y:S10]  /*8e830*/  BRA `(.L_x_1468) ;  /* 0x0000000000647947 */ /* 0x000ff40003800000 */
.L_x_1469:
[----:B------:R-:W-:-:S13]  /*8e840*/  ISETP.NE.AND P0, PT, R53, 0x6, PT ;  /* 0x000000063500780c */ /* 0x000fda0003f05270 */
[C-C-:B------:R-:W-:Y:S02]  /*8e850*/  @P0 DADD R34, -R68.reuse, -R70.reuse ;  /* 0x0000000044220229 */ /* 0x140fe40000000946 */
[----:B------:R-:W-:Y:S01]  /*8e860*/  @!P0 DADD R34, R68, -R70 ;  /* 0x0000000044228229 */ /* 0x000fe20000000846 */
[----:B------:R-:W-:Y:S10]  /*8e870*/  BRA `(.L_x_1468) ;  /* 0x0000000000547947 */ /* 0x000ff40003800000 */
.L_x_1465:
        /* <DEDUP_REMOVED lines=8> */
.L_x_1471:
[----:B------:R-:W-:-:S13]  /*8e900*/  ISETP.NE.AND P0, PT, R53, 0xa, PT ;  /* 0x0000000a3500780c */ /* 0x000fda0003f05270 */
[C-C-:B------:R-:W-:Y:S02]  /*8e910*/  @P0 DADD R34, -R70.reuse, -R76.reuse ;  /* 0x0000000046220229 */ /* 0x140fe4000000094c */
[----:B------:R-:W-:Y:S01]  /*8e920*/  @!P0 DADD R34, -R70, R76 ;  /* 0x0000000046228229 */ /* 0x000fe2000000014c */
[----:B------:R-:W-:Y:S10]  /*8e930*/  BRA `(.L_x_1468) ;  /* 0x0000000000247947 */ /* 0x000ff40003800000 */
.L_x_1470:
[----:B------:R-:W-:-:S13]  /*8e940*/  ISETP.GT.AND P0, PT, R53, 0xd, PT ;  /* 0x0000000d3500780c */ /* 0x000fda0003f04270 */
[----:B------:R-:W-:Y:S05]  /*8e950*/  @P0 BRA `(.L_x_1472) ;  /* 0x0000000000100947 */ /* 0x000fea0003800000 */
[----:B------:R-:W-:-:S13]  /*8e960*/  ISETP.NE.AND P0, PT, R53, 0xc, PT ;  /* 0x0000000c3500780c */ /* 0x000fda0003f05270 */
[--C-:B------:R-:W-:Y:S02]  /*8e970*/  @P0 DADD R34, R70, -R76.reuse ;  /* 0x0000000046220229 */ /* 0x100fe4000000084c */
[----:B------:R-:W-:Y:S01]  /*8e980*/  @!P0 DADD R34, R68, R76 ;  /* 0x0000000044228229 */ /* 0x000fe2000000004c */
[----:B------:R-:W-:Y:S10]  /*8e990*/  BRA `(.L_x_1468) ;  /* 0x00000000000c7947 */ /* 0x000ff40003800000 */
.L_x_1472:
[----:B------:R-:W-:-:S13]  /*8e9a0*/  ISETP.NE.AND P0, PT, R53, 0xe, PT ;  /* 0x0000000e3500780c */ /* 0x000fda0003f05270 */
[--C-:B------:R-:W-:Y:S02]  /*8e9b0*/  @P0 DADD R34, -R70, -R76.reuse ;  /* 0x0000000046220229 */ /* 0x100fe4000000094c */
[----:B------:R-:W-:-:S11]  /*8e9c0*/  @!P0 DADD R34, -R68, R76 ;  /* 0x0000000044228229 */ /* 0x000fd6000000014c */
.L_x_1468:
[----:B------:R-:W-:Y:S05]  /*8e9d0*/  BSYNC.RECONVERGENT B2 ;  /* 0x0000000000027941 */ /* 0x000fea0003800200 */
.L_x_1464:
        /* <DEDUP_REMOVED lines=12> */
.L_x_1476:
[----:B------:R-:W-:-:S13]  /*8eaa0*/  ISETP.NE.AND P0, PT, R78, 0x2, PT ;  /* 0x000000024e00780c */ /* 0x000fda0003f05270 */
[C-C-:B------:R-:W-:Y:S02]  /*8eab0*/  @P0 DADD R56, -R68.reuse, -R76.reuse ;  /* 0x0000000044380229 */ /* 0x140fe4000000094c */
[----:B------:R-:W-:Y:S01]  /*8eac0*/  @!P0 DADD R56, R68, -R76 ;  /* 0x0000000044388229 */ /* 0x000fe2000000084c */
[----:B------:R-:W-:Y:S10]  /*8ead0*/  BRA `(.L_x_1477) ;  /* 0x00000000007c7947 */ /* 0x000ff40003800000 */
.L_x_1475:
[----:B------:R-:W-:-:S13]  /*8eae0*/  ISETP.GT.AND P0, PT, R78, 0x5, PT ;  /* 0x000000054e00780c */ /* 0x000fda0003f04270 */
[----:B------:R-:W-:Y:S05]  /*8eaf0*/  @P0 BRA `(.L_x_1478) ;  /* 0x0000000000100947 */ /* 0x000fea0003800000 */
[----:B------:R-:W-:-:S13]  /*8eb00*/  ISETP.NE.AND P0, PT, R78, 0x4, PT ;  /* 0x000000044e00780c */ /* 0x000fda0003f05270 */
[C-C-:B------:R-:W-:Y:S02]  /*8eb10*/  @P0 DADD R56, -R68.reuse, R62.reuse ;  /* 0x0000000044380229 */ /* 0x140fe4000000013e */
[----:B------:R-:W-:Y:S01]  /*8eb20*/  @!P0 DADD R56, R68, R62 ;  /* 0x0000000044388229 */ /* 0x000fe2000000003e */
[----:B------:R-:W-:Y:S10]  /*8eb30*/  BRA `(.L_x_1477) ;  /* 0x0000000000647947 */ /* 0x000ff40003800000 */
.L_x_1478:
[----:B------:R-:W-:-:S13]  /*8eb40*/  ISETP.NE.AND P0, PT, R78, 0x6, PT ;  /* 0x000000064e00780c */ /* 0x000fda0003f05270 */
[C-C-:B------:R-:W-:Y:S02]  /*8eb50*/  @P0 DADD R56, -R68.reuse, -R62.reuse ;  /* 0x0000000044380229 */ /* 0x140fe4000000093e */
[----:B------:R-:W-:Y:S01]  /*8eb60*/  @!P0 DADD R56, R68, -R62 ;  /* 0x0000000044388229 */ /* 0x000fe2000000083e */
[----:B------:R-:W-:Y:S10]  /*8eb70*/  BRA `(.L_x_1477) ;  /* 0x0000000000547947 */ /* 0x000ff40003800000 */
.L_x_1474:
        /* <DEDUP_REMOVED lines=8> */
.L_x_1480:
[----:B------:R-:W-:-:S13]  /*8ec00*/  ISETP.NE.AND P0, PT, R78, 0xa, PT ;  /* 0x0000000a4e00780c */ /* 0x000fda0003f05270 */
[C-C-:B------:R-:W-:Y:S02]  /*8ec10*/  @P0 DADD R56, -R62.reuse, -R76.reuse ;  /* 0x000000003e380229 */ /* 0x140fe4000000094c */
[----:B------:R-:W-:Y:S01]  /*8ec20*/  @!P0 DADD R56, -R62, R76 ;  /* 0x000000003e388229 */ /* 0x000fe2000000014c */
[----:B------:R-:W-:Y:S10]  /*8ec30*/  BRA `(.L_x_1477) ;  /* 0x0000000000247947 */ /* 0x000ff40003800000 */
.L_x_1479:
[----:B------:R-:W-:-:S13]  /*8ec40*/  ISETP.GT.AND P0, PT, R78, 0xd, PT ;  /* 0x0000000d4e00780c */ /* 0x000fda0003f04270 */
[----:B------:R-:W-:Y:S05]  /*8ec50*/  @P0 BRA `(.L_x_1481) ;  /* 0x0000000000100947 */ /* 0x000fea0003800000 */
[----:B------:R-:W-:-:S13]  /*8ec60*/  ISETP.NE.AND P0, PT, R78, 0xc, PT ;  /* 0x0000000c4e00780c */ /* 0x000fda0003f05270 */
[--C-:B------:R-:W-:Y:S02]  /*8ec70*/  @P0 DADD R56, R62, -R76.reuse ;  /* 0x000000003e380229 */ /* 0x100fe4000000084c */
[----:B------:R-:W-:Y:S01]  /*8ec80*/  @!P0 DADD R56, R68, R76 ;  /* 0x0000000044388229 */ /* 0x000fe2000000004c */
[----:B------:R-:W-:Y:S10]  /*8ec90*/  BRA `(.L_x_1477) ;  /* 0x00000000000c7947 */ /* 0x000ff40003800000 */
.L_x_1481:
[----:B------:R-:W-:-:S13]  /*8eca0*/  ISETP.NE.AND P0, PT, R78, 0xe, PT ;  /* 0x0000000e4e00780c */ /* 0x000fda0003f05270 */
[--C-:B------:R-:W-:Y:S02]  /*8ecb0*/  @P0 DADD R56, -R62, -R76.reuse ;  /* 0x000000003e380229 */ /* 0x100fe4000000094c */
[----:B------:R-:W-:-:S11]  /*8ecc0*/  @!P0 DADD R56, -R68, R76 ;  /* 0x0000000044388229 */ /* 0x000fd6000000014c */
.L_x_1477:
[----:B------:R-:W-:Y:S05]  /*8ecd0*/  BSYNC.RECONVERGENT B2 ;  /* 0x0000000000027941 */ /* 0x000fea0003800200 */
.L_x_1473:
        /* <DEDUP_REMOVED lines=12> */
.L_x_1485:
[----:B------:R-:W-:-:S13]  /*8eda0*/  ISETP.NE.AND P0, PT, R79, 0x2, PT ;  /* 0x000000024f00780c */ /* 0x000fda0003f05270 */
[C-C-:B------:R-:W-:Y:S02]  /*8edb0*/  @P0 DADD R58, -R64.reuse, -R76.reuse ;  /* 0x00000000403a0229 */ /* 0x140fe4000000094c */
[----:B------:R-:W-:Y:S01]  /*8edc0*/  @!P0 DADD R58, R64, -R76 ;  /* 0x00000000403a8229 */ /* 0x000fe2000000084c */
[----:B------:R-:W-:Y:S10]  /*8edd0*/  BRA `(.L_x_1486) ;  /* 0x00000000007c7947 */ /* 0x000ff40003800000 */
.L_x_1484:
[----:B------:R-:W-:-:S13]  /*8ede0*/  ISETP.GT.AND P0, PT, R79, 0x5, PT ;  /* 0x000000054f00780c */ /* 0x000fda0003f04270 */
[----:B------:R-:W-:Y:S05]  /*8edf0*/  @P0 BRA `(.L_x_1487) ;  /* 0x0000000000100947 */ /* 0x000fea0003800000 */
[----:B------:R-:W-:-:S13]  /*8ee00*/  ISETP.NE.AND P0, PT, R79, 0x4, PT ;  /* 0x000000044f00780c */ /* 0x000fda0003f05270 */
[C-C-:B------:R-:W-:Y:S02]  /*8ee10*/  @P0 DADD R58, R70.reuse, -R64.reuse ;  /* 0x00000000463a0229 */ /* 0x140fe40000000840 */
[----:B------:R-:W-:Y:S01]  /*8ee20*/  @!P0 DADD R58, R70, R64 ;  /* 0x00000000463a8229 */ /* 0x000fe20000000040 */
[----:B------:R-:W-:Y:S10]  /*8ee30*/  BRA `(.L_x_1486) ;  /* 0x0000000000647947 */ /* 0x000ff40003800000 */
.L_x_1487:
[----:B------:R-:W-:-:S13]  /*8ee40*/  ISETP.NE.AND P0, PT, R79, 0x6, PT ;  /* 0x000000064f00780c */ /* 0x000fda0003f05270 */
[C-C-:B------:R-:W-:Y:S02]  /*8ee50*/  @P0 DADD R58, -R70.reuse, -R64.reuse ;  /* 0x00000000463a0229 */ /* 0x140fe40000000940 */
[----:B------:R-:W-:Y:S01]  /*8ee60*/  @!P0 DADD R58, -R70, R64 ;  /* 0x00000000463a8229 */ /* 0x000fe20000000140 */
[----:B------:R-:W-:Y:S10]  /*8ee70*/  BRA `(.L_x_1486) ;  /* 0x0000000000547947 */ /* 0x000ff40003800000 */
.L_x_1483:
        /* <DEDUP_REMOVED lines=8> */
.L_x_1489:
[----:B------:R-:W-:-:S13]  /*8ef00*/  ISETP.NE.AND P0, PT, R79, 0xa, PT ;  /* 0x0000000a4f00780c */ /* 0x000fda0003f05270 */
[C-C-:B------:R-:W-:Y:S02]  /*8ef10*/  @P0 DADD R58, -R70.reuse, -R76.reuse ;  /* 0x00000000463a0229 */ /* 0x140fe4000000094c */
[----:B------:R-:W-:Y:S01]  /*8ef20*/  @!P0 DADD R58, -R70, R76 ;  /* 0x00000000463a8229 */ /* 0x000fe2000000014c */
[----:B------:R-:W-:Y:S10]  /*8ef30*/  BRA `(.L_x_1486) ;  /* 0x0000000000247947 */ /* 0x000ff40003800000 */
.L_x_1488:
[----:B------:R-:W-:-:S13]  /*8ef40*/  ISETP.GT.AND P0, PT, R79, 0xd, PT ;  /* 0x0000000d4f00780c */ /* 0x000fda0003f04270 */
[----:B------:R-:W-:Y:S05]  /*8ef50*/  @P0 BRA `(.L_x_1490) ;  /* 0x0000000000100947 */ /* 0x000fea0003800000 */
[----:B------:R-:W-:-:S13]  /*8ef60*/  ISETP.NE.AND P0, PT, R79, 0xc, PT ;  /* 0x0000000c4f00780c */ /* 0x000fda0003f05270 */
[--C-:B------:R-:W-:Y:S02]  /*8ef70*/  @P0 DADD R58, R70, -R76.reuse ;  /* 0x00000000463a0229 */ /* 0x100fe4000000084c */
[----:B------:R-:W-:Y:S01]  /*8ef80*/  @!P0 DADD R58, R64, R76 ;  /* 0x00000000403a8229 */ /* 0x000fe2000000004c */
[----:B------:R-:W-:Y:S10]  /*8ef90*/  BRA `(.L_x_1486) ;  /* 0x00000000000c7947 */ /* 0x000ff40003800000 */
.L_x_1490:
[----:B------:R-:W-:-:S13]  /*8efa0*/  ISETP.NE.AND P0, PT, R79, 0xe, PT ;  /* 0x0000000e4f00780c */ /* 0x000fda0003f05270 */
[--C-:B------:R-:W-:Y:S02]  /*8efb0*/  @P0 DADD R58, -R70, -R76.reuse ;  /* 0x00000000463a0229 */ /* 0x100fe4000000094c */
[----:B------:R-:W-:-:S11]  /*8efc0*/  @!P0 DADD R58, -R64, R76 ;  /* 0x00000000403a8229 */ /* 0x000fd6000000014c */
.L_x_1486:
[----:B------:R-:W-:Y:S05]  /*8efd0*/  BSYNC.RECONVERGENT B2 ;  /* 0x0000000000027941 */ /* 0x000fea0003800200 */
.L_x_1482:
        /* <DEDUP_REMOVED lines=12> */
.L_x_1494:
[----:B------:R-:W-:-:S13]  /*8f0a0*/  ISETP.NE.AND P0, PT, R80, 0x2, PT ;  /* 0x000000025000780c */ /* 0x000fda0003f05270 */
[C-C-:B------:R-:W-:Y:S02]  /*8f0b0*/  @P0 DADD R60, -R64.reuse, -R76.reuse ;  /* 0x00000000403c0229 */ /* 0x140fe4000000094c */
[----:B------:R-:W-:Y:S01]  /*8f0c0*/  @!P0 DADD R60, R64, -R76 ;  /* 0x00000000403c8229 */ /* 0x000fe2000000084c */
[----:B------:R-:W-:Y:S10]  /*8f0d0*/  BRA `(.L_x_1495) ;  /* 0x00000000007c7947 */ /* 0x000ff40003800000 */
.L_x_1493:
[----:B------:R-:W-:-:S13]  /*8f0e0*/  ISETP.GT.AND P0, PT, R80, 0x5, PT ;  /* 0x000000055000780c */ /* 0x000fda0003f04270 */
[----:B------:R-:W-:Y:S05]  /*8f0f0*/  @P0 BRA `(.L_x_1496) ;  /* 0x0000000000100947 */ /* 0x000fea0003800000 */
[----:B------:R-:W-:-:S13]  /*8f100*/  ISETP.NE.AND P0, PT, R80, 0x4, PT ;  /* 0x000000045000780c */ /* 0x000fda0003f05270 */
[C-C-:B------:R-:W-:Y:S02]  /*8f110*/  @P0 DADD R60, R62.reuse, -R64.reuse ;  /* 0x000000003e3c0229 */ /* 0x140fe40000000840 */
[----:B------:R-:W-:Y:S01]  /*8f120*/  @!P0 DADD R60, R62, R64 ;  /* 0x000000003e3c8229 */ /* 0x000fe20000000040 */
[----:B------:R-:W-:Y:S10]  /*8f130*/  BRA `(.L_x_1495) ;  /* 0x0000000000647947 */ /* 0x000ff40003800000 */
.L_x_1496:
[----:B------:R-:W-:-:S13]  /*8f140*/  ISETP.NE.AND P0, PT, R80, 0x6, PT ;  /* 0x000000065000780c */ /* 0x000fda0003f05270 */
[C-C-:B------:R-:W-:Y:S02]  /*8f150*/  @P0 DADD R60, -R62.reuse, -R64.reuse ;  /* 0x000000003e3c0229 */ /* 0x140fe40000000940 */
[----:B------:R-:W-:Y:S01]  /*8f160*/  @!P0 DADD R60, -R62, R64 ;  /* 0x000000003e3c8229 */ /* 0x000fe20000000140 */
[----:B------:R-:W-:Y:S10]  /*8f170*/  BRA `(.L_x_1495) ;  /* 0x0000000000547947 */ /* 0x000ff40003800000 */
.L_x_1492:
        /* <DEDUP_REMOVED lines=8> */
.L_x_1498:
[----:B------:R-:W-:-:S13]  /*8f200*/  ISETP.NE.AND P0, PT, R80, 0xa, PT ;  /* 0x0000000a5000780c */ /* 0x000fda0003f05270 */
[C-C-:B------:R-:W-:Y:S02]  /*8f210*/  @P0 DADD R60, -R62.reuse, -R76.reuse ;  /* 0x000000003e3c0229 */ /* 0x140fe4000000094c */
[----:B------:R-:W-:Y:S01]  /*8f220*/  @!P0 DADD R60, -R62, R76 ;  /* 0x000000003e3c8229 */ /* 0x000fe2000000014c */
[----:B------:R-:W-:Y:S10]  /*8f230*/  BRA `(.L_x_1495) ;  /* 0x0000000000247947 */ /* 0x000ff40003800000 */
.L_x_1497:
[----:B------:R-:W-:-:S13]  /*8f240*/  ISETP.GT.AND P0, PT, R80, 0xd, PT ;  /* 0x0000000d5000780c */ /* 0x000fda0003f04270 */
[----:B------:R-:W-:Y:S05]  /*8f250*/  @P0 BRA `(.L_x_1499) ;  /* 0x0000000000100947 */ /* 0x000fea0003800000 */
[----:B------:R-:W-:-:S13]  /*8f260*/  ISETP.NE.AND P0, PT, R80, 0xc, PT ;  /* 0x0000000c5000780c */ /* 0x000fda0003f05270 */
[--C-:B------:R-:W-:Y:S02]  /*8f270*/  @P0 DADD R60, R62, -R76.reuse ;  /* 0x000000003e3c0229 */ /* 0x100fe4000000084c */
[----:B------:R-:W-:Y:S01]  /*8f280*/  @!P0 DADD R60, R64, R76 ;  /* 0x00000000403c8229 */ /* 0x000fe2000000004c */
[----:B------:R-:W-:Y:S10]  /*8f290*/  BRA `(.L_x_1495) ;  /* 0x00000000000c7947 */ /* 0x000ff40003800000 */
.L_x_1499:
[----:B------:R-:W-:-:S13]  /*8f2a0*/  ISETP.NE.AND P0, PT, R80, 0xe, PT ;  /* 0x0000000e5000780c */ /* 0x000fda0003f05270 */
[--C-:B------:R-:W-:Y:S02]  /*8f2b0*/  @P0 DADD R60, -R62, -R76.reuse ;  /* 0x000000003e3c0229 */ /* 0x100fe4000000094c */
[----:B------:R-:W-:-:S11]  /*8f2c0*/  @!P0 DADD R60, -R64, R76 ;  /* 0x00000000403c8229 */ /* 0x000fd6000000014c */
.L_x_1495:
[----:B------:R-:W-:Y:S05]  /*8f2d0*/  BSYNC.RECONVERGENT B2 ;  /* 0x0000000000027941 */ /* 0x000fea0003800200 */
.L_x_1491:
        /* <DEDUP_REMOVED lines=26> */
.L_x_1427:
[----:B------:R-:W-:-:S11]  /*8f480*/  DADD R10, RZ, R10 ;  /* 0x00000000ff0a7229 */ /* 0x000fd6000000000a */
.L_x_1426:
[----:B------:R-:W-:Y:S05]  /*8f490*/  BSYNC.RECONVERGENT B1 ;  /* 0x0000000000017941 */ /* 0x000fea0003800200 */
.L_x_1425:
        /* <DEDUP_REMOVED lines=8> */
.L_x_1575:
        /* <DEDUP_REMOVED lines=20> */
[----:B------:R-:W-:-:S05]  /*8f660*/  IADD3 R48, P1, PT, R66, R49, RZ ;  /* 0x0000003142307210 */ /* 0x000fca0007f3e0ff */
[----:B------:R-:W-:Y:S01]  /*8f670*/  IMAD.X R49, RZ, RZ, R67, P1 ;  /* 0x000000ffff317224 */ /* 0x000fe200008e0643 */
[----:B------:R-:W-:-:S04]  /*8f680*/  LOP3.LUT R51, R51, 0xff, RZ, 0xc0, !PT ;  /* 0x000000ff33337812 */ /* 0x000fc800078ec0ff */
[----:B------:R-:W2:Y:S01]  /*8f690*/  LD.E.U8 R41, desc[UR36][R48.64] ;  /* 0x0000002430297980 */ /* 0x000ea2000c101100 */
[----:B------:R-:W-:-:S03]  /*8f6a0*/  IADD3 R50, P1, PT, R66, R51, RZ ;  /* 0x0000003342327210 */ /* 0x000fc60007f3e0ff */
[----:B------:R-:W4:Y:S01]  /*8f6b0*/  LD.E.U8 R53, desc[UR36][R48.64+0x1] ;  /* 0x0000012430357980 */ /* 0x000f22000c101100 */
[----:B------:R-:W-:-:S05]  /*8f6c0*/  IADD3.X R51, PT, PT, RZ, R67, RZ, P1, !PT ;  /* 0x00000043ff337210 */ /* 0x000fca0000ffe4ff */
        /* <DEDUP_REMOVED lines=30> */
[----:B------:R-:W-:Y:S01]  /*8f8b0*/  IMAD.MOV.U32 R73, RZ, RZ, 0x40180000 ;  /* 0x40180000ff497424 */ /* 0x000fe200078e00ff */
        /* <DEDUP_REMOVED lines=28> */
.L_x_1506:
[----:B------:R-:W-:-:S13]  /*8fa80*/  ISETP.NE.AND P0, PT, R53, 0x2, PT ;  /* 0x000000023500780c */ /* 0x000fda0003f05270 */
[C-C-:B-----5:R-:W-:Y:S02]  /*8fa90*/  @P0 DADD R42, -R68.reuse, -R34.reuse ;  /* 0x00000000442a0229 */ /* 0x160fe40000000922 */
[----:B------:R-:W-:Y:S01]  /*8faa0*/  @!P0 DADD R42, R68, -R34 ;  /* 0x00000000442a8229 */ /* 0x000fe20000000822 */
[----:B------:R-:W-:Y:S10]  /*8fab0*/  BRA `(.L_x_1507) ;  /* 0x00000000007c7947 */ /* 0x000ff40003800000 */
.L_x_1505:
[----:B------:R-:W-:-:S13]  /*8fac0*/  ISETP.GT.AND P0, PT, R53, 0x5, PT ;  /* 0x000000053500780c */ /* 0x000fda0003f04270 */
[----:B------:R-:W-:Y:S05]  /*8fad0*/  @P0 BRA `(.L_x_1508) ;  /* 0x0000000000100947 */ /* 0x000fea0003800000 */
[----:B------:R-:W-:-:S13]  /*8fae0*/  ISETP.NE.AND P0, PT, R53, 0x4, PT ;  /* 0x000000043500780c */ /* 0x000fda0003f05270 */
[C-C-:B------:R-:W-:Y:S02]  /*8faf0*/  @P0 DADD R42, -R68.reuse, R70.reuse ;  /* 0x00000000442a0229 */ /* 0x140fe40000000146 */
[----:B------:R-:W-:Y:S01]  /*8fb00*/  @!P0 DADD R42, R68, R70 ;  /* 0x00000000442a8229 */ /* 0x000fe20000000046 */
[----:B------:R-:W-:Y:S10]  /*8fb10*/  BRA `(.L_x_1507) ;  /* 0x0000000000647947 */ /* 0x000ff40003800000 */
.L_x_1508:
[----:B------:R-:W-:-:S13]  /*8fb20*/  ISETP.NE.AND P0, PT, R53, 0x6, PT ;  /* 0x000000063500780c */ /* 0x000fda0003f05270 */
[C-C-:B------:R-:W-:Y:S02]  /*8fb30*/  @P0 DADD R42, -R68.reuse, -R70.reuse ;  /* 0x00000000442a0229 */ /* 0x140fe40000000946 */
[----:B------:R-:W-:Y:S01]  /*8fb40*/  @!P0 DADD R42, R68, -R70 ;  /* 0x00000000442a8229 */ /* 0x000fe20000000846 */
[----:B------:R-:W-:Y:S10]  /*8fb50*/  BRA `(.L_x_1507) ;  /* 0x0000000000547947 */ /* 0x000ff40003800000 */
.L_x_1504:
        /* <DEDUP_REMOVED lines=8> */
.L_x_1510:
[----:B------:R-:W-:-:S13]  /*8fbe0*/  ISETP.NE.AND P0, PT, R53, 0xa, PT ;  /* 0x0000000a3500780c */ /* 0x000fda0003f05270 */
[C-C-:B-----5:R-:W-:Y:S02]  /*8fbf0*/  @P0 DADD R42, -R70.reuse, -R34.reuse ;  /* 0x00000000462a0229 */ /* 0x160fe40000000922 */
[----:B------:R-:W-:Y:S01]  /*8fc00*/  @!P0 DADD R42, -R70, R34 ;  /* 0x00000000462a8229 */ /* 0x000fe20000000122 */
[----:B------:R-:W-:Y:S10]  /*8fc10*/  BRA `(.L_x_1507) ;  /* 0x0000000000247947 */ /* 0x000ff40003800000 */
.L_x_1509:
[----:B------:R-:W-:-:S13]  /*8fc20*/  ISETP.GT.AND P0, PT, R53, 0xd, PT ;  /* 0x0000000d3500780c */ /* 0x000fda0003f04270 */
[----:B------:R-:W-:Y:S05]  /*8fc30*/  @P0 BRA `(.L_x_1511) ;  /* 0x0000000000100947 */ /* 0x000fea0003800000 */
[----:B------:R-:W-:-:S13]  /*8fc40*/  ISETP.NE.AND P0, PT, R53, 0xc, PT ;  /* 0x0000000c3500780c */ /* 0x000fda0003f05270 */
[--C-:B-----5:R-:W-:Y:S02]  /*8fc50*/  @P0 DADD R42, R70, -R34.reuse ;  /* 0x00000000462a0229 */ /* 0x120fe40000000822 */
[----:B------:R-:W-:Y:S01]  /*8fc60*/  @!P0 DADD R42, R68, R34 ;  /* 0x00000000442a8229 */ /* 0x000fe20000000022 */
[----:B------:R-:W-:Y:S10]  /*8fc70*/  BRA `(.L_x_1507) ;  /* 0x00000000000c7947 */ /* 0x000ff40003800000 */
.L_x_1511:
[----:B------:R-:W-:-:S13]  /*8fc80*/  ISETP.NE.AND P0, PT, R53, 0xe, PT ;  /* 0x0000000e3500780c */ /* 0x000fda0003f05270 */
[--C-:B-----5:R-:W-:Y:S02]  /*8fc90*/  @P0 DADD R42, -R70, -R34.reuse ;  /* 0x00000000462a0229 */ /* 0x120fe40000000922 */
[----:B------:R-:W-:-:S11]  /*8fca0*/  @!P0 DADD R42, -R68, R34 ;  /* 0x00000000442a8229 */ /* 0x000fd60000000122 */
.L_x_1507:
[----:B------:R-:W-:Y:S05]  /*8fcb0*/  BSYNC.RECONVERGENT B1 ;  /* 0x0000000000017941 */ /* 0x000fea0003800200 */
.L_x_1503:
        /* <DEDUP_REMOVED lines=13> */
.L_x_1515:
[----:B------:R-:W-:-:S13]  /*8fd90*/  ISETP.NE.AND P0, PT, R76, 0x2, PT ;  /* 0x000000024c00780c */ /* 0x000fda0003f05270 */
[C-C-:B------:R-:W-:Y:S02]  /*8fda0*/  @P0 DADD R48, -R68.reuse, -R34.reuse ;  /* 0x0000000044300229 */ /* 0x140fe40000000922 */
[----:B------:R-:W-:Y:S01]  /*8fdb0*/  @!P0 DADD R48, R68, -R34 ;  /* 0x0000000044308229 */ /* 0x000fe20000000822 */
[----:B------:R-:W-:Y:S10]  /*8fdc0*/  BRA `(.L_x_1516) ;  /* 0x00000000007c7947 */ /* 0x000ff40003800000 */
.L_x_1514:
[----:B------:R-:W-:-:S13]  /*8fdd0*/  ISETP.GT.AND P0, PT, R76, 0x5, PT ;  /* 0x000000054c00780c */ /* 0x000fda0003f04270 */
[----:B------:R-:W-:Y:S05]  /*8fde0*/  @P0 BRA `(.L_x_1517) ;  /* 0x0000000000100947 */ /* 0x000fea0003800000 */
[----:B------:R-:W-:-:S13]  /*8fdf0*/  ISETP.NE.AND P0, PT, R76, 0x4, PT ;  /* 0x000000044c00780c */ /* 0x000fda0003f05270 */
[C-C-:B------:R-:W-:Y:S02]  /*8fe00*/  @P0 DADD R48, -R68.reuse, R62.reuse ;  /* 0x0000000044300229 */ /* 0x140fe4000000013e */
[----:B------:R-:W-:Y:S01]  /*8fe10*/  @!P0 DADD R48, R68, R62 ;  /* 0x0000000044308229 */ /* 0x000fe2000000003e */
[----:B------:R-:W-:Y:S10]  /*8fe20*/  BRA `(.L_x_1516) ;  /* 0x0000000000647947 */ /* 0x000ff40003800000 */
.L_x_1517:
[----:B------:R-:W-:-:S13]  /*8fe30*/  ISETP.NE.AND P0, PT, R76, 0x6, PT ;  /* 0x000000064c00780c */ /* 0x000fda0003f05270 */
[C-C-:B------:R-:W-:Y:S02]  /*8fe40*/  @P0 DADD R48, -R68.reuse, -R62.reuse ;  /* 0x0000000044300229 */ /* 0x140fe4000000093e */
[----:B------:R-:W-:Y:S01]  /*8fe50*/  @!P0 DADD R48, R68, -R62 ;  /* 0x0000000044308229 */ /* 0x000fe2000000083e */
[----:B------:R-:W-:Y:S10]  /*8fe60*/  BRA `(.L_x_1516) ;  /* 0x0000000000547947 */ /* 0x000ff40003800000 */
.L_x_1513:
        /* <DEDUP_REMOVED lines=8> */
.L_x_1519:
[----:B------:R-:W-:-:S13]  /*8fef0*/  ISETP.NE.AND P0, PT, R76, 0xa, PT ;  /* 0x0000000a4c00780c */ /* 0x000fda0003f05270 */
[C-C-:B------:R-:W-:Y:S02]  /*8ff00*/  @P0 DADD R48, -R62.reuse, -R34.reuse ;  /* 0x000000003e300229 */ /* 0x140fe40000000922 */
[----:B------:R-:W-:Y:S01]  /*8ff10*/  @!P0 DADD R48, -R62, R34 ;  /* 0x000000003e308229 */ /* 0x000fe20000000122 */
[----:B------:R-:W-:Y:S10]  /*8ff20*/  BRA `(.L_x_1516) ;  /* 0x0000000000247947 */ /* 0x000ff40003800000 */
.L_x_1518:
[----:B------:R-:W-:-:S13]  /*8ff30*/  ISETP.GT.AND P0, PT, R76, 0xd, PT ;  /* 0x0000000d4c00780c */ /* 0x000fda0003f04270 */
[----:B------:R-:W-:Y:S05]  /*8ff40*/  @P0 BRA `(.L_x_1520) ;  /* 0x0000000000100947 */ /* 0x000fea0003800000 */
[----:B------:R-:W-:-:S13]  /*8ff50*/  ISETP.NE.AND P0, PT, R76, 0xc, PT ;  /* 0x0000000c4c00780c */ /* 0x000fda0003f05270 */
[--C-:B------:R-:W-:Y:S02]  /*8ff60*/  @P0 DADD R48, R62, -R34.reuse ;  /* 0x000000003e300229 */ /* 0x100fe40000000822 */
[----:B------:R-:W-:Y:S01]  /*8ff70*/  @!P0 DADD R48, R68, R34 ;  /* 0x0000000044308229 */ /* 0x000fe20000000022 */
[----:B------:R-:W-:Y:S10]  /*8ff80*/  BRA `(.L_x_1516) ;  /* 0x00000000000c7947 */ /* 0x000ff40003800000 */
.L_x_1520:
[----:B------:R-:W-:-:S13]  /*8ff90*/  ISETP.NE.AND P0, PT, R76, 0xe, PT ;  /* 0x0000000e4c00780c */ /* 0x000fda0003f05270 */
[--C-:B------:R-:W-:Y:S02]  /*8ffa0*/  @P0 DADD R48, -R62, -R34.reuse ;  /* 0x000000003e300229 */ /* 0x100fe40000000922 */
[----:B------:R-:W-:-:S11]  /*8ffb0*/  @!P0 DADD R48, -R68, R34 ;  /* 0x0000000044308229 */ /* 0x000fd60000000122 */
.L_x_1516:
[----:B------:R-:W-:Y:S05]  /*8ffc0*/  BSYNC.RECONVERGENT B1 ;  /* 0x0000000000017941 */ /* 0x000fea0003800200 */
.L_x_1512:
        /* <DEDUP_REMOVED lines=13> */
.L_x_1524:
[----:B------:R-:W-:-:S13]  /*900a0*/  ISETP.NE.AND P0, PT, R79, 0x2, PT ;  /* 0x000000024f00780c */ /* 0x000fda0003f05270 */
[C-C-:B------:R-:W-:Y:S02]  /*900b0*/  @P0 DADD R50, -R64.reuse, -R34.reuse ;  /* 0x0000000040320229 */ /* 0x140fe40000000922 */
[----:B------:R-:W-:Y:S01]  /*900c0*/  @!P0 DADD R50, R64, -R34 ;  /* 0x0000000040328229 */ /* 0x000fe20000000822 */
[----:B------:R-:W-:Y:S10]  /*900d0*/  BRA `(.L_x_1525) ;  /* 0x00000000007c7947 */ /* 0x000ff40003800000 */
.L_x_1523:
[----:B------:R-:W-:-:S13]  /*900e0*/  ISETP.GT.AND P0, PT, R79, 0x5, PT ;  /* 0x000000054f00780c */ /* 0x000fda0003f04270 */
[----:B------:R-:W-:Y:S05]  /*900f0*/  @P0 BRA `(.L_x_1526) ;  /* 0x0000000000100947 */ /* 0x000fea0003800000 */
[----:B------:R-:W-:-:S13]  /*90100*/  ISETP.NE.AND P0, PT, R79, 0x4, PT ;  /* 0x000000044f00780c */ /* 0x000fda0003f05270 */
[C-C-:B------:R-:W-:Y:S02]  /*90110*/  @P0 DADD R50, R70.reuse, -R64.reuse ;  /* 0x0000000046320229 */ /* 0x140fe40000000840 */
[----:B------:R-:W-:Y:S01]  /*90120*/  @!P0 DADD R50, R70, R64 ;  /* 0x0000000046328229 */ /* 0x000fe20000000040 */
[----:B------:R-:W-:Y:S10]  /*90130*/  BRA `(.L_x_1525) ;  /* 0x0000000000647947 */ /* 0x000ff40003800000 */
.L_x_1526:
[----:B------:R-:W-:-:S13]  /*90140*/  ISETP.NE.AND P0, PT, R79, 0x6, PT ;  /* 0x000000064f00780c */ /* 0x000fda0003f05270 */
[C-C-:B------:R-:W-:Y:S02]  /*90150*/  @P0 DADD R50, -R70.reuse, -R64.reuse ;  /* 0x0000000046320229 */ /* 0x140fe40000000940 */
[----:B------:R-:W-:Y:S01]  /*90160*/  @!P0 DADD R50, -R70, R64 ;  /* 0x0000000046328229 */ /* 0x000fe20000000140 */
[----:B------:R-:W-:Y:S10]  /*90170*/  BRA `(.L_x_1525) ;  /* 0x0000000000547947 */ /* 0x000ff40003800000 */
.L_x_1522:
        /* <DEDUP_REMOVED lines=8> */
.L_x_1528:
[----:B------:R-:W-:-:S13]  /*90200*/  ISETP.NE.AND P0, PT, R79, 0xa, PT ;  /* 0x0000000a4f00780c */ /* 0x000fda0003f05270 */
[C-C-:B------:R-:W-:Y:S02]  /*90210*/  @P0 DADD R50, -R70.reuse, -R34.reuse ;  /* 0x0000000046320229 */ /* 0x140fe40000000922 */
[----:B------:R-:W-:Y:S01]  /*90220*/  @!P0 DADD R50, -R70, R34 ;  /* 0x0000000046328229 */ /* 0x000fe20000000122 */
[----:B------:R-:W-:Y:S10]  /*90230*/  BRA `(.L_x_1525) ;  /* 0x0000000000247947 */ /* 0x000ff40003800000 */
.L_x_1527:
[----:B------:R-:W-:-:S13]  /*90240*/  ISETP.GT.AND P0, PT, R79, 0xd, PT ;  /* 0x0000000d4f00780c */ /* 0x000fda0003f04270 */
[----:B------:R-:W-:Y:S05]  /*90250*/  @P0 BRA `(.L_x_1529) ;  /* 0x0000000000100947 */ /* 0x000fea0003800000 */
[----:B------:R-:W-:-:S13]  /*90260*/  ISETP.NE.AND P0, PT, R79, 0xc, PT ;  /* 0x0000000c4f00780c */ /* 0x000fda0003f05270 */
[--C-:B------:R-:W-:Y:S02]  /*90270*/  @P0 DADD R50, R70, -R34.reuse ;  /* 0x0000000046320229 */ /* 0x100fe40000000822 */
[----:B------:R-:W-:Y:S01]  /*90280*/  @!P0 DADD R50, R64, R34 ;  /* 0x0000000040328229 */ /* 0x000fe20000000022 */
[----:B------:R-:W-:Y:S10]  /*90290*/  BRA `(.L_x_1525) ;  /* 0x00000000000c7947 */ /* 0x000ff40003800000 */
.L_x_1529:
[----:B------:R-:W-:-:S13]  /*902a0*/  ISETP.NE.AND P0, PT, R79, 0xe, PT ;  /* 0x0000000e4f00780c */ /* 0x000fda0003f05270 */
[--C-:B------:R-:W-:Y:S02]  /*902b0*/  @P0 DADD R50, -R70, -R34.reuse ;  /* 0x0000000046320229 */ /* 0x100fe40000000922 */
[----:B------:R-:W-:-:S11]  /*902c0*/  @!P0 DADD R50, -R64, R34 ;  /* 0x0000000040328229 */ /* 0x000fd60000000122 */
.L_x_1525:
[----:B------:R-:W-:Y:S05]  /*902d0*/  BSYNC.RECONVERGENT B1 ;  /* 0x0000000000017941 */ /* 0x000fea0003800200 */
.L_x_1521:
        /* <DEDUP_REMOVED lines=12> */
.L_x_1533:
[----:B------:R-:W-:-:S13]  /*903a0*/  ISETP.NE.AND P0, PT, R80, 0x2, PT ;  /* 0x000000025000780c */ /* 0x000fda0003f05270 */
[C-C-:B------:R-:W-:Y:S02]  /*903b0*/  @P0 DADD R54, -R64.reuse, -R34.reuse ;  /* 0x0000000040360229 */ /* 0x140fe40000000922 */
[----:B------:R-:W-:Y:S01]  /*903c0*/  @!P0 DADD R54, R64, -R34 ;  /* 0x0000000040368229 */ /* 0x000fe20000000822 */
[----:B------:R-:W-:Y:S10]  /*903d0*/  BRA `(.L_x_1534) ;  /* 0x00000000007c7947 */ /* 0x000ff40003800000 */
.L_x_1532:
[----:B------:R-:W-:-:S13]  /*903e0*/  ISETP.GT.AND P0, PT, R80, 0x5, PT ;  /* 0x000000055000780c */ /* 0x000fda0003f04270 */
[----:B------:R-:W-:Y:S05]  /*903f0*/  @P0 BRA `(.L_x_1535) ;  /* 0x0000000000100947 */ /* 0x000fea0003800000 */
[----:B------:R-:W-:-:S13]  /*90400*/  ISETP.NE.AND P0, PT, R80, 0x4, PT ;  /* 0x000000045000780c */ /* 0x000fda0003f05270 */
[C-C-:B------:R-:W-:Y:S02]  /*90410*/  @P0 DADD R54, R62.reuse, -R64.reuse ;  /* 0x000000003e360229 */ /* 0x140fe40000000840 */
[----:B------:R-:W-:Y:S01]  /*90420*/  @!P0 DADD R54, R62, R64 ;  /* 0x000000003e368229 */ /* 0x000fe20000000040 */
[----:B------:R-:W-:Y:S10]  /*90430*/  BRA `(.L_x_1534) ;  /* 0x0000000000647947 */ /* 0x000ff40003800000 */
.L_x_1535:
[----:B------:R-:W-:-:S13]  /*90440*/  ISETP.NE.AND P0, PT, R80, 0x6, PT ;  /* 0x000000065000780c */ /* 0x000fda0003f05270 */
[C-C-:B------:R-:W-:Y:S02]  /*90450*/  @P0 DADD R54, -R62.reuse, -R64.reuse ;  /* 0x000000003e360229 */ /* 0x140fe40000000940 */
[----:B------:R-:W-:Y:S01]  /*90460*/  @!P0 DADD R54, -R62, R64 ;  /* 0x000000003e368229 */ /* 0x000fe20000000140 */
[----:B------:R-:W-:Y:S10]  /*90470*/  BRA `(.L_x_1534) ;  /* 0x0000000000547947 */ /* 0x000ff40003800000 */
.L_x_1531:
        /* <DEDUP_REMOVED lines=8> */
.L_x_1537:
[----:B------:R-:W-:-:S13]  /*90500*/  ISETP.NE.AND P0, PT, R80, 0xa, PT ;  /* 0x0000000a5000780c */ /* 0x000fda0003f05270 */
[C-C-:B------:R-:W-:Y:S02]  /*90510*/  @P0 DADD R54, -R62.reuse, -R34.reuse ;  /* 0x000000003e360229 */ /* 0x140fe40000000922 */
[----:B------:R-:W-:Y:S01]  /*90520*/  @!P0 DADD R54, -R62, R34 ;  /* 0x000000003e368229 */ /* 0x000fe20000000122 */
[----:B------:R-:W-:Y:S10]  /*90530*/  BRA `(.L_x_1534) ;  /* 0x0000000000247947 */ /* 0x000ff40003800000 */
.L_x_1536:
[----:B------:R-:W-:-:S13]  /*90540*/  ISETP.GT.AND P0, PT, R80, 0xd, PT ;  /* 0x0000000d5000780c */ /* 0x000fda0003f04270 */
[----:B------:R-:W-:Y:S05]  /*90550*/  @P0 BRA `(.L_x_1538) ;  /* 0x0000000000100947 */ /* 0x000fea0003800000 */
[----:B------:R-:W-:-:S13]  /*90560*/  ISETP.NE.AND P0, PT, R80, 0xc, PT ;  /* 0x0000000c5000780c */ /* 0x000fda0003f05270 */
[--C-:B------:R-:W-:Y:S02]  /*90570*/  @P0 DADD R54, R62, -R34.reuse ;  /* 0x000000003e360229 */ /* 0x100fe40000000822 */
[----:B------:R-:W-:Y:S01]  /*90580*/  @!P0 DADD R54, R64, R34 ;  /* 0x0000000040368229 */ /* 0x000fe20000000022 */
[----:B------:R-:W-:Y:S10]  /*90590*/  BRA `(.L_x_1534) ;  /* 0x00000000000c7947 */ /* 0x000ff40003800000 */
.L_x_1538:
[----:B------:R-:W-:-:S13]  /*905a0*/  ISETP.NE.AND P0, PT, R80, 0xe, PT ;  /* 0x0000000e5000780c */ /* 0x000fda0003f05270 */
[--C-:B------:R-:W-:Y:S02]  /*905b0*/  @P0 DADD R54, -R62, -R34.reuse ;  /* 0x000000003e360229 */ /* 0x100fe40000000922 */
[----:B------:R-:W-:-:S11]  /*905c0*/  @!P0 DADD R54, -R64, R34 ;  /* 0x0000000040368229 */ /* 0x000fd60000000122 */
.L_x_1534:
[----:B------:R-:W-:Y:S05]  /*905d0*/  BSYNC.RECONVERGENT B1 ;  /* 0x0000000000017941 */ /* 0x000fea0003800200 */
.L_x_1530:
        /* <DEDUP_REMOVED lines=13> */
.L_x_1542:
[----:B------:R-:W-:-:S13]  /*906b0*/  ISETP.NE.AND P0, PT, R53, 0x2, PT ;  /* 0x000000023500780c */ /* 0x000fda0003f05270 */
[C-C-:B------:R-:W-:Y:S02]  /*906c0*/  @P0 DADD R34, -R68.reuse, -R76.reuse ;  /* 0x0000000044220229 */ /* 0x140fe4000000094c */
[----:B------:R-:W-:Y:S01]  /*906d0*/  @!P0 DADD R34, R68, -R76 ;  /* 0x0000000044228229 */ /* 0x000fe2000000084c */
[----:B------:R-:W-:Y:S10]  /*906e0*/  BRA `(.L_x_1543) ;  /* 0x00000000007c7947 */ /* 0x000ff40003800000 */
.L_x_1541:
[----:B------:R-:W-:-:S13]  /*906f0*/  ISETP.GT.AND P0, PT, R53, 0x5, PT ;  /* 0x000000053500780c */ /* 0x000fda0003f04270 */
[----:B------:R-:W-:Y:S05]  /*90700*/  @P0 BRA `(.L_x_1544) ;  /* 0x0000000000100947 */ /* 0x000fea0003800000 */
[----:B------:R-:W-:-:S13]  /*90710*/  ISETP.NE.AND P0, PT, R53, 0x4, PT ;  /* 0x000000043500780c */ /* 0x000fda0003f05270 */
[C-C-:B------:R-:W-:Y:S02]  /*90720*/  @P0 DADD R34, -R68.reuse, R70.reuse ;  /* 0x0000000044220229 */ /* 0x140fe40000000146 */
[----:B------:R-:W-:Y:S01]  /*90730*/  @!P0 DADD R34, R68, R70 ;  /* 0x0000000044228229 */ /* 0x000fe20000000046 */
[----:B------:R-:W-:Y:S10]  /*90740*/  BRA `(.L_x_1543) ;  /* 0x0000000000647947 */ /* 0x000ff40003800000 */
.L_x_1544:
[----:B------:R-:W-:-:S13]  /*90750*/  ISETP.NE.AND P0, PT, R53, 0x6, PT ;  /* 0x000000063500780c */ /* 0x000fda0003f05270 */
[C-C-:B------:R-:W-:Y:S02]  /*90760*/  @P0 DADD R34, -R68.reuse, -R70.reuse ;  /* 0x0000000044220229 */ /* 0x140fe40000000946 */
[----:B------:R-:W-:Y:S01]  /*90770*/  @!P0 DADD R34, R68, -R70 ;  /* 0x0000000044228229 */ /* 0x000fe20000000846 */
[----:B------:R-:W-:Y:S10]  /*90780*/  BRA `(.L_x_1543) ;  /* 0x0000000000547947 */ /* 0x000ff40003800000 */
.L_x_1540:
        /* <DEDUP_REMOVED lines=8> */
.L_x_1546:
[----:B------:R-:W-:-:S13]  /*90810*/  ISETP.NE.AND P0, PT, R53, 0xa, PT ;  /* 0x0000000a3500780c */ /* 0x000fda0003f05270 */
[C-C-:B------:R-:W-:Y:S02]  /*90820*/  @P0 DADD R34, -R70.reuse, -R76.reuse ;  /* 0x0000000046220229 */ /* 0x140fe4000000094c */
[----:B------:R-:W-:Y:S01]  /*90830*/  @!P0 DADD R34, -R70, R76 ;  /* 0x0000000046228229 */ /* 0x000fe2000000014c */
[----:B------:R-:W-:Y:S10]  /*90840*/  BRA `(.L_x_1543) ;  /* 0x0000000000247947 */ /* 0x000ff40003800000 */
.L_x_1545:
[----:B------:R-:W-:-:S13]  /*90850*/  ISETP.GT.AND P0, PT, R53, 0xd, PT ;  /* 0x0000000d3500780c */ /* 0x000fda0003f04270 */
[----:B------:R-:W-:Y:S05]  /*90860*/  @P0 BRA `(.L_x_1547) ;  /* 0x0000000000100947 */ /* 0x000fea0003800000 */
[----:B------:R-:W-:-:S13]  /*90870*/  ISETP.NE.AND P0, PT, R53, 0xc, PT ;  /* 0x0000000c3500780c */ /* 0x000fda0003f05270 */
[--C-:B------:R-:W-:Y:S02]  /*90880*/  @P0 DADD R34, R70, -R76.reuse ;  /* 0x0000000046220229 */ /* 0x100fe4000000084c */
[----:B------:R-:W-:Y:S01]  /*90890*/  @!P0 DADD R34, R68, R76 ;  /* 0x0000000044228229 */ /* 0x000fe2000000004c */
[----:B------:R-:W-:Y:S10]  /*908a0*/  BRA `(.L_x_1543) ;  /* 0x00000000000c7947 */ /* 0x000ff40003800000 */
.L_x_1547:
[----:B------:R-:W-:-:S13]  /*908b0*/  ISETP.NE.AND P0, PT, R53, 0xe, PT ;  /* 0x0000000e3500780c */ /* 0x000fda0003f05270 */
[--C-:B------:R-:W-:Y:S02]  /*908c0*/  @P0 DADD R34, -R70, -R76.reuse ;  /* 0x0000000046220229 */ /* 0x100fe4000000094c */
[----:B------:R-:W-:-:S11]  /*908d0*/  @!P0 DADD R34, -R68, R76 ;  /* 0x0000000044228229 */ /* 0x000fd6000000014c */
.L_x_1543:
[----:B------:R-:W-:Y:S05]  /*908e0*/  BSYNC.RECONVERGENT B1 ;  /* 0x0000000000017941 */ /* 0x000fea0003800200 */
.L_x_1539:
        /* <DEDUP_REMOVED lines=12> */
.L_x_1551:
[----:B------:R-:W-:-:S13]  /*909b0*/  ISETP.NE.AND P0, PT, R78, 0x2, PT ;  /* 0x000000024e00780c */ /* 0x000fda0003f05270 */
[C-C-:B------:R-:W-:Y:S02]  /*909c0*/  @P0 DADD R56, -R68.reuse, -R76.reuse ;  /* 0x0000000044380229 */ /* 0x140fe4000000094c */
[----:B------:R-:W-:Y:S01]  /*909d0*/  @!P0 DADD R56, R68, -R76 ;  /* 0x0000000044388229 */ /* 0x000fe2000000084c */
[----:B------:R-:W-:Y:S10]  /*909e0*/  BRA `(.L_x_1552) ;  /* 0x00000000007c7947 */ /* 0x000ff40003800000 */
.L_x_1550:
[----:B------:R-:W-:-:S13]  /*909f0*/  ISETP.GT.AND P0, PT, R78, 0x5, PT ;  /* 0x000000054e00780c */ /* 0x000fda0003f04270 */
[----:B------:R-:W-:Y:S05]  /*90a00*/  @P0 BRA `(.L_x_1553) ;  /* 0x0000000000100947 */ /* 0x000fea0003800000 */
[----:B------:R-:W-:-:S13]  /*90a10*/  ISETP.NE.AND P0, PT, R78, 0x4, PT ;  /* 0x000000044e00780c */ /* 0x000fda0003f05270 */
[C-C-:B------:R-:W-:Y:S02]  /*90a20*/  @P0 DADD R56, -R68.reuse, R62.reuse ;  /* 0x0000000044380229 */ /* 0x140fe4000000013e */
[----:B------:R-:W-:Y:S01]  /*90a30*/  @!P0 DADD R56, R68, R62 ;  /* 0x0000000044388229 */ /* 0x000fe2000000003e */
[----:B------:R-:W-:Y:S10]  /*90a40*/  BRA `(.L_x_1552) ;  /* 0x0000000000647947 */ /* 0x000ff40003800000 */
.L_x_1553:
[----:B------:R-:W-:-:S13]  /*90a50*/  ISETP.NE.AND P0, PT, R78, 0x6, PT ;  /* 0x000000064e00780c */ /* 0x000fda0003f05270 */
[C-C-:B------:R-:W-:Y:S02]  /*90a60*/  @P0 DADD R56, -R68.reuse, -R62.reuse ;  /* 0x0000000044380229 */ /* 0x140fe4000000093e */
[----:B------:R-:W-:Y:S01]  /*90a70*/  @!P0 DADD R56, R68, -R62 ;  /* 0x0000000044388229 */ /* 0x000fe2000000083e */
[----:B------:R-:W-:Y:S10]  /*90a80*/  BRA `(.L_x_1552) ;  /* 0x0000000000547947 */ /* 0x000ff40003800000 */
.L_x_1549:
        /* <DEDUP_REMOVED lines=8> */
.L_x_1555:
[----:B------:R-:W-:-:S13]  /*90b10*/  ISETP.NE.AND P0, PT, R78, 0xa, PT ;  /* 0x0000000a4e00780c */ /* 0x000fda0003f05270 */
[C-C-:B------:R-:W-:Y:S02]  /*90b20*/  @P0 DADD R56, -R62.reuse, -R76.reuse ;  /* 0x000000003e380229 */ /* 0x140fe4000000094c */
[----:B------:R-:W-:Y:S01]  /*90b30*/  @!P0 DADD R56, -R62, R76 ;  /* 0x000000003e388229 */ /* 0x000fe2000000014c */
[----:B------:R-:W-:Y:S10]  /*90b40*/  BRA `(.L_x_1552) ;  /* 0x0000000000247947 */ /* 0x000ff40003800000 */
.L_x_1554:
[----:B------:R-:W-:-:S13]  /*90b50*/  ISETP.GT.AND P0, PT, R78, 0xd, PT ;  /* 0x0000000d4e00780c */ /* 0x000fda0003f04270 */
[----:B------:R-:W-:Y:S05]  /*90b60*/  @P0 BRA `(.L_x_1556) ;  /* 0x0000000000100947 */ /* 0x000fea0003800000 */
[----:B------:R-:W-:-:S13]  /*90b70*/  ISETP.NE.AND P0, PT, R78, 0xc, PT ;  /* 0x0000000c4e00780c */ /* 0x000fda0003f05270 */
[--C-:B------:R-:W-:Y:S02]  /*90b80*/  @P0 DADD R56, R62, -R76.reuse ;  /* 0x000000003e380229 */ /* 0x100fe4000000084c */
[----:B------:R-:W-:Y:S01]  /*90b90*/  @!P0 DADD R56, R68, R76 ;  /* 0x0000000044388229 */ /* 0x000fe2000000004c */
[----:B------:R-:W-:Y:S10]  /*90ba0*/  BRA `(.L_x_1552) ;  /* 0x00000000000c7947 */ /* 0x000ff40003800000 */
.L_x_1556:
[----:B------:R-:W-:-:S13]  /*90bb0*/  ISETP.NE.AND P0, PT, R78, 0xe, PT ;  /* 0x0000000e4e00780c */ /* 0x000fda0003f05270 */
[--C-:B------:R-:W-:Y:S02]  /*90bc0*/  @P0 DADD R56, -R62, -R76.reuse ;  /* 0x000000003e380229 */ /* 0x100fe4000000094c */
[----:B------:R-:W-:-:S11]  /*90bd0*/  @!P0 DADD R56, -R68, R76 ;  /* 0x0000000044388229 */ /* 0x000fd6000000014c */
.L_x_1552:
[----:B------:R-:W-:Y:S05]  /*90be0*/  BSYNC.RECONVERGENT B1 ;  /* 0x0000000000017941 */ /* 0x000fea0003800200 */
.L_x_1548:
        /* <DEDUP_REMOVED lines=12> */
.L_x_1560:
[----:B------:R-:W-:-:S13]  /*90cb0*/  ISETP.NE.AND P0, PT, R81, 0x2, PT ;  /* 0x000000025100780c */ /* 0x000fda0003f05270 */
[C-C-:B------:R-:W-:Y:S02]  /*90cc0*/  @P0 DADD R58, -R64.reuse, -R76.reuse ;  /* 0x00000000403a0229 */ /* 0x140fe4000000094c */
[----:B------:R-:W-:Y:S01]  /*90cd0*/  @!P0 DADD R58, R64, -R76 ;  /* 0x00000000403a8229 */ /* 0x000fe2000000084c */
[----:B------:R-:W-:Y:S10]  /*90ce0*/  BRA `(.L_x_1561) ;  /* 0x00000000007c7947 */ /* 0x000ff40003800000 */
.L_x_1559:
[----:B------:R-:W-:-:S13]  /*90cf0*/  ISETP.GT.AND P0, PT, R81, 0x5, PT ;  /* 0x000000055100780c */ /* 0x000fda0003f04270 */
[----:B------:R-:W-:Y:S05]  /*90d00*/  @P0 BRA `(.L_x_1562) ;  /* 0x0000000000100947 */ /* 0x000fea0003800000 */
[----:B------:R-:W-:-:S13]  /*90d10*/  ISETP.NE.AND P0, PT, R81, 0x4, PT ;  /* 0x000000045100780c */ /* 0x000fda0003f05270 */
[C-C-:B------:R-:W-:Y:S02]  /*90d20*/  @P0 DADD R58, R70.reuse, -R64.reuse ;  /* 0x00000000463a0229 */ /* 0x140fe40000000840 */
[----:B------:R-:W-:Y:S01]  /*90d30*/  @!P0 DADD R58, R70, R64 ;  /* 0x00000000463a8229 */ /* 0x000fe20000000040 */
[----:B------:R-:W-:Y:S10]  /*90d40*/  BRA `(.L_x_1561) ;  /* 0x0000000000647947 */ /* 0x000ff40003800000 */
.L_x_1562:
[----:B------:R-:W-:-:S13]  /*90d50*/  ISETP.NE.AND P0, PT, R81, 0x6, PT ;  /* 0x000000065100780c */ /* 0x000fda0003f05270 */
[C-C-:B------:R-:W-:Y:S02]  /*90d60*/  @P0 DADD R58, -R70.reuse, -R64.reuse ;  /* 0x00000000463a0229 */ /* 0x140fe40000000940 */
[----:B------:R-:W-:Y:S01]  /*90d70*/  @!P0 DADD R58, -R70, R64 ;  /* 0x00000000463a8229 */ /* 0x000fe20000000140 */
[----:B------:R-:W-:Y:S10]  /*90d80*/  BRA `(.L_x_1561) ;  /* 0x0000000000547947 */ /* 0x000ff40003800000 */
.L_x_1558:
        /* <DEDUP_REMOVED lines=8> */
.L_x_1564:
[----:B------:R-:W-:-:S13]  /*90e10*/  ISETP.NE.AND P0, PT, R81, 0xa, PT ;  /* 0x0000000a5100780c */ /* 0x000fda0003f05270 */
[C-C-:B------:R-:W-:Y:S02]  /*90e20*/  @P0 DADD R58, -R70.reuse, -R76.reuse ;  /* 0x00000000463a0229 */ /* 0x140fe4000000094c */
[----:B------:R-:W-:Y:S01]  /*90e30*/  @!P0 DADD R58, -R70, R76 ;  /* 0x00000000463a8229 */ /* 0x000fe2000000014c */
[----:B------:R-:W-:Y:S10]  /*90e40*/  BRA `(.L_x_1561) ;  /* 0x0000000000247947 */ /* 0x000ff40003800000 */
.L_x_1563:
[----:B------:R-:W-:-:S13]  /*90e50*/  ISETP.GT.AND P0, PT, R81, 0xd, PT ;  /* 0x0000000d5100780c */ /* 0x000fda0003f04270 */
[----:B------:R-:W-:Y:S05]  /*90e60*/  @P0 BRA `(.L_x_1565) ;  /* 0x0000000000100947 */ /* 0x000fea0003800000 */
[----:B------:R-:W-:-:S13]  /*90e70*/  ISETP.NE.AND P0, PT, R81, 0xc, PT ;  /* 0x0000000c5100780c */ /* 0x000fda0003f05270 */
[--C-:B------:R-:W-:Y:S02]  /*90e80*/  @P0 DADD R58, R70, -R76.reuse ;  /* 0x00000000463a0229 */ /* 0x100fe4000000084c */
[----:B------:R-:W-:Y:S01]  /*90e90*/  @!P0 DADD R58, R64, R76 ;  /* 0x00000000403a8229 */ /* 0x000fe2000000004c */
[----:B------:R-:W-:Y:S10]  /*90ea0*/  BRA `(.L_x_1561) ;  /* 0x00000000000c7947 */ /* 0x000ff40003800000 */
.L_x_1565:
[----:B------:R-:W-:-:S13]  /*90eb0*/  ISETP.NE.AND P0, PT, R81, 0xe, PT ;  /* 0x0000000e5100780c */ /* 0x000fda0003f05270 */
[--C-:B------:R-:W-:Y:S02]  /*90ec0*/  @P0 DADD R58, -R70, -R76.reuse ;  /* 0x00000000463a0229 */ /* 0x100fe4000000094c */
[----:B------:R-:W-:-:S11]  /*90ed0*/  @!P0 DADD R58, -R64, R76 ;  /* 0x00000000403a8229 */ /* 0x000fd6000000014c */
.L_x_1561:
[----:B------:R-:W-:Y:S05]  /*90ee0*/  BSYNC.RECONVERGENT B1 ;  /* 0x0000000000017941 */ /* 0x000fea0003800200 */
.L_x_1557:
        /* <DEDUP_REMOVED lines=12> */
.L_x_1569:
[----:B------:R-:W-:-:S13]  /*90fb0*/  ISETP.NE.AND P0, PT, R82, 0x2, PT ;  /* 0x000000025200780c */ /* 0x000fda0003f05270 */
[C-C-:B------:R-:W-:Y:S02]  /*90fc0*/  @P0 DADD R60, -R64.reuse, -R76.reuse ;  /* 0x00000000403c0229 */ /* 0x140fe4000000094c */
[----:B------:R-:W-:Y:S01]  /*90fd0*/  @!P0 DADD R60, R64, -R76 ;  /* 0x00000000403c8229 */ /* 0x000fe2000000084c */
[----:B------:R-:W-:Y:S10]  /*90fe0*/  BRA `(.L_x_1570) ;  /* 0x00000000007c7947 */ /* 0x000ff40003800000 */
.L_x_1568:
[----:B------:R-:W-:-:S13]  /*90ff0*/  ISETP.GT.AND P0, PT, R82, 0x5, PT ;  /* 0x000000055200780c */ /* 0x000fda0003f04270 */
[----:B------:R-:W-:Y:S05]  /*91000*/  @P0 BRA `(.L_x_1571) ;  /* 0x0000000000100947 */ /* 0x000fea0003800000 */
[----:B------:R-:W-:-:S13]  /*91010*/  ISETP.NE.AND P0, PT, R82, 0x4, PT ;  /* 0x000000045200780c */ /* 0x000fda0003f05270 */
[C-C-:B------:R-:W-:Y:S02]  /*91020*/  @P0 DADD R60, R62.reuse, -R64.reuse ;  /* 0x000000003e3c0229 */ /* 0x140fe40000000840 */
[----:B------:R-:W-:Y:S01]  /*91030*/  @!P0 DADD R60, R62, R64 ;  /* 0x000000003e3c8229 */ /* 0x000fe20000000040 */
[----:B------:R-:W-:Y:S10]  /*91040*/  BRA `(.L_x_1570) ;  /* 0x0000000000647947 */ /* 0x000ff40003800000 */
.L_x_1571:
[----:B------:R-:W-:-:S13]  /*91050*/  ISETP.NE.AND P0, PT, R82, 0x6, PT ;  /* 0x000000065200780c */ /* 0x000fda0003f05270 */
[C-C-:B------:R-:W-:Y:S02]  /*91060*/  @P0 DADD R60, -R62.reuse, -R64.reuse ;  /* 0x000000003e3c0229 */ /* 0x140fe40000000940 */
[----:B------:R-:W-:Y:S01]  /*91070*/  @!P0 DADD R60, -R62, R64 ;  /* 0x000000003e3c8229 */ /* 0x000fe20000000140 */
[----:B------:R-:W-:Y:S10]  /*91080*/  BRA `(.L_x_1570) ;  /* 0x0000000000547947 */ /* 0x000ff40003800000 */
.L_x_1567:
        /* <DEDUP_REMOVED lines=8> */
.L_x_1573:
[----:B------:R-:W-:-:S13]  /*91110*/  ISETP.NE.AND P0, PT, R82, 0xa, PT ;  /* 0x0000000a5200780c */ /* 0x000fda0003f05270 */
[C-C-:B------:R-:W-:Y:S02]  /*91120*/  @P0 DADD R60, -R62.reuse, -R76.reuse ;  /* 0x000000003e3c0229 */ /* 0x140fe4000000094c */
[----:B------:R-:W-:Y:S01]  /*91130*/  @!P0 DADD R60, -R62, R76 ;  /* 0x000000003e3c8229 */ /* 0x000fe2000000014c */
[----:B------:R-:W-:Y:S10]  /*91140*/  BRA `(.L_x_1570) ;  /* 0x0000000000247947 */ /* 0x000ff40003800000 */
.L_x_1572:
[----:B------:R-:W-:-:S13]  /*91150*/  ISETP.GT.AND P0, PT, R82, 0xd, PT ;  /* 0x0000000d5200780c */ /* 0x000fda0003f04270 */
[----:B------:R-:W-:Y:S05]  /*91160*/  @P0 BRA `(.L_x_1574) ;  /* 0x0000000000100947 */ /* 0x000fea0003800000 */
[----:B------:R-:W-:-:S13]  /*91170*/  ISETP.NE.AND P0, PT, R82, 0xc, PT ;  /* 0x0000000c5200780c */ /* 0x000fda0003f05270 */
[--C-:B------:R-:W-:Y:S02]  /*91180*/  @P0 DADD R60, R62, -R76.reuse ;  /* 0x000000003e3c0229 */ /* 0x100fe4000000084c */
[----:B------:R-:W-:Y:S01]  /*91190*/  @!P0 DADD R60, R64, R76 ;  /* 0x00000000403c8229 */ /* 0x000fe2000000004c */
[----:B------:R-:W-:Y:S10]  /*911a0*/  BRA `(.L_x_1570) ;  /* 0x00000000000c7947 */ /* 0x000ff40003800000 */
.L_x_1574:
[----:B------:R-:W-:-:S13]  /*911b0*/  ISETP.NE.AND P0, PT, R82, 0xe, PT ;  /* 0x0000000e5200780c */ /* 0x000fda0003f05270 */
[--C-:B------:R-:W-:Y:S02]  /*911c0*/  @P0 DADD R60, -R62, -R76.reuse ;  /* 0x000000003e3c0229 */ /* 0x100fe4000000094c */
[----:B------:R-:W-:-:S11]  /*911d0*/  @!P0 DADD R60, -R64, R76 ;  /* 0x00000000403c8229 */ /* 0x000fd6000000014c */
.L_x_1570:
[----:B------:R-:W-:Y:S05]  /*911e0*/  BSYNC.RECONVERGENT B1 ;  /* 0x0000000000017941 */ /* 0x000fea0003800200 */
.L_x_1566:
        /* <DEDUP_REMOVED lines=25> */
.L_x_1502:
[----:B------:R-:W-:Y:S05]  /*91380*/  BSYNC.RECONVERGENT B0 ;  /* 0x0000000000007941 */ /* 0x000fea0003800200 */
.L_x_1501:
[----:B------:R-:W2:Y:S04]  /*91390*/  LDL.64 R32, [R1+0x508] ;  /* 0x0005080001207983 */ /* 0x000ea80000100a00 */
[----:B------:R-:W5:Y:S01]  /*913a0*/  LDL R20, [R1+0x448] ;  /* 0x0004480001147983 */ /* 0x000f620000100800 */
[----:B------:R-:W-:Y:S01]  /*913b0*/  DADD R10, R10, R14 ;  /* 0x000000000a0a7229 */ /* 0x000fe2000000000e */
[----:B------:R-:W-:Y:S01]  /*913c0*/  BSSY.RECONVERGENT B1, `(.L_x_1576) ;  /* 0x00001f2000017945 */ /* 0x000fe20003800200 */
[----:B------:R-:W-:-:S06]  /*913d0*/  CS2R R14, SRZ ;  /* 0x00000000000e7805 */ /* 0x000fcc000001ff00 */
[----:B--2---:R-:W-:Y:S01]  /*913e0*/  DMUL R10, R10, R32 ;  /* 0x000000200a0a7228 */ /* 0x004fe20000000000 */
[----:B-----5:R-:W-:-:S09]  /*913f0*/  ISETP.GE.AND P0, PT, R20, 0x1, PT ;  /* 0x000000011400780c */ /* 0x020fd20003f06270 */
[----:B------:R2:W0:Y:S04]  /*91400*/  F2F.F32.F64 R10, R10 ;  /* 0x0000000a000a7310 */ /* 0x0004280000301000 */
[----:B------:R-:W-:Y:S05]  /*91410*/  @!P0 BRA `(.L_x_1577) ;  /* 0x0000001c00b08947 */ /* 0x000fea0003800000 */
[----:B------:R0:W5:Y:S01]  /*91420*/  LDL.64 R32, [R1+0x450] ;  /* 0x0004500001207983 */ /* 0x0001620000100a00 */
[----:B------:R-:W-:Y:S01]  /*91430*/  BSSY.RECONVERGENT B0, `(.L_x_1578) ;  /* 0x00001e9000007945 */ /* 0x000fe20003800200 */
[----:B--2---:R-:W-:Y:S02]  /*91440*/  MOV R11, RZ ;  /* 0x000000ff000b7202 */ /* 0x004fe40000000f00 */
[----:B------:R-:W-:-:S07]  /*91450*/  CS2R R14, SRZ ;  /* 0x00000000000e7805 */ /* 0x000fce000001ff00 */
.L_x_1651:
        /* <DEDUP_REMOVED lines=32> */
[----:B--2---:R-:W-:-:S04]  /*91660*/  IADD3 R40, PT, PT, R21, R40, RZ ;  /* 0x0000002815287210 */ /* 0x004fc80007ffe0ff */
[----:B------:R-:W-:Y:S01]  /*91670*/  LOP3.LUT R61, R40, 0xff, RZ, 0xc0, !PT ;  /* 0x000000ff283d7812 */ /* 0x000fe200078ec0ff */
[C---:B----4-:R-:W-:Y:S01]  /*91680*/  IMAD.IADD R58, R21.reuse, 0x1, R58 ;  /* 0x00000001153a7824 */ /* 0x050fe200078e023a */
        /* <DEDUP_REMOVED lines=51> */
.L_x_1582:
[----:B------:R-:W-:-:S13]  /*919c0*/  ISETP.NE.AND P0, PT, R21, 0x2, PT ;  /* 0x000000021500780c */ /* 0x000fda0003f05270 */
[C-C-:B-----5:R-:W-:Y:S02]  /*919d0*/  @P0 DADD R42, -R68.reuse, -R34.reuse ;  /* 0x00000000442a0229 */ /* 0x160fe40000000922 */
[----:B------:R-:W-:Y:S01]  /*919e0*/  @!P0 DADD R42, R68, -R34 ;  /* 0x00000000442a8229 */ /* 0x000fe20000000822 */
[----:B------:R-:W-:Y:S10]  /*919f0*/  BRA `(.L_x_1583) ;  /* 0x00000000007c7947 */ /* 0x000ff40003800000 */
.L_x_1581:
[----:B------:R-:W-:-:S13]  /*91a00*/  ISETP.GT.AND P0, PT, R21, 0x5, PT ;  /* 0x000000051500780c */ /* 0x000fda0003f04270 */
[----:B------:R-:W-:Y:S05]  /*91a10*/  @P0 BRA `(.L_x_1584) ;  /* 0x0000000000100947 */ /* 0x000fea0003800000 */
[----:B------:R-:W-:-:S13]  /*91a20*/  ISETP.NE.AND P0, PT, R21, 0x4, PT ;  /* 0x000000041500780c */ /* 0x000fda0003f05270 */
[C-C-:B------:R-:W-:Y:S02]  /*91a30*/  @P0 DADD R42, -R68.reuse, R70.reuse ;  /* 0x00000000442a0229 */ /* 0x140fe40000000146 */
[----:B------:R-:W-:Y:S01]  /*91a40*/  @!P0 DADD R42, R68, R70 ;  /* 0x00000000442a8229 */ /* 0x000fe20000000046 */
[----:B------:R-:W-:Y:S10]  /*91a50*/  BRA `(.L_x_1583) ;  /* 0x0000000000647947 */ /* 0x000ff40003800000 */
.L_x_1584:
[----:B------:R-:W-:-:S13]  /*91a60*/  ISETP.NE.AND P0, PT, R21, 0x6, PT ;  /* 0x000000061500780c */ /* 0x000fda0003f05270 */
[C-C-:B------:R-:W-:Y:S02]  /*91a70*/  @P0 DADD R42, -R68.reuse, -R70.reuse ;  /* 0x00000000442a0229 */ /* 0x140fe40000000946 */
[----:B------:R-:W-:Y:S01]  /*91a80*/  @!P0 DADD R42, R68, -R70 ;  /* 0x00000000442a8229 */ /* 0x000fe20000000846 */
[----:B------:R-:W-:Y:S10]  /*91a90*/  BRA `(.L_x_1583) ;  /* 0x0000000000547947 */ /* 0x000ff40003800000 */
.L_x_1580:
        /* <DEDUP_REMOVED lines=8> */
.L_x_1586:
[----:B------:R-:W-:-:S13]  /*91b20*/  ISETP.NE.AND P0, PT, R21, 0xa, PT ;  /* 0x0000000a1500780c */ /* 0x000fda0003f05270 */
[C-C-:B-----5:R-:W-:Y:S02]  /*91b30*/  @P0 DADD R42, -R70.reuse, -R34.reuse ;  /* 0x00000000462a0229 */ /* 0x160fe40000000922 */
[----:B------:R-:W-:Y:S01]  /*91b40*/  @!P0 DADD R42, -R70, R34 ;  /* 0x00000000462a8229 */ /* 0x000fe20000000122 */
[----:B------:R-:W-:Y:S10]  /*91b50*/  BRA `(.L_x_1583) ;  /* 0x0000000000247947 */ /* 0x000ff40003800000 */
.L_x_1585:
[----:B------:R-:W-:-:S13]  /*91b60*/  ISETP.GT.AND P0, PT, R21, 0xd, PT ;  /* 0x0000000d1500780c */ /* 0x000fda0003f04270 */
[----:B------:R-:W-:Y:S05]  /*91b70*/  @P0 BRA `(.L_x_1587) ;  /* 0x0000000000100947 */ /* 0x000fea0003800000 */
[----:B------:R-:W-:-:S13]  /*91b80*/  ISETP.NE.AND P0, PT, R21, 0xc, PT ;  /* 0x0000000c1500780c */ /* 0x000fda0003f05270 */
[--C-:B-----5:R-:W-:Y:S02]  /*91b90*/  @P0 DADD R42, R70, -R34.reuse ;  /* 0x00000000462a0229 */ /* 0x120fe40000000822 */
[----:B------:R-:W-:Y:S01]  /*91ba0*/  @!P0 DADD R42, R68, R34 ;  /* 0x00000000442a8229 */ /* 0x000fe20000000022 */
[----:B------:R-:W-:Y:S10]  /*91bb0*/  BRA `(.L_x_1583) ;  /* 0x00000000000c7947 */ /* 0x000ff40003800000 */
.L_x_1587:
[----:B------:R-:W-:-:S13]  /*91bc0*/  ISETP.NE.AND P0, PT, R21, 0xe, PT ;  /* 0x0000000e1500780c */ /* 0x000fda0003f05270 */
[--C-:B-----5:R-:W-:Y:S02]  /*91bd0*/  @P0 DADD R42, -R70, -R34.reuse ;  /* 0x00000000462a0229 */ /* 0x120fe40000000922 */
[----:B------:R-:W-:-:S11]  /*91be0*/  @!P0 DADD R42, -R68, R34 ;  /* 0x00000000442a8229 */ /* 0x000fd60000000122 */
.L_x_1583:
[----:B------:R-:W-:Y:S05]  /*91bf0*/  BSYNC.RECONVERGENT B2 ;  /* 0x0000000000027941 */ /* 0x000fea0003800200 */
.L_x_1579:
        /* <DEDUP_REMOVED lines=13> */
.L_x_1591:
[----:B------:R-:W-:-:S13]  /*91cd0*/  ISETP.NE.AND P0, PT, R53, 0x2, PT ;  /* 0x000000023500780c */ /* 0x000fda0003f05270 */
[C-C-:B------:R-:W-:Y:S02]  /*91ce0*/  @P0 DADD R48, -R68.reuse, -R34.reuse ;  /* 0x0000000044300229 */ /* 0x140fe40000000922 */
[----:B------:R-:W-:Y:S01]  /*91cf0*/  @!P0 DADD R48, R68, -R34 ;  /* 0x0000000044308229 */ /* 0x000fe20000000822 */
[----:B------:R-:W-:Y:S10]  /*91d00*/  BRA `(.L_x_1592) ;  /* 0x00000000007c7947 */ /* 0x000ff40003800000 */
.L_x_1590:
[----:B------:R-:W-:-:S13]  /*91d10*/  ISETP.GT.AND P0, PT, R53, 0x5, PT ;  /* 0x000000053500780c */ /* 0x000fda0003f04270 */
[----:B------:R-:W-:Y:S05]  /*91d20*/  @P0 BRA `(.L_x_1593) ;  /* 0x0000000000100947 */ /* 0x000fea0003800000 */
[----:B------:R-:W-:-:S13]  /*91d30*/  ISETP.NE.AND P0, PT, R53, 0x4, PT ;  /* 0x000000043500780c */ /* 0x000fda0003f05270 */
[C-C-:B------:R-:W-:Y:S02]  /*91d40*/  @P0 DADD R48, -R68.reuse, R62.reuse ;  /* 0x0000000044300229 */ /* 0x140fe4000000013e */
[----:B------:R-:W-:Y:S01]  /*91d50*/  @!P0 DADD R48, R68, R62 ;  /* 0x0000000044308229 */ /* 0x000fe2000000003e */
[----:B------:R-:W-:Y:S10]  /*91d60*/  BRA `(.L_x_1592) ;  /* 0x0000000000647947 */ /* 0x000ff40003800000 */
.L_x_1593:
[----:B------:R-:W-:-:S13]  /*91d70*/  ISETP.NE.AND P0, PT, R53, 0x6, PT ;  /* 0x000000063500780c */ /* 0x000fda0003f05270 */
[C-C-:B------:R-:W-:Y:S02]  /*91d80*/  @P0 DADD R48, -R68.reuse, -R62.reuse ;  /* 0x0000000044300229 */ /* 0x140fe4000000093e */
[----:B------:R-:W-:Y:S01]  /*91d90*/  @!P0 DADD R48, R68, -R62 ;  /* 0x0000000044308229 */ /* 0x000fe2000000083e */
[----:B------:R-:W-:Y:S10]  /*91da0*/  BRA `(.L_x_1592) ;  /* 0x0000000000547947 */ /* 0x000ff40003800000 */
.L_x_1589:
        /* <DEDUP_REMOVED lines=8> */
.L_x_1595:
[----:B------:R-:W-:-:S13]  /*91e30*/  ISETP.NE.AND P0, PT, R53, 0xa, PT ;  /* 0x0000000a3500780c */ /* 0x000fda0003f05270 */
[C-C-:B------:R-:W-:Y:S02]  /*91e40*/  @P0 DADD R48, -R62.reuse, -R34.reuse ;  /* 0x000000003e300229 */ /* 0x140fe40000000922 */
[----:B------:R-:W-:Y:S01]  /*91e50*/  @!P0 DADD R48, -R62, R34 ;  /* 0x000000003e308229 */ /* 0x000fe20000000122 */
[----:B------:R-:W-:Y:S10]  /*91e60*/  BRA `(.L_x_1592) ;  /* 0x0000000000247947 */ /* 0x000ff40003800000 */
.L_x_1594:
[----:B------:R-:W-:-:S13]  /*91e70*/  ISETP.GT.AND P0, PT, R53, 0xd, PT ;  /* 0x0000000d3500780c */ /* 0x000fda0003f04270 */
[----:B------:R-:W-:Y:S05]  /*91e80*/  @P0 BRA `(.L_x_1596) ;  /* 0x0000000000100947 */ /* 0x000fea0003800000 */
[----:B------:R-:W-:-:S13]  /*91e90*/  ISETP.NE.AND P0, PT, R53, 0xc, PT ;  /* 0x0000000c3500780c */ /* 0x000fda0003f05270 */
[--C-:B------:R-:W-:Y:S02]  /*91ea0*/  @P0 DADD R48, R62, -R34.reuse ;  /* 0x000000003e300229 */ /* 0x100fe40000000822 */
[----:B------:R-:W-:Y:S01]  /*91eb0*/  @!P0 DADD R48, R68, R34 ;  /* 0x0000000044308229 */ /* 0x000fe20000000022 */
[----:B------:R-:W-:Y:S10]  /*91ec0*/  BRA `(.L_x_1592) ;  /* 0x00000000000c7947 */ /* 0x000ff40003800000 */
.L_x_1596:
[----:B------:R-:W-:-:S13]  /*91ed0*/  ISETP.NE.AND P0, PT, R53, 0xe, PT ;  /* 0x0000000e3500780c */ /* 0x000fda0003f05270 */
[--C-:B------:R-:W-:Y:S02]  /*91ee0*/  @P0 DADD R48, -R62, -R34.reuse ;  /* 0x000000003e300229 */ /* 0x100fe40000000922 */
[----:B------:R-:W-:-:S11]  /*91ef0*/  @!P0 DADD R48, -R68, R34 ;  /* 0x0000000044308229 */ /* 0x000fd60000000122 */
.L_x_1592:
[----:B------:R-:W-:Y:S05]  /*91f00*/  BSYNC.RECONVERGENT B2 ;  /* 0x0000000000027941 */ /* 0x000fea0003800200 */
.L_x_1588:
        /* <DEDUP_REMOVED lines=13> */
.L_x_1600:
[----:B------:R-:W-:-:S13]  /*91fe0*/  ISETP.NE.AND P0, PT, R77, 0x2, PT ;  /* 0x000000024d00780c */ /* 0x000fda0003f05270 */
[C-C-:B------:R-:W-:Y:S02]  /*91ff0*/  @P0 DADD R50, -R64.reuse, -R34.reuse ;  /* 0x0000000040320229 */ /* 0x140fe40000000922 */
[----:B------:R-:W-:Y:S01]  /*92000*/  @!P0 DADD R50, R64, -R34 ;  /* 0x0000000040328229 */ /* 0x000fe20000000822 */
[----:B------:R-:W-:Y:S10]  /*92010*/  BRA `(.L_x_1601) ;  /* 0x00000000007c7947 */ /* 0x000ff40003800000 */
.L_x_1599:
[----:B------:R-:W-:-:S13]  /*92020*/  ISETP.GT.AND P0, PT, R77, 0x5, PT ;  /* 0x000000054d00780c */ /* 0x000fda0003f04270 */
[----:B------:R-:W-:Y:S05]  /*92030*/  @P0 BRA `(.L_x_1602) ;  /* 0x0000000000100947 */ /* 0x000fea0003800000 */
[----:B------:R-:W-:-:S13]  /*92040*/  ISETP.NE.AND P0, PT, R77, 0x4, PT ;  /* 0x000000044d00780c */ /* 0x000fda0003f05270 */
[C-C-:B------:R-:W-:Y:S02]  /*92050*/  @P0 DADD R50, R70.reuse, -R64.reuse ;  /* 0x0000000046320229 */ /* 0x140fe40000000840 */
[----:B------:R-:W-:Y:S01]  /*92060*/  @!P0 DADD R50, R70, R64 ;  /* 0x0000000046328229 */ /* 0x000fe20000000040 */
[----:B------:R-:W-:Y:S10]  /*92070*/  BRA `(.L_x_1601) ;  /* 0x0000000000647947 */ /* 0x000ff40003800000 */
.L_x_1602:
[----:B------:R-:W-:-:S13]  /*92080*/  ISETP.NE.AND P0, PT, R77, 0x6, PT ;  /* 0x000000064d00780c */ /* 0x000fda0003f05270 */
[C-C-:B------:R-:W-:Y:S02]  /*92090*/  @P0 DADD R50, -R70.reuse, -R64.reuse ;  /* 0x0000000046320229 */ /* 0x140fe40000000940 */
[----:B------:R-:W-:Y:S01]  /*920a0*/  @!P0 DADD R50, -R70, R64 ;  /* 0x0000000046328229 */ /* 0x000fe20000000140 */
[----:B------:R-:W-:Y:S10]  /*920b0*/  BRA `(.L_x_1601) ;  /* 0x0000000000547947 */ /* 0x000ff40003800000 */
.L_x_1598:
        /* <DEDUP_REMOVED lines=8> */
.L_x_1604:
[----:B------:R-:W-:-:S13]  /*92140*/  ISETP.NE.AND P0, PT, R77, 0xa, PT ;  /* 0x0000000a4d00780c */ /* 0x000fda0003f05270 */
[C-C-:B------:R-:W-:Y:S02]  /*92150*/  @P0 DADD R50, -R70.reuse, -R34.reuse ;  /* 0x0000000046320229 */ /* 0x140fe40000000922 */
[----:B------:R-:W-:Y:S01]  /*92160*/  @!P0 DADD R50, -R70, R34 ;  /* 0x0000000046328229 */ /* 0x000fe20000000122 */
[----:B------:R-:W-:Y:S10]  /*92170*/  BRA `(.L_x_1601) ;  /* 0x0000000000247947 */ /* 0x000ff40003800000 */
.L_x_1603:
[----:B------:R-:W-:-:S13]  /*92180*/  ISETP.GT.AND P0, PT, R77, 0xd, PT ;  /* 0x0000000d4d00780c */ /* 0x000fda0003f04270 */
[----:B------:R-:W-:Y:S05]  /*92190*/  @P0 BRA `(.L_x_1605) ;  /* 0x0000000000100947 */ /* 0x000fea0003800000 */
[----:B------:R-:W-:-:S13]  /*921a0*/  ISETP.NE.AND P0, PT, R77, 0xc, PT ;  /* 0x0000000c4d00780c */ /* 0x000fda0003f05270 */
[--C-:B------:R-:W-:Y:S02]  /*921b0*/  @P0 DADD R50, R70, -R34.reuse ;  /* 0x0000000046320229 */ /* 0x100fe40000000822 */
[----:B------:R-:W-:Y:S01]  /*921c0*/  @!P0 DADD R50, R64, R34 ;  /* 0x0000000040328229 */ /* 0x000fe20000000022 */
[----:B------:R-:W-:Y:S10]  /*921d0*/  BRA `(.L_x_1601) ;  /* 0x00000000000c7947 */ /* 0x000ff40003800000 */
.L_x_1605:
[----:B------:R-:W-:-:S13]  /*921e0*/  ISETP.NE.AND P0, PT, R77, 0xe, PT ;  /* 0x0000000e4d00780c */ /* 0x000fda0003f05270 */
[--C-:B------:R-:W-:Y:S02]  /*921f0*/  @P0 DADD R50, -R70, -R34.reuse ;  /* 0x0000000046320229 */ /* 0x100fe40000000922 */
[----:B------:R-:W-:-:S11]  /*92200*/  @!P0 DADD R50, -R64, R34 ;  /* 0x0000000040328229 */ /* 0x000fd60000000122 */
.L_x_1601:
[----:B------:R-:W-:Y:S05]  /*92210*/  BSYNC.RECONVERGENT B2 ;  /* 0x0000000000027941 */ /* 0x000fea0003800200 */
.L_x_1597:
        /* <DEDUP_REMOVED lines=12> */
.L_x_1609:
[----:B------:R-:W-:-:S13]  /*922e0*/  ISETP.NE.AND P0, PT, R79, 0x2, PT ;  /* 0x000000024f00780c */ /* 0x000fda0003f05270 */
[C-C-:B------:R-:W-:Y:S02]  /*922f0*/  @P0 DADD R54, -R64.reuse, -R34.reuse ;  /* 0x0000000040360229 */ /* 0x140fe40000000922 */
[----:B------:R-:W-:Y:S01]  /*92300*/  @!P0 DADD R54, R64, -R34 ;  /* 0x0000000040368229 */ /* 0x000fe20000000822 */
[----:B------:R-:W-:Y:S10]  /*92310*/  BRA `(.L_x_1610) ;  /* 0x00000000007c7947 */ /* 0x000ff40003800000 */
.L_x_1608:
[----:B------:R-:W-:-:S13]  /*92320*/  ISETP.GT.AND P0, PT, R79, 0x5, PT ;  /* 0x000000054f00780c */ /* 0x000fda0003f04270 */
[----:B------:R-:W-:Y:S05]  /*92330*/  @P0 BRA `(.L_x_1611) ;  /* 0x0000000000100947 */ /* 0x000fea0003800000 */
[----:B------:R-:W-:-:S13]  /*92340*/  ISETP.NE.AND P0, PT, R79, 0x4, PT ;  /* 0x000000044f00780c */ /* 0x000fda0003f05270 */
[C-C-:B------:R-:W-:Y:S02]  /*92350*/  @P0 DADD R54, R62.reuse, -R64.reuse ;  /* 0x000000003e360229 */ /* 0x140fe40000000840 */
[----:B------:R-:W-:Y:S01]  /*92360*/  @!P0 DADD R54, R62, R64 ;  /* 0x000000003e368229 */ /* 0x000fe20000000040 */
[----:B------:R-:W-:Y:S10]  /*92370*/  BRA `(.L_x_1610) ;  /* 0x0000000000647947 */ /* 0x000ff40003800000 */
.L_x_1611:
[----:B------:R-:W-:-:S13]  /*92380*/  ISETP.NE.AND P0, PT, R79, 0x6, PT ;  /* 0x000000064f00780c */ /* 0x000fda0003f05270 */
[C-C-:B------:R-:W-:Y:S02]  /*92390*/  @P0 DADD R54, -R62.reuse, -R64.reuse ;  /* 0x000000003e360229 */ /* 0x140fe40000000940 */
[----:B------:R-:W-:Y:S01]  /*923a0*/  @!P0 DADD R54, -R62, R64 ;  /* 0x000000003e368229 */ /* 0x000fe20000000140 */
[----:B------:R-:W-:Y:S10]  /*923b0*/  BRA `(.L_x_1610) ;  /* 0x0000000000547947 */ /* 0x000ff40003800000 */
.L_x_1607:
        /* <DEDUP_REMOVED lines=8> */
.L_x_1613:
[----:B------:R-:W-:-:S13]  /*92440*/  ISETP.NE.AND P0, PT, R79, 0xa, PT ;  /* 0x0000000a4f00780c */ /* 0x000fda0003f05270 */
[C-C-:B------:R-:W-:Y:S02]  /*92450*/  @P0 DADD R54, -R62.reuse, -R34.reuse ;  /* 0x000000003e360229 */ /* 0x140fe40000000922 */
[----:B------:R-:W-:Y:S01]  /*92460*/  @!P0 DADD R54, -R62, R34 ;  /* 0x000000003e368229 */ /* 0x000fe20000000122 */
[----:B------:R-:W-:Y:S10]  /*92470*/  BRA `(.L_x_1610) ;  /* 0x0000000000247947 */ /* 0x000ff40003800000 */
.L_x_1612:
[----:B------:R-:W-:-:S13]  /*92480*/  ISETP.GT.AND P0, PT, R79, 0xd, PT ;  /* 0x0000000d4f00780c */ /* 0x000fda0003f04270 */
[----:B------:R-:W-:Y:S05]  /*92490*/  @P0 BRA `(.L_x_1614) ;  /* 0x0000000000100947 */ /* 0x000fea0003800000 */
[----:B------:R-:W-:-:S13]  /*924a0*/  ISETP.NE.AND P0, PT, R79, 0xc, PT ;  /* 0x0000000c4f00780c */ /* 0x000fda0003f05270 */
[--C-:B------:R-:W-:Y:S02]  /*924b0*/  @P0 DADD R54, R62, -R34.reuse ;  /* 0x000000003e360229 */ /* 0x100fe40000000822 */
[----:B------:R-:W-:Y:S01]  /*924c0*/  @!P0 DADD R54, R64, R34 ;  /* 0x0000000040368229 */ /* 0x000fe20000000022 */
[----:B------:R-:W-:Y:S10]  /*924d0*/  BRA `(.L_x_1610) ;  /* 0x00000000000c7947 */ /* 0x000ff40003800000 */
.L_x_1614:
[----:B------:R-:W-:-:S13]  /*924e0*/  ISETP.NE.AND P0, PT, R79, 0xe, PT ;  /* 0x0000000e4f00780c */ /* 0x000fda0003f05270 */
[--C-:B------:R-:W-:Y:S02]  /*924f0*/  @P0 DADD R54, -R62, -R34.reuse ;  /* 0x000000003e360229 */ /* 0x100fe40000000922 */
[----:B------:R-:W-:-:S11]  /*92500*/  @!P0 DADD R54, -R64, R34 ;  /* 0x0000000040368229 */ /* 0x000fd60000000122 */
.L_x_1610:
[----:B------:R-:W-:Y:S05]  /*92510*/  BSYNC.RECONVERGENT B2 ;  /* 0x0000000000027941 */ /* 0x000fea0003800200 */
.L_x_1606:
        /* <DEDUP_REMOVED lines=13> */
.L_x_1618:
[----:B------:R-:W-:-:S13]  /*925f0*/  ISETP.NE.AND P0, PT, R21, 0x2, PT ;  /* 0x000000021500780c */ /* 0x000fda0003f05270 */
[C-C-:B------:R-:W-:Y:S02]  /*92600*/  @P0 DADD R34, -R68.reuse, -R76.reuse ;  /* 0x0000000044220229 */ /* 0x140fe4000000094c */
[----:B------:R-:W-:Y:S01]  /*92610*/  @!P0 DADD R34, R68, -R76 ;  /* 0x0000000044228229 */ /* 0x000fe2000000084c */
[----:B------:R-:W-:Y:S10]  /*92620*/  BRA `(.L_x_1619) ;  /* 0x00000000007c7947 */ /* 0x000ff40003800000 */
.L_x_1617:
[----:B------:R-:W-:-:S13]  /*92630*/  ISETP.GT.AND P0, PT, R21, 0x5, PT ;  /* 0x000000051500780c */ /* 0x000fda0003f04270 */
[----:B------:R-:W-:Y:S05]  /*92640*/  @P0 BRA `(.L_x_1620) ;  /* 0x0000000000100947 */ /* 0x000fea0003800000 */
[----:B------:R-:W-:-:S13]  /*92650*/  ISETP.NE.AND P0, PT, R21, 0x4, PT ;  /* 0x000000041500780c */ /* 0x000fda0003f05270 */
[C-C-:B------:R-:W-:Y:S02]  /*92660*/  @P0 DADD R34, -R68.reuse, R70.reuse ;  /* 0x0000000044220229 */ /* 0x140fe40000000146 */
[----:B------:R-:W-:Y:S01]  /*92670*/  @!P0 DADD R34, R68, R70 ;  /* 0x0000000044228229 */ /* 0x000fe20000000046 */
[----:B------:R-:W-:Y:S10]  /*92680*/  BRA `(.L_x_1619) ;  /* 0x0000000000647947 */ /* 0x000ff40003800000 */
.L_x_1620:
[----:B------:R-:W-:-:S13]  /*92690*/  ISETP.NE.AND P0, PT, R21, 0x6, PT ;  /* 0x000000061500780c */ /* 0x000fda0003f05270 */
[C-C-:B------:R-:W-:Y:S02]  /*926a0*/  @P0 DADD R34, -R68.reuse, -R70.reuse ;  /* 0x0000000044220229 */ /* 0x140fe40000000946 */
[----:B------:R-:W-:Y:S01]  /*926b0*/  @!P0 DADD R34, R68, -R70 ;  /* 0x0000000044228229 */ /* 0x000fe20000000846 */
[----:B------:R-:W-:Y:S10]  /*926c0*/  BRA `(.L_x_1619) ;  /* 0x0000000000547947 */ /* 0x000ff40003800000 */
.L_x_1616:
        /* <DEDUP_REMOVED lines=8> */
.L_x_1622:
[----:B------:R-:W-:-:S13]  /*92750*/  ISETP.NE.AND P0, PT, R21, 0xa, PT ;  /* 0x0000000a1500780c */ /* 0x000fda0003f05270 */
[C-C-:B------:R-:W-:Y:S02]  /*92760*/  @P0 DADD R34, -R70.reuse, -R76.reuse ;  /* 0x0000000046220229 */ /* 0x140fe4000000094c */
[----:B------:R-:W-:Y:S01]  /*92770*/  @!P0 DADD R34, -R70, R76 ;  /* 0x0000000046228229 */ /* 0x000fe2000000014c */
[----:B------:R-:W-:Y:S10]  /*92780*/  BRA `(.L_x_1619) ;  /* 0x0000000000247947 */ /* 0x000ff40003800000 */
.L_x_1621:
[----:B------:R-:W-:-:S13]  /*92790*/  ISETP.GT.AND P0, PT, R21, 0xd, PT ;  /* 0x0000000d1500780c */ /* 0x000fda0003f04270 */
[----:B------:R-:W-:Y:S05]  /*927a0*/  @P0 BRA `(.L_x_1623) ;  /* 0x0000000000100947 */ /* 0x000fea0003800000 */
[----:B------:R-:W-:-:S13]  /*927b0*/  ISETP.NE.AND P0, PT, R21, 0xc, PT ;  /* 0x0000000c1500780c */ /* 0x000fda0003f05270 */
[--C-:B------:R-:W-:Y:S02]  /*927c0*/  @P0 DADD R34, R70, -R76.reuse ;  /* 0x0000000046220229 */ /* 0x100fe4000000084c */
[----:B------:R-:W-:Y:S01]  /*927d0*/  @!P0 DADD R34, R68, R76 ;  /* 0x0000000044228229 */ /* 0x000fe2000000004c */
[----:B------:R-:W-:Y:S10]  /*927e0*/  BRA `(.L_x_1619) ;  /* 0x00000000000c7947 */ /* 0x000ff40003800000 */
.L_x_1623:
[----:B------:R-:W-:-:S13]  /*927f0*/  ISETP.NE.AND P0, PT, R21, 0xe, PT ;  /* 0x0000000e1500780c */ /* 0x000fda0003f05270 */
[--C-:B------:R-:W-:Y:S02]  /*92800*/  @P0 DADD R34, -R70, -R76.reuse ;  /* 0x0000000046220229 */ /* 0x100fe4000000094c */
[----:B------:R-:W-:-:S11]  /*92810*/  @!P0 DADD R34, -R68, R76 ;  /* 0x0000000044228229 */ /* 0x000fd6000000014c */
.L_x_1619:
[----:B------:R-:W-:Y:S05]  /*92820*/  BSYNC.RECONVERGENT B2 ;  /* 0x0000000000027941 */ /* 0x000fea0003800200 */
.L_x_1615:
        /* <DEDUP_REMOVED lines=12> */
.L_x_1627:
[----:B------:R-:W-:-:S13]  /*928f0*/  ISETP.NE.AND P0, PT, R78, 0x2, PT ;  /* 0x000000024e00780c */ /* 0x000fda0003f05270 */
[C-C-:B------:R-:W-:Y:S02]  /*92900*/  @P0 DADD R56, -R68.reuse, -R76.reuse ;  /* 0x0000000044380229 */ /* 0x140fe4000000094c */
[----:B------:R-:W-:Y:S01]  /*92910*/  @!P0 DADD R56, R68, -R76 ;  /* 0x0000000044388229 */ /* 0x000fe2000000084c */
[----:B------:R-:W-:Y:S10]  /*92920*/  BRA `(.L_x_1628) ;  /* 0x00000000007c7947 */ /* 0x000ff40003800000 */
.L_x_1626:
[----:B------:R-:W-:-:S13]  /*92930*/  ISETP.GT.AND P0, PT, R78, 0x5, PT ;  /* 0x000000054e00780c */ /* 0x000fda0003f04270 */
[----:B------:R-:W-:Y:S05]  /*92940*/  @P0 BRA `(.L_x_1629) ;  /* 0x0000000000100947 */ /* 0x000fea0003800000 */
[----:B------:R-:W-:-:S13]  /*92950*/  ISETP.NE.AND P0, PT, R78, 0x4, PT ;  /* 0x000000044e00780c */ /* 0x000fda0003f05270 */
[C-C-:B------:R-:W-:Y:S02]  /*92960*/  @P0 DADD R56, -R68.reuse, R62.reuse ;  /* 0x0000000044380229 */ /* 0x140fe4000000013e */
[----:B------:R-:W-:Y:S01]  /*92970*/  @!P0 DADD R56, R68, R62 ;  /* 0x0000000044388229 */ /* 0x000fe2000000003e */
[----:B------:R-:W-:Y:S10]  /*92980*/  BRA `(.L_x_1628) ;  /* 0x0000000000647947 */ /* 0x000ff40003800000 */
.L_x_1629:
[----:B------:R-:W-:-:S13]  /*92990*/  ISETP.NE.AND P0, PT, R78, 0x6, PT ;  /* 0x000000064e00780c */ /* 0x000fda0003f05270 */
[C-C-:B------:R-:W-:Y:S02]  /*929a0*/  @P0 DADD R56, -R68.reuse, -R62.reuse ;  /* 0x0000000044380229 */ /* 0x140fe4000000093e */
[----:B------:R-:W-:Y:S01]  /*929b0*/  @!P0 DADD R56, R68, -R62 ;  /* 0x0000000044388229 */ /* 0x000fe2000000083e */
[----:B------:R-:W-:Y:S10]  /*929c0*/  BRA `(.L_x_1628) ;  /* 0x0000000000547947 */ /* 0x000ff40003800000 */
.L_x_1625:
        /* <DEDUP_REMOVED lines=8> */
.L_x_1631:
[----:B------:R-:W-:-:S13]  /*92a50*/  ISETP.NE.AND P0, PT, R78, 0xa, PT ;  /* 0x0000000a4e00780c */ /* 0x000fda0003f05270 */
[C-C-:B------:R-:W-:Y:S02]  /*92a60*/  @P0 DADD R56, -R62.reuse, -R76.reuse ;  /* 0x000000003e380229 */ /* 0x140fe4000000094c */
[----:B------:R-:W-:Y:S01]  /*92a70*/  @!P0 DADD R56, -R62, R76 ;  /* 0x000000003e388229 */ /* 0x000fe2000000014c */
[----:B------:R-:W-:Y:S10]  /*92a80*/  BRA `(.L_x_1628) ;  /* 0x0000000000247947 */ /* 0x000ff40003800000 */
.L_x_1630:
[----:B------:R-:W-:-:S13]  /*92a90*/  ISETP.GT.AND P0, PT, R78, 0xd, PT ;  /* 0x0000000d4e00780c */ /* 0x000fda0003f04270 */
[----:B------:R-:W-:Y:S05]  /*92aa0*/  @P0 BRA `(.L_x_1632) ;  /* 0x0000000000100947 */ /* 0x000fea0003800000 */
[----:B------:R-:W-:-:S13]  /*92ab0*/  ISETP.NE.AND P0, PT, R78, 0xc, PT ;  /* 0x0000000c4e00780c */ /* 0x000fda0003f05270 */
[--C-:B------:R-:W-:Y:S02]  /*92ac0*/  @P0 DADD R56, R62, -R76.reuse ;  /* 0x000000003e380229 */ /* 0x100fe4000000084c */
[----:B------:R-:W-:Y:S01]  /*92ad0*/  @!P0 DADD R56, R68, R76 ;  /* 0x0000000044388229 */ /* 0x000fe2000000004c */
[----:B------:R-:W-:Y:S10]  /*92ae0*/  BRA `(.L_x_1628) ;  /* 0x00000000000c7947 */ /* 0x000ff40003800000 */
.L_x_1632:
[----:B------:R-:W-:-:S13]  /*92af0*/  ISETP.NE.AND P0, PT, R78, 0xe, PT ;  /* 0x0000000e4e00780c */ /* 0x000fda0003f05270 */
[--C-:B------:R-:W-:Y:S02]  /*92b00*/  @P0 DADD R56, -R62, -R76.reuse ;  /* 0x000000003e380229 */ /* 0x100fe4000000094c */
[----:B------:R-:W-:-:S11]  /*92b10*/  @!P0 DADD R56, -R68, R76 ;  /* 0x0000000044388229 */ /* 0x000fd6000000014c */
.L_x_1628:
[----:B------:R-:W-:Y:S05]  /*92b20*/  BSYNC.RECONVERGENT B2 ;  /* 0x0000000000027941 */ /* 0x000fea0003800200 */
.L_x_1624:
        /* <DEDUP_REMOVED lines=12> */
.L_x_1636:
[----:B------:R-:W-:-:S13]  /*92bf0*/  ISETP.NE.AND P0, PT, R80, 0x2, PT ;  /* 0x000000025000780c */ /* 0x000fda0003f05270 */
[C-C-:B------:R-:W-:Y:S02]  /*92c00*/  @P0 DADD R58, -R64.reuse, -R76.reuse ;  /* 0x00000000403a0229 */ /* 0x140fe4000000094c */
[----:B------:R-:W-:Y:S01]  /*92c10*/  @!P0 DADD R58, R64, -R76 ;  /* 0x00000000403a8229 */ /* 0x000fe2000000084c */
[----:B------:R-:W-:Y:S10]  /*92c20*/  BRA `(.L_x_1637) ;  /* 0x00000000007c7947 */ /* 0x000ff40003800000 */
.L_x_1635:
[----:B------:R-:W-:-:S13]  /*92c30*/  ISETP.GT.AND P0, PT, R80, 0x5, PT ;  /* 0x000000055000780c */ /* 0x000fda0003f04270 */
[----:B------:R-:W-:Y:S05]  /*92c40*/  @P0 BRA `(.L_x_1638) ;  /* 0x0000000000100947 */ /* 0x000fea0003800000 */
[----:B------:R-:W-:-:S13]  /*92c50*/  ISETP.NE.AND P0, PT, R80, 0x4, PT ;  /* 0x000000045000780c */ /* 0x000fda0003f05270 */
[C-C-:B------:R-:W-:Y:S02]  /*92c60*/  @P0 DADD R58, R70.reuse, -R64.reuse ;  /* 0x00000000463a0229 */ /* 0x140fe40000000840 */
[----:B------:R-:W-:Y:S01]  /*92c70*/  @!P0 DADD R58, R70, R64 ;  /* 0x00000000463a8229 */ /* 0x000fe20000000040 */
[----:B------:R-:W-:Y:S10]  /*92c80*/  BRA `(.L_x_1637) ;  /* 0x0000000000647947 */ /* 0x000ff40003800000 */
.L_x_1638:
[----:B------:R-:W-:-:S13]  /*92c90*/  ISETP.NE.AND P0, PT, R80, 0x6, PT ;  /* 0x000000065000780c */ /* 0x000fda0003f05270 */
[C-C-:B------:R-:W-:Y:S02]  /*92ca0*/  @P0 DADD R58, -R70.reuse, -R64.reuse ;  /* 0x00000000463a0229 */ /* 0x140fe40000000940 */
[----:B------:R-:W-:Y:S01]  /*92cb0*/  @!P0 DADD R58, -R70, R64 ;  /* 0x00000000463a8229 */ /* 0x000fe20000000140 */
[----:B------:R-:W-:Y:S10]  /*92cc0*/  BRA `(.L_x_1637) ;  /* 0x0000000000547947 */ /* 0x000ff40003800000 */
.L_x_1634:
        /* <DEDUP_REMOVED lines=8> */
.L_x_1640:
[----:B------:R-:W-:-:S13]  /*92d50*/  ISETP.NE.AND P0, PT, R80, 0xa, PT ;  /* 0x0000000a5000780c */ /* 0x000fda0003f05270 */
[C-C-:B------:R-:W-:Y:S02]  /*92d60*/  @P0 DADD R58, -R70.reuse, -R76.reuse ;  /* 0x00000000463a0229 */ /* 0x140fe4000000094c */
[----:B------:R-:W-:Y:S01]  /*92d70*/  @!P0 DADD R58, -R70, R76 ;  /* 0x00000000463a8229 */ /* 0x000fe2000000014c */
[----:B------:R-:W-:Y:S10]  /*92d80*/  BRA `(.L_x_1637) ;  /* 0x0000000000247947 */ /* 0x000ff40003800000 */
.L_x_1639:
[----:B------:R-:W-:-:S13]  /*92d90*/  ISETP.GT.AND P0, PT, R80, 0xd, PT ;  /* 0x0000000d5000780c */ /* 0x000fda0003f04270 */
[----:B------:R-:W-:Y:S05]  /*92da0*/  @P0 BRA `(.L_x_1641) ;  /* 0x0000000000100947 */ /* 0x000fea0003800000 */
[----:B------:R-:W-:-:S13]  /*92db0*/  ISETP.NE.AND P0, PT, R80, 0xc, PT ;  /* 0x0000000c5000780c */ /* 0x000fda0003f05270 */
[--C-:B------:R-:W-:Y:S02]  /*92dc0*/  @P0 DADD R58, R70, -R76.reuse ;  /* 0x00000000463a0229 */ /* 0x100fe4000000084c */
[----:B------:R-:W-:Y:S01]  /*92dd0*/  @!P0 DADD R58, R64, R76 ;  /* 0x00000000403a8229 */ /* 0x000fe2000000004c */
[----:B------:R-:W-:Y:S10]  /*92de0*/  BRA `(.L_x_1637) ;  /* 0x00000000000c7947 */ /* 0x000ff40003800000 */
.L_x_1641:
[----:B------:R-:W-:-:S13]  /*92df0*/  ISETP.NE.AND P0, PT, R80, 0xe, PT ;  /* 0x0000000e5000780c */ /* 0x000fda0003f05270 */
[--C-:B------:R-:W-:Y:S02]  /*92e00*/  @P0 DADD R58, -R70, -R76.reuse ;  /* 0x00000000463a0229 */ /* 0x100fe4000000094c */
[----:B------:R-:W-:-:S11]  /*92e10*/  @!P0 DADD R58, -R64, R76 ;  /* 0x00000000403a8229 */ /* 0x000fd6000000014c */
.L_x_1637:
[----:B------:R-:W-:Y:S05]  /*92e20*/  BSYNC.RECONVERGENT B2 ;  /* 0x0000000000027941 */ /* 0x000fea0003800200 */
.L_x_1633:
        /* <DEDUP_REMOVED lines=12> */
.L_x_1645:
[----:B------:R-:W-:-:S13]  /*92ef0*/  ISETP.NE.AND P0, PT, R81, 0x2, PT ;  /* 0x000000025100780c */ /* 0x000fda0003f05270 */
[C-C-:B------:R-:W-:Y:S02]  /*92f00*/  @P0 DADD R60, -R64.reuse, -R76.reuse ;  /* 0x00000000403c0229 */ /* 0x140fe4000000094c */
[----:B------:R-:W-:Y:S01]  /*92f10*/  @!P0 DADD R60, R64, -R76 ;  /* 0x00000000403c8229 */ /* 0x000fe2000000084c */
[----:B------:R-:W-:Y:S10]  /*92f20*/  BRA `(.L_x_1646) ;  /* 0x00000000007c7947 */ /* 0x000ff40003800000 */
.L_x_1644:
[----:B------:R-:W-:-:S13]  /*92f30*/  ISETP.GT.AND P0, PT, R81, 0x5, PT ;  /* 0x000000055100780c */ /* 0x000fda0003f04270 */
[----:B------:R-:W-:Y:S05]  /*92f40*/  @P0 BRA `(.L_x_1647) ;  /* 0x0000000000100947 */ /* 0x000fea0003800000 */
[----:B------:R-:W-:-:S13]  /*92f50*/  ISETP.NE.AND P0, PT, R81, 0x4, PT ;  /* 0x000000045100780c */ /* 0x000fda0003f05270 */
[C-C-:B------:R-:W-:Y:S02]  /*92f60*/  @P0 DADD R60, R62.reuse, -R64.reuse ;  /* 0x000000003e3c0229 */ /* 0x140fe40000000840 */
[----:B------:R-:W-:Y:S01]  /*92f70*/  @!P0 DADD R60, R62, R64 ;  /* 0x000000003e3c8229 */ /* 0x000fe20000000040 */
[----:B------:R-:W-:Y:S10]  /*92f80*/  BRA `(.L_x_1646) ;  /* 0x0000000000647947 */ /* 0x000ff40003800000 */
.L_x_1647:
[----:B------:R-:W-:-:S13]  /*92f90*/  ISETP.NE.AND P0, PT, R81, 0x6, PT ;  /* 0x000000065100780c */ /* 0x000fda0003f05270 */
[C-C-:B------:R-:W-:Y:S02]  /*92fa0*/  @P0 DADD R60, -R62.reuse, -R64.reuse ;  /* 0x000000003e3c0229 */ /* 0x140fe40000000940 */
[----:B------:R-:W-:Y:S01]  /*92fb0*/  @!P0 DADD R60, -R62, R64 ;  /* 0x000000003e3c8229 */ /* 0x000fe20000000140 */
[----:B------:R-:W-:Y:S10]  /*92fc0*/  BRA `(.L_x_1646) ;  /* 0x0000000000547947 */ /* 0x000ff40003800000 */
.L_x_1643:
        /* <DEDUP_REMOVED lines=8> */
.L_x_1649:
[----:B------:R-:W-:-:S13]  /*93050*/  ISETP.NE.AND P0, PT, R81, 0xa, PT ;  /* 0x0000000a5100780c */ /* 0x000fda0003f05270 */
[C-C-:B------:R-:W-:Y:S02]  /*93060*/  @P0 DADD R60, -R62.reuse, -R76.reuse ;  /* 0x000000003e3c0229 */ /* 0x140fe4000000094c */
[----:B------:R-:W-:Y:S01]  /*93070*/  @!P0 DADD R60, -R62, R76 ;  /* 0x000000003e3c8229 */ /* 0x000fe2000000014c */
[----:B------:R-:W-:Y:S10]  /*93080*/  BRA `(.L_x_1646) ;  /* 0x0000000000247947 */ /* 0x000ff40003800000 */
.L_x_1648:
[----:B------:R-:W-:-:S13]  /*93090*/  ISETP.GT.AND P0, PT, R81, 0xd, PT ;  /* 0x0000000d5100780c */ /* 0x000fda0003f04270 */
[----:B------:R-:W-:Y:S05]  /*930a0*/  @P0 BRA `(.L_x_1650) ;  /* 0x0000000000100947 */ /* 0x000fea0003800000 */
[----:B------:R-:W-:-:S13]  /*930b0*/  ISETP.NE.AND P0, PT, R81, 0xc, PT ;  /* 0x0000000c5100780c */ /* 0x000fda0003f05270 */
[--C-:B------:R-:W-:Y:S02]  /*930c0*/  @P0 DADD R60, R62, -R76.reuse ;  /* 0x000000003e3c0229 */ /* 0x100fe4000000084c */
[----:B------:R-:W-:Y:S01]  /*930d0*/  @!P0 DADD R60, R64, R76 ;  /* 0x00000000403c8229 */ /* 0x000fe2000000004c */
[----:B------:R-:W-:Y:S10]  /*930e0*/  BRA `(.L_x_1646) ;  /* 0x00000000000c7947 */ /* 0x000ff40003800000 */
.L_x_1650:
[----:B------:R-:W-:-:S13]  /*930f0*/  ISETP.NE.AND P0, PT, R81, 0xe, PT ;  /* 0x0000000e5100780c */ /* 0x000fda0003f05270 */
[--C-:B------:R-:W-:Y:S02]  /*93100*/  @P0 DADD R60, -R62, -R76.reuse ;  /* 0x000000003e3c0229 */ /* 0x100fe4000000094c */
[----:B------:R-:W-:-:S11]  /*93110*/  @!P0 DADD R60, -R64, R76 ;  /* 0x00000000403c8229 */ /* 0x000fd6000000014c */
.L_x_1646:
[----:B------:R-:W-:Y:S05]  /*93120*/  BSYNC.RECONVERGENT B2 ;  /* 0x0000000000027941 */ /* 0x000fea0003800200 */
.L_x_1642:
        /* <DEDUP_REMOVED lines=26> */
.L_x_1578:
[----:B------:R-:W-:-:S11]  /*932d0*/  DADD R14, RZ, R14 ;  /* 0x00000000ff0e7229 */ /* 0x000fd6000000000e */
.L_x_1577:
[----:B------:R-:W-:Y:S05]  /*932e0*/  BSYNC.RECONVERGENT B1 ;  /* 0x0000000000017941 */ /* 0x000fea0003800200 */
.L_x_1576:
[----:B------:R-:W5:Y:S01]  /*932f0*/  LDL R78, [R1+0x458] ;  /* 0x00045800014e7983 */ /* 0x000f620000100800 */
[----:B------:R-:W-:Y:S01]  /*93300*/  BSSY.RECONVERGENT B0, `(.L_x_1652) ;  /* 0x00001ed000007945 */ /* 0x000fe20003800200 */
[----:B------:R-:W-:Y:S02]  /*93310*/  CS2R R20, SRZ ;  /* 0x0000000000147805 */ /* 0x000fe4000001ff00 */
[----:B-----5:R-:W-:-:S13]  /*93320*/  ISETP.GE.AND P0, PT, R78, 0x1, PT ;  /* 0x000000014e00780c */ /* 0x020fda0003f06270 */
[----:B------:R-:W-:Y:S05]  /*93330*/  @!P0 BRA `(.L_x_1653) ;  /* 0x0000001c00a48947 */ /* 0x000fea0003800000 */
[----:B------:R0:W5:Y:S01]  /*93340*/  LDL.64 R32, [R1+0x460] ;  /* 0x0004600001207983 */ /* 0x0001620000100a00 */
[----:B--2---:R-:W-:Y:S01]  /*93350*/  IMAD.MOV.U32 R11, RZ, RZ, RZ ;  /* 0x000000ffff0b7224 */ /* 0x004fe200078e00ff */
[----:B------:R-:W-:-:S07]  /*93360*/  CS2R R20, SRZ ;  /* 0x0000000000147805 */ /* 0x000fce000001ff00 */
.L_x_1726:
        /* <DEDUP_REMOVED lines=86> */
.L_x_1657:
[----:B------:R-:W-:-:S13]  /*938d0*/  ISETP.NE.AND P0, PT, R53, 0x2, PT ;  /* 0x000000023500780c */ /* 0x000fda0003f05270 */
[C-C-:B-----5:R-:W-:Y:S02]  /*938e0*/  @P0 DADD R42, -R68.reuse, -R34.reuse ;  /* 0x00000000442a0229 */ /* 0x160fe40000000922 */
[----:B------:R-:W-:Y:S01]  /*938f0*/  @!P0 DADD R42, R68, -R34 ;  /* 0x00000000442a8229 */ /* 0x000fe20000000822 */
[----:B------:R-:W-:Y:S10]  /*93900*/  BRA `(.L_x_1658) ;  /* 0x00000000007c7947 */ /* 0x000ff40003800000 */
.L_x_1656:
[----:B------:R-:W-:-:S13]  /*93910*/  ISETP.GT.AND P0, PT, R53, 0x5, PT ;  /* 0x000000053500780c */ /* 0x000fda0003f04270 */
[----:B------:R-:W-:Y:S05]  /*93920*/  @P0 BRA `(.L_x_1659) ;  /* 0x0000000000100947 */ /* 0x000fea0003800000 */
[----:B------:R-:W-:-:S13]  /*93930*/  ISETP.NE.AND P0, PT, R53, 0x4, PT ;  /* 0x000000043500780c */ /* 0x000fda0003f05270 */
[C-C-:B------:R-:W-:Y:S02]  /*93940*/  @P0 DADD R42, -R68.reuse, R70.reuse ;  /* 0x00000000442a0229 */ /* 0x140fe40000000146 */
[----:B------:R-:W-:Y:S01]  /*93950*/  @!P0 DADD R42, R68, R70 ;  /* 0x00000000442a8229 */ /* 0x000fe20000000046 */
[----:B------:R-:W-:Y:S10]  /*93960*/  BRA `(.L_x_1658) ;  /* 0x0000000000647947 */ /* 0x000ff40003800000 */
.L_x_1659:
[----:B------:R-:W-:-:S13]  /*93970*/  ISETP.NE.AND P0, PT, R53, 0x6, PT ;  /* 0x000000063500780c */ /* 0x000fda0003f05270 */
[C-C-:B------:R-:W-:Y:S02]  /*93980*/  @P0 DADD R42, -R68.reuse, -R70.reuse ;  /* 0x00000000442a0229 */ /* 0x140fe40000000946 */
[----:B------:R-:W-:Y:S01]  /*93990*/  @!P0 DADD R42, R68, -R70 ;  /* 0x00000000442a8229 */ /* 0x000fe20000000846 */
[----:B------:R-:W-:Y:S10]  /*939a0*/  BRA `(.L_x_1658) ;  /* 0x0000000000547947 */ /* 0x000ff40003800000 */
.L_x_1655:
        /* <DEDUP_REMOVED lines=8> */
.L_x_1661:
[----:B------:R-:W-:-:S13]  /*93a30*/  ISETP.NE.AND P0, PT, R53, 0xa, PT ;  /* 0x0000000a3500780c */ /* 0x000fda0003f05270 */
[C-C-:B-----5:R-:W-:Y:S02]  /*93a40*/  @P0 DADD R42, -R70.reuse, -R34.reuse ;  /* 0x00000000462a0229 */ /* 0x160fe40000000922 */
[----:B------:R-:W-:Y:S01]  /*93a50*/  @!P0 DADD R42, -R70, R34 ;  /* 0x00000000462a8229 */ /* 0x000fe20000000122 */
[----:B------:R-:W-:Y:S10]  /*93a60*/  BRA `(.L_x_1658) ;  /* 0x0000000000247947 */ /* 0x000ff40003800000 */
.L_x_1660:
[----:B------:R-:W-:-:S13]  /*93a70*/  ISETP.GT.AND P0, PT, R53, 0xd, PT ;  /* 0x0000000d3500780c */ /* 0x000fda0003f04270 */
[----:B------:R-:W-:Y:S05]  /*93a80*/  @P0 BRA `(.L_x_1662) ;  /* 0x0000000000100947 */ /* 0x000fea0003800000 */
[----:B------:R-:W-:-:S13]  /*93a90*/  ISETP.NE.AND P0, PT, R53, 0xc, PT ;  /* 0x0000000c3500780c */ /* 0x000fda0003f05270 */
[--C-:B-----5:R-:W-:Y:S02]  /*93aa0*/  @P0 DADD R42, R70, -R34.reuse ;  /* 0x00000000462a0229 */ /* 0x120fe40000000822 */
[----:B------:R-:W-:Y:S01]  /*93ab0*/  @!P0 DADD R42, R68, R34 ;  /* 0x00000000442a8229 */ /* 0x000fe20000000022 */
[----:B------:R-:W-:Y:S10]  /*93ac0*/  BRA `(.L_x_1658) ;  /* 0x00000000000c7947 */ /* 0x000ff40003800000 */
.L_x_1662:
[----:B------:R-:W-:-:S13]  /*93ad0*/  ISETP.NE.AND P0, PT, R53, 0xe, PT ;  /* 0x0000000e3500780c */ /* 0x000fda0003f05270 */
[--C-:B-----5:R-:W-:Y:S02]  /*93ae0*/  @P0 DADD R42, -R70, -R34.reuse ;  /* 0x00000000462a0229 */ /* 0x120fe40000000922 */
[----:B------:R-:W-:-:S11]  /*93af0*/  @!P0 DADD R42, -R68, R34 ;  /* 0x00000000442a8229 */ /* 0x000fd60000000122 */
.L_x_1658:
[----:B------:R-:W-:Y:S05]  /*93b00*/  BSYNC.RECONVERGENT B1 ;  /* 0x0000000000017941 */ /* 0x000fea0003800200 */
.L_x_1654:
        /* <DEDUP_REMOVED lines=13> */
.L_x_1666:
[----:B------:R-:W-:-:S13]  /*93be0*/  ISETP.NE.AND P0, PT, R76, 0x2, PT ;  /* 0x000000024c00780c */ /* 0x000fda0003f05270 */
[C-C-:B------:R-:W-:Y:S02]  /*93bf0*/  @P0 DADD R48, -R68.reuse, -R34.reuse ;  /* 0x0000000044300229 */ /* 0x140fe40000000922 */
[----:B------:R-:W-:Y:S01]  /*93c00*/  @!P0 DADD R48, R68, -R34 ;  /* 0x0000000044308229 */ /* 0x000fe20000000822 */
[----:B------:R-:W-:Y:S10]  /*93c10*/  BRA `(.L_x_1667) ;  /* 0x00000000007c7947 */ /* 0x000ff40003800000 */
.L_x_1665:
[----:B------:R-:W-:-:S13]  /*93c20*/  ISETP.GT.AND P0, PT, R76, 0x5, PT ;  /* 0x000000054c00780c */ /* 0x000fda0003f04270 */
[----:B------:R-:W-:Y:S05]  /*93c30*/  @P0 BRA `(.L_x_1668) ;  /* 0x0000000000100947 */ /* 0x000fea0003800000 */
[----:B------:R-:W-:-:S13]  /*93c40*/  ISETP.NE.AND P0, PT, R76, 0x4, PT ;  /* 0x000000044c00780c */ /* 0x000fda0003f05270 */
[C-C-:B------:R-:W-:Y:S02]  /*93c50*/  @P0 DADD R48, -R68.reuse, R62.reuse ;  /* 0x0000000044300229 */ /* 0x140fe4000000013e */
[----:B------:R-:W-:Y:S01]  /*93c60*/  @!P0 DADD R48, R68, R62 ;  /* 0x0000000044308229 */ /* 0x000fe2000000003e */
[----:B------:R-:W-:Y:S10]  /*93c70*/  BRA `(.L_x_1667) ;  /* 0x0000000000647947 */ /* 0x000ff40003800000 */
.L_x_1668:
[----:B------:R-:W-:-:S13]  /*93c80*/  ISETP.NE.AND P0, PT, R76, 0x6, PT ;  /* 0x000000064c00780c */ /* 0x000fda0003f05270 */
[C-C-:B------:R-:W-:Y:S02]  /*93c90*/  @P0 DADD R48, -R68.reuse, -R62.reuse ;  /* 0x0000000044300229 */ /* 0x140fe4000000093e */
[----:B------:R-:W-:Y:S01]  /*93ca0*/  @!P0 DADD R48, R68, -R62 ;  /* 0x0000000044308229 */ /* 0x000fe2000000083e */
[----:B------:R-:W-:Y:S10]  /*93cb0*/  BRA `(.L_x_1667) ;  /* 0x0000000000547947 */ /* 0x000ff40003800000 */
.L_x_1664:
        /* <DEDUP_REMOVED lines=8> */
.L_x_1670:
[----:B------:R-:W-:-:S13]  /*93d40*/  ISETP.NE.AND P0, PT, R76, 0xa, PT ;  /* 0x0000000a4c00780c */ /* 0x000fda0003f05270 */
[C-C-:B------:R-:W-:Y:S02]  /*93d50*/  @P0 DADD R48, -R62.reuse, -R34.reuse ;  /* 0x000000003e300229 */ /* 0x140fe40000000922 */
[----:B------:R-:W-:Y:S01]  /*93d60*/  @!P0 DADD R48, -R62, R34 ;  /* 0x000000003e308229 */ /* 0x000fe20000000122 */
[----:B------:R-:W-:Y:S10]  /*93d70*/  BRA `(.L_x_1667) ;  /* 0x0000000000247947 */ /* 0x000ff40003800000 */
.L_x_1669:
[----:B------:R-:W-:-:S13]  /*93d80*/  ISETP.GT.AND P0, PT, R76, 0xd, PT ;  /* 0x0000000d4c00780c */ /* 0x000fda0003f04270 */
[----:B------:R-:W-:Y:S05]  /*93d90*/  @P0 BRA `(.L_x_1671) ;  /* 0x0000000000100947 */ /* 0x000fea0003800000 */
[----:B------:R-:W-:-:S13]  /*93da0*/  ISETP.NE.AND P0, PT, R76, 0xc, PT ;  /* 0x0000000c4c00780c */ /* 0x000fda0003f05270 */
[--C-:B------:R-:W-:Y:S02]  /*93db0*/  @P0 DADD R48, R62, -R34.reuse ;  /* 0x000000003e300229 */ /* 0x100fe40000000822 */
[----:B------:R-:W-:Y:S01]  /*93dc0*/  @!P0 DADD R48, R68, R34 ;  /* 0x0000000044308229 */ /* 0x000fe20000000022 */
[----:B------:R-:W-:Y:S10]  /*93dd0*/  BRA `(.L_x_1667) ;  /* 0x00000000000c7947 */ /* 0x000ff40003800000 */
.L_x_1671:
[----:B------:R-:W-:-:S13]  /*93de0*/  ISETP.NE.AND P0, PT, R76, 0xe, PT ;  /* 0x0000000e4c00780c */ /* 0x000fda0003f05270 */
[--C-:B------:R-:W-:Y:S02]  /*93df0*/  @P0 DADD R48, -R62, -R34.reuse ;  /* 0x000000003e300229 */ /* 0x100fe40000000922 */
[----:B------:R-:W-:-:S11]  /*93e00*/  @!P0 DADD R48, -R68, R34 ;  /* 0x0000000044308229 */ /* 0x000fd60000000122 */
.L_x_1667:
[----:B------:R-:W-:Y:S05]  /*93e10*/  BSYNC.RECONVERGENT B1 ;  /* 0x0000000000017941 */ /* 0x000fea0003800200 */
.L_x_1663:
        /* <DEDUP_REMOVED lines=13> */
.L_x_1675:
[----:B------:R-:W-:-:S13]  /*93ef0*/  ISETP.NE.AND P0, PT, R80, 0x2, PT ;  /* 0x000000025000780c */ /* 0x000fda0003f05270 */
[C-C-:B------:R-:W-:Y:S02]  /*93f00*/  @P0 DADD R50, -R64.reuse, -R34.reuse ;  /* 0x0000000040320229 */ /* 0x140fe40000000922 */
[----:B------:R-:W-:Y:S01]  /*93f10*/  @!P0 DADD R50, R64, -R34 ;  /* 0x0000000040328229 */ /* 0x000fe20000000822 */
[----:B------:R-:W-:Y:S10]  /*93f20*/  BRA `(.L_x_1676) ;  /* 0x00000000007c7947 */ /* 0x000ff40003800000 */
.L_x_1674:
[----:B------:R-:W-:-:S13]  /*93f30*/  ISETP.GT.AND P0, PT, R80, 0x5, PT ;  /* 0x000000055000780c */ /* 0x000fda0003f04270 */
[----:B------:R-:W-:Y:S05]  /*93f40*/  @P0 BRA `(.L_x_1677) ;  /* 0x0000000000100947 */ /* 0x000fea0003800000 */
[----:B------:R-:W-:-:S13]  /*93f50*/  ISETP.NE.AND P0, PT, R80, 0x4, PT ;  /* 0x000000045000780c */ /* 0x000fda0003f05270 */
[C-C-:B------:R-:W-:Y:S02]  /*93f60*/  @P0 DADD R50, R70.reuse, -R64.reuse ;  /* 0x0000000046320229 */ /* 0x140fe40000000840 */
[----:B------:R-:W-:Y:S01]  /*93f70*/  @!P0 DADD R50, R70, R64 ;  /* 0x0000000046328229 */ /* 0x000fe20000000040 */
[----:B------:R-:W-:Y:S10]  /*93f80*/  BRA `(.L_x_1676) ;  /* 0x0000000000647947 */ /* 0x000ff40003800000 */
.L_x_1677:
[----:B------:R-:W-:-:S13]  /*93f90*/  ISETP.NE.AND P0, PT, R80, 0x6, PT ;  /* 0x000000065000780c */ /* 0x000fda0003f05270 */
[C-C-:B------:R-:W-:Y:S02]  /*93fa0*/  @P0 DADD R50, -R70.reuse, -R64.reuse ;  /* 0x0000000046320229 */ /* 0x140fe40000000940 */
[----:B------:R-:W-:Y:S01]  /*93fb0*/  @!P0 DADD R50, -R70, R64 ;  /* 0x0000000046328229 */ /* 0x000fe20000000140 */
[----:B------:R-:W-:Y:S10]  /*93fc0*/  BRA `(.L_x_1676) ;  /* 0x0000000000547947 */ /* 0x000ff40003800000 */
.L_x_1673:
        /* <DEDUP_REMOVED lines=8> */
.L_x_1679:
[----:B------:R-:W-:-:S13]  /*94050*/  ISETP.NE.AND P0, PT, R80, 0xa, PT ;  /* 0x0000000a5000780c */ /* 0x000fda0003f05270 */
[C-C-:B------:R-:W-:Y:S02]  /*94060*/  @P0 DADD R50, -R70.reuse, -R34.reuse ;  /* 0x0000000046320229 */ /* 0x140fe40000000922 */
[----:B------:R-:W-:Y:S01]  /*94070*/  @!P0 DADD R50, -R70, R34 ;  /* 0x0000000046328229 */ /* 0x000fe20000000122 */
[----:B------:R-:W-:Y:S10]  /*94080*/  BRA `(.L_x_1676) ;  /* 0x0000000000247947 */ /* 0x000ff40003800000 */
.L_x_1678:
[----:B------:R-:W-:-:S13]  /*94090*/  ISETP.GT.AND P0, PT, R80, 0xd, PT ;  /* 0x0000000d5000780c */ /* 0x000fda0003f04270 */
[----:B------:R-:W-:Y:S05]  /*940a0*/  @P0 BRA `(.L_x_1680) ;  /* 0x0000000000100947 */ /* 0x000fea0003800000 */
[----:B------:R-:W-:-:S13]  /*940b0*/  ISETP.NE.AND P0, PT, R80, 0xc, PT ;  /* 0x0000000c5000780c */ /* 0x000fda0003f05270 */
[--C-:B------:R-:W-:Y:S02]  /*940c0*/  @P0 DADD R50, R70, -R34.reuse ;  /* 0x0000000046320229 */ /* 0x100fe40000000822 */
[----:B------:R-:W-:Y:S01]  /*940d0*/  @!P0 DADD R50, R64, R34 ;  /* 0x0000000040328229 */ /* 0x000fe20000000022 */
[----:B------:R-:W-:Y:S10]  /*940e0*/  BRA `(.L_x_1676) ;  /* 0x00000000000c7947 */ /* 0x000ff40003800000 */
.L_x_1680:
[----:B------:R-:W-:-:S13]  /*940f0*/  ISETP.NE.AND P0, PT, R80, 0xe, PT ;  /* 0x0000000e5000780c */ /* 0x000fda0003f05270 */
[--C-:B------:R-:W-:Y:S02]  /*94100*/  @P0 DADD R50, -R70, -R34.reuse ;  /* 0x0000000046320229 */ /* 0x100fe40000000922 */
[----:B------:R-:W-:-:S11]  /*94110*/  @!P0 DADD R50, -R64, R34 ;  /* 0x0000000040328229 */ /* 0x000fd60000000122 */
.L_x_1676:
[----:B------:R-:W-:Y:S05]  /*94120*/  BSYNC.RECONVERGENT B1 ;  /* 0x0000000000017941 */ /* 0x000fea0003800200 */
.L_x_1672:
        /* <DEDUP_REMOVED lines=12> */
.L_x_1684:
[----:B------:R-:W-:-:S13]  /*941f0*/  ISETP.NE.AND P0, PT, R81, 0x2, PT ;  /* 0x000000025100780c */ /* 0x000fda0003f05270 */
[C-C-:B------:R-:W-:Y:S02]  /*94200*/  @P0 DADD R54, -R64.reuse, -R34.reuse ;  /* 0x0000000040360229 */ /* 0x140fe40000000922 */
[----:B------:R-:W-:Y:S01]  /*94210*/  @!P0 DADD R54, R64, -R34 ;  /* 0x0000000040368229 */ /* 0x000fe20000000822 */
[----:B------:R-:W-:Y:S10]  /*94220*/  BRA `(.L_x_1685) ;  /* 0x00000000007c7947 */ /* 0x000ff40003800000 */
.L_x_1683:
[----:B------:R-:W-:-:S13]  /*94230*/  ISETP.GT.AND P0, PT, R81, 0x5, PT ;  /* 0x000000055100780c */ /* 0x000fda0003f04270 */
[----:B------:R-:W-:Y:S05]  /*94240*/  @P0 BRA `(.L_x_1686) ;  /* 0x0000000000100947 */ /* 0x000fea0003800000 */
[----:B------:R-:W-:-:S13]  /*94250*/  ISETP.NE.AND P0, PT, R81, 0x4, PT ;  /* 0x000000045100780c */ /* 0x000fda0003f05270 */
[C-C-:B------:R-:W-:Y:S02]  /*94260*/  @P0 DADD R54, R62.reuse, -R64.reuse ;  /* 0x000000003e360229 */ /* 0x140fe40000000840 */
[----:B------:R-:W-:Y:S01]  /*94270*/  @!P0 DADD R54, R62, R64 ;  /* 0x000000003e368229 */ /* 0x000fe20000000040 */
[----:B------:R-:W-:Y:S10]  /*94280*/  BRA `(.L_x_1685) ;  /* 0x0000000000647947 */ /* 0x000ff40003800000 */
.L_x_1686:
[----:B------:R-:W-:-:S13]  /*94290*/  ISETP.NE.AND P0, PT, R81, 0x6, PT ;  /* 0x000000065100780c */ /* 0x000fda0003f05270 */
[C-C-:B------:R-:W-:Y:S02]  /*942a0*/  @P0 DADD R54, -R62.reuse, -R64.reuse ;  /* 0x000000003e360229 */ /* 0x140fe40000000940 */
[----:B------:R-:W-:Y:S01]  /*942b0*/  @!P0 DADD R54, -R62, R64 ;  /* 0x000000003e368229 */ /* 0x000fe20000000140 */
[----:B------:R-:W-:Y:S10]  /*942c0*/  BRA `(.L_x_1685) ;  /* 0x0000000000547947 */ /* 0x000ff40003800000 */
.L_x_1682:
        /* <DEDUP_REMOVED lines=8> */
.L_x_1688:
[----:B------:R-:W-:-:S13]  /*94350*/  ISETP.NE.AND P0, PT, R81, 0xa, PT ;  /* 0x0000000a5100780c */ /* 0x000fda0003f05270 */
[C-C-:B------:R-:W-:Y:S02]  /*94360*/  @P0 DADD R54, -R62.reuse, -R34.reuse ;  /* 0x000000003e360229 */ /* 0x140fe40000000922 */
[----:B------:R-:W-:Y:S01]  /*94370*/  @!P0 DADD R54, -R62, R34 ;  /* 0x000000003e368229 */ /* 0x000fe20000000122 */
[----:B------:R-:W-:Y:S10]  /*94380*/  BRA `(.L_x_1685) ;  /* 0x0000000000247947 */ /* 0x000ff40003800000 */
.L_x_1687:
[----:B------:R-:W-:-:S13]  /*94390*/  ISETP.GT.AND P0, PT, R81, 0xd, PT ;  /* 0x0000000d5100780c */ /* 0x000fda0003f04270 */
[----:B------:R-:W-:Y:S05]  /*943a0*/  @P0 BRA `(.L_x_1689) ;  /* 0x0000000000100947 */ /* 0x000fea0003800000 */
[----:B------:R-:W-:-:S13]  /*943b0*/  ISETP.NE.AND P0, PT, R81, 0xc, PT ;  /* 0x0000000c5100780c */ /* 0x000fda0003f05270 */
[--C-:B------:R-:W-:Y:S02]  /*943c0*/  @P0 DADD R54, R62, -R34.reuse ;  /* 0x000000003e360229 */ /* 0x100fe40000000822 */
[----:B------:R-:W-:Y:S01]  /*943d0*/  @!P0 DADD R54, R64, R34 ;  /* 0x0000000040368229 */ /* 0x000fe20000000022 */
[----:B------:R-:W-:Y:S10]  /*943e0*/  BRA `(.L_x_1685) ;  /* 0x00000000000c7947 */ /* 0x000ff40003800000 */
.L_x_1689:
[----:B------:R-:W-:-:S13]  /*943f0*/  ISETP.NE.AND P0, PT, R81, 0xe, PT ;  /* 0x0000000e5100780c */ /* 0x000fda0003f05270 */
[--C-:B------:R-:W-:Y:S02]  /*94400*/  @P0 DADD R54, -R62, -R34.reuse ;  /* 0x000000003e360229 */ /* 0x100fe40000000922 */
[----:B------:R-:W-:-:S11]  /*94410*/  @!P0 DADD R54, -R64, R34 ;  /* 0x0000000040368229 */ /* 0x000fd60000000122 */
.L_x_1685:
[----:B------:R-:W-:Y:S05]  /*94420*/  BSYNC.RECONVERGENT B1 ;  /* 0x0000000000017941 */ /* 0x000fea0003800200 */
.L_x_1681:
        /* <DEDUP_REMOVED lines=13> */
.L_x_1693:
[----:B------:R-:W-:-:S13]  /*94500*/  ISETP.NE.AND P0, PT, R53, 0x2, PT ;  /* 0x000000023500780c */ /* 0x000fda0003f05270 */
[C-C-:B------:R-:W-:Y:S02]  /*94510*/  @P0 DADD R34, -R68.reuse, -R76.reuse ;  /* 0x0000000044220229 */ /* 0x140fe4000000094c */
[----:B------:R-:W-:Y:S01]  /*94520*/  @!P0 DADD R34, R68, -R76 ;  /* 0x0000000044228229 */ /* 0x000fe2000000084c */
[----:B------:R-:W-:Y:S10]  /*94530*/  BRA `(.L_x_1694) ;  /* 0x00000000007c7947 */ /* 0x000ff40003800000 */
.L_x_1692:
[----:B------:R-:W-:-:S13]  /*94540*/  ISETP.GT.AND P0, PT, R53, 0x5, PT ;  /* 0x000000053500780c */ /* 0x000fda0003f04270 */
[----:B------:R-:W-:Y:S05]  /*94550*/  @P0 BRA `(.L_x_1695) ;  /* 0x0000000000100947 */ /* 0x000fea0003800000 */
[----:B------:R-:W-:-:S13]  /*94560*/  ISETP.NE.AND P0, PT, R53, 0x4, PT ;  /* 0x000000043500780c */ /* 0x000fda0003f05270 */
[C-C-:B------:R-:W-:Y:S02]  /*94570*/  @P0 DADD R34, -R68.reuse, R70.reuse ;  /* 0x0000000044220229 */ /* 0x140fe40000000146 */
[----:B------:R-:W-:Y:S01]  /*94580*/  @!P0 DADD R34, R68, R70 ;  /* 0x0000000044228229 */ /* 0x000fe20000000046 */
[----:B------:R-:W-:Y:S10]  /*94590*/  BRA `(.L_x_1694) ;  /* 0x0000000000647947 */ /* 0x000ff40003800000 */
.L_x_1695:
[----:B------:R-:W-:-:S13]  /*945a0*/  ISETP.NE.AND P0, PT, R53, 0x6, PT ;  /* 0x000000063500780c */ /* 0x000fda0003f05270 */
[C-C-:B------:R-:W-:Y:S02]  /*945b0*/  @P0 DADD R34, -R68.reuse, -R70.reuse ;  /* 0x0000000044220229 */ /* 0x140fe40000000946 */
[----:B------:R-:W-:Y:S01]  /*945c0*/  @!P0 DADD R34, R68, -R70 ;  /* 0x0000000044228229 */ /* 0x000fe20000000846 */
[----:B------:R-:W-:Y:S10]  /*945d0*/  BRA `(.L_x_1694) ;  /* 0x0000000000547947 */ /* 0x000ff40003800000 */
.L_x_1691:
        /* <DEDUP_REMOVED lines=8> */
.L_x_1697:
[----:B------:R-:W-:-:S13]  /*94660*/  ISETP.NE.AND P0, PT, R53, 0xa, PT ;  /* 0x0000000a3500780c */ /* 0x000fda0003f05270 */
[C-C-:B------:R-:W-:Y:S02]  /*94670*/  @P0 DADD R34, -R70.reuse, -R76.reuse ;  /* 0x0000000046220229 */ /* 0x140fe4000000094c */
[----:B------:R-:W-:Y:S01]  /*94680*/  @!P0 DADD R34, -R70, R76 ;  /* 0x0000000046228229 */ /* 0x000fe2000000014c */
[----:B------:R-:W-:Y:S10]  /*94690*/  BRA `(.L_x_1694) ;  /* 0x0000000000247947 */ /* 0x000ff40003800000 */
.L_x_1696:
[----:B------:R-:W-:-:S13]  /*946a0*/  ISETP.GT.AND P0, PT, R53, 0xd, PT ;  /* 0x0000000d3500780c */ /* 0x000fda0003f04270 */
[----:B------:R-:W-:Y:S05]  /*946b0*/  @P0 BRA `(.L_x_1698) ;  /* 0x0000000000100947 */ /* 0x000fea0003800000 */
[----:B------:R-:W-:-:S13]  /*946c0*/  ISETP.NE.AND P0, PT, R53, 0xc, PT ;  /* 0x0000000c3500780c */ /* 0x000fda0003f05270 */
[--C-:B------:R-:W-:Y:S02]  /*946d0*/  @P0 DADD R34, R70, -R76.reuse ;  /* 0x0000000046220229 */ /* 0x100fe4000000084c */
[----:B------:R-:W-:Y:S01]  /*946e0*/  @!P0 DADD R34, R68, R76 ;  /* 0x0000000044228229 */ /* 0x000fe2000000004c */
[----:B------:R-:W-:Y:S10]  /*946f0*/  BRA `(.L_x_1694) ;  /* 0x00000000000c7947 */ /* 0x000ff40003800000 */
.L_x_1698:
[----:B------:R-:W-:-:S13]  /*94700*/  ISETP.NE.AND P0, PT, R53, 0xe, PT ;  /* 0x0000000e3500780c */ /* 0x000fda0003f05270 */
[--C-:B------:R-:W-:Y:S02]  /*94710*/  @P0 DADD R34, -R70, -R76.reuse ;  /* 0x0000000046220229 */ /* 0x100fe4000000094c */
[----:B------:R-:W-:-:S11]  /*94720*/  @!P0 DADD R34, -R68, R76 ;  /* 0x0000000044228229 */ /* 0x000fd6000000014c */
.L_x_1694:
[----:B------:R-:W-:Y:S05]  /*94730*/  BSYNC.RECONVERGENT B1 ;  /* 0x0000000000017941 */ /* 0x000fea0003800200 */
.L_x_1690:
        /* <DEDUP_REMOVED lines=12> */
.L_x_1702:
[----:B------:R-:W-:-:S13]  /*94800*/  ISETP.NE.AND P0, PT, R79, 0x2, PT ;  /* 0x000000024f00780c */ /* 0x000fda0003f05270 */
[C-C-:B------:R-:W-:Y:S02]  /*94810*/  @P0 DADD R56, -R68.reuse, -R76.reuse ;  /* 0x0000000044380229 */ /* 0x140fe4000000094c */
[----:B------:R-:W-:Y:S01]  /*94820*/  @!P0 DADD R56, R68, -R76 ;  /* 0x0000000044388229 */ /* 0x000fe2000000084c */
[----:B------:R-:W-:Y:S10]  /*94830*/  BRA `(.L_x_1703) ;  /* 0x00000000007c7947 */ /* 0x000ff40003800000 */
.L_x_1701:
[----:B------:R-:W-:-:S13]  /*94840*/  ISETP.GT.AND P0, PT, R79, 0x5, PT ;  /* 0x000000054f00780c */ /* 0x000fda0003f04270 */
[----:B------:R-:W-:Y:S05]  /*94850*/  @P0 BRA `(.L_x_1704) ;  /* 0x0000000000100947 */ /* 0x000fea0003800000 */
[----:B------:R-:W-:-:S13]  /*94860*/  ISETP.NE.AND P0, PT, R79, 0x4, PT ;  /* 0x000000044f00780c */ /* 0x000fda0003f05270 */
[C-C-:B------:R-:W-:Y:S02]  /*94870*/  @P0 DADD R56, -R68.reuse, R62.reuse ;  /* 0x0000000044380229 */ /* 0x140fe4000000013e */
[----:B------:R-:W-:Y:S01]  /*94880*/  @!P0 DADD R56, R68, R62 ;  /* 0x0000000044388229 */ /* 0x000fe2000000003e */
[----:B------:R-:W-:Y:S10]  /*94890*/  BRA `(.L_x_1703) ;  /* 0x0000000000647947 */ /* 0x000ff40003800000 */
.L_x_1704:
[----:B------:R-:W-:-:S13]  /*948a0*/  ISETP.NE.AND P0, PT, R79, 0x6, PT ;  /* 0x000000064f00780c */ /* 0x000fda0003f05270 */
[C-C-:B------:R-:W-:Y:S02]  /*948b0*/  @P0 DADD R56, -R68.reuse, -R62.reuse ;  /* 0x0000000044380229 */ /* 0x140fe4000000093e */
[----:B------:R-:W-:Y:S01]  /*948c0*/  @!P0 DADD R56, R68, -R62 ;  /* 0x0000000044388229 */ /* 0x000fe2000000083e */
[----:B------:R-:W-:Y:S10]  /*948d0*/  BRA `(.L_x_1703) ;  /* 0x0000000000547947 */ /* 0x000ff40003800000 */
.L_x_1700:
        /* <DEDUP_REMOVED lines=8> */
.L_x_1706:
[----:B------:R-:W-:-:S13]  /*94960*/  ISETP.NE.AND P0, PT, R79, 0xa, PT ;  /* 0x0000000a4f00780c */ /* 0x000fda0003f05270 */
[C-C-:B------:R-:W-:Y:S02]  /*94970*/  @P0 DADD R56, -R62.reuse, -R76.reuse ;  /* 0x000000003e380229 */ /* 0x140fe4000000094c */
[----:B------:R-:W-:Y:S01]  /*94980*/  @!P0 DADD R56, -R62, R76 ;  /* 0x000000003e388229 */ /* 0x000fe2000000014c */
[----:B------:R-:W-:Y:S10]  /*94990*/  BRA `(.L_x_1703) ;  /* 0x0000000000247947 */ /* 0x000ff40003800000 */
.L_x_1705:
[----:B------:R-:W-:-:S13]  /*949a0*/  ISETP.GT.AND P0, PT, R79, 0xd, PT ;  /* 0x0000000d4f00780c */ /* 0x000fda0003f04270 */
[----:B------:R-:W-:Y:S05]  /*949b0*/  @P0 BRA `(.L_x_1707) ;  /* 0x0000000000100947 */ /* 0x000fea0003800000 */
[----:B------:R-:W-:-:S13]  /*949c0*/  ISETP.NE.AND P0, PT, R79, 0xc, PT ;  /* 0x0000000c4f00780c */ /* 0x000fda0003f05270 */
[--C-:B------:R-:W-:Y:S02]  /*949d0*/  @P0 DADD R56, R62, -R76.reuse ;  /* 0x000000003e380229 */ /* 0x100fe4000000084c */
[----:B------:R-:W-:Y:S01]  /*949e0*/  @!P0 DADD R56, R68, R76 ;  /* 0x0000000044388229 */ /* 0x000fe2000000004c */
[----:B------:R-:W-:Y:S10]  /*949f0*/  BRA `(.L_x_1703) ;  /* 0x00000000000c7947 */ /* 0x000ff40003800000 */
.L_x_1707:
[----:B------:R-:W-:-:S13]  /*94a00*/  ISETP.NE.AND P0, PT, R79, 0xe, PT ;  /* 0x0000000e4f00780c */ /* 0x000fda0003f05270 */
[--C-:B------:R-:W-:Y:S02]  /*94a10*/  @P0 DADD R56, -R62, -R76.reuse ;  /* 0x000000003e380229 */ /* 0x100fe4000000094c */
[----:B------:R-:W-:-:S11]  /*94a20*/  @!P0 DADD R56, -R68, R76 ;  /* 0x0000000044388229 */ /* 0x000fd6000000014c */
.L_x_1703:
[----:B------:R-:W-:Y:S05]  /*94a30*/  BSYNC.RECONVERGENT B1 ;  /* 0x0000000000017941 */ /* 0x000fea0003800200 */
.L_x_1699:
        /* <DEDUP_REMOVED lines=12> */
.L_x_1711:
[----:B------:R-:W-:-:S13]  /*94b00*/  ISETP.NE.AND P0, PT, R82, 0x2, PT ;  /* 0x000000025200780c */ /* 0x000fda0003f05270 */
[C-C-:B------:R-:W-:Y:S02]  /*94b10*/  @P0 DADD R58, -R64.reuse, -R76.reuse ;  /* 0x00000000403a0229 */ /* 0x140fe4000000094c */
[----:B------:R-:W-:Y:S01]  /*94b20*/  @!P0 DADD R58, R64, -R76 ;  /* 0x00000000403a8229 */ /* 0x000fe2000000084c */
[----:B------:R-:W-:Y:S10]  /*94b30*/  BRA `(.L_x_1712) ;  /* 0x00000000007c7947 */ /* 0x000ff40003800000 */
.L_x_1710:
[----:B------:R-:W-:-:S13]  /*94b40*/  ISETP.GT.AND P0, PT, R82, 0x5, PT ;  /* 0x000000055200780c */ /* 0x000fda0003f04270 */
[----:B------:R-:W-:Y:S05]  /*94b50*/  @P0 BRA `(.L_x_1713) ;  /* 0x0000000000100947 */ /* 0x000fea0003800000 */
[----:B------:R-:W-:-:S13]  /*94b60*/  ISETP.NE.AND P0, PT, R82, 0x4, PT ;  /* 0x000000045200780c */ /* 0x000fda0003f05270 */
[C-C-:B------:R-:W-:Y:S02]  /*94b70*/  @P0 DADD R58, R70.reuse, -R64.reuse ;  /* 0x00000000463a0229 */ /* 0x140fe40000000840 */
[----:B------:R-:W-:Y:S01]  /*94b80*/  @!P0 DADD R58, R70, R64 ;  /* 0x00000000463a8229 */ /* 0x000fe20000000040 */
[----:B------:R-:W-:Y:S10]  /*94b90*/  BRA `(.L_x_1712) ;  /* 0x0000000000647947 */ /* 0x000ff40003800000 */
.L_x_1713:
[----:B------:R-:W-:-:S13]  /*94ba0*/  ISETP.NE.AND P0, PT, R82, 0x6, PT ;  /* 0x000000065200780c */ /* 0x000fda0003f05270 */
[C-C-:B------:R-:W-:Y:S02]  /*94bb0*/  @P0 DADD R58, -R70.reuse, -R64.reuse ;  /* 0x00000000463a0229 */ /* 0x140fe40000000940 */
[----:B------:R-:W-:Y:S01]  /*94bc0*/  @!P0 DADD R58, -R70, R64 ;  /* 0x00000000463a8229 */ /* 0x000fe20000000140 */
[----:B------:R-:W-:Y:S10]  /*94bd0*/  BRA `(.L_x_1712) ;  /* 0x0000000000547947 */ /* 0x000ff40003800000 */
.L_x_1709:
        /* <DEDUP_REMOVED lines=8> */
.L_x_1715:
[----:B------:R-:W-:-:S13]  /*94c60*/  ISETP.NE.AND P0, PT, R82, 0xa, PT ;  /* 0x0000000a5200780c */ /* 0x000fda0003f05270 */
[C-C-:B------:R-:W-:Y:S02]  /*94c70*/  @P0 DADD R58, -R70.reuse, -R76.reuse ;  /* 0x00000000463a0229 */ /* 0x140fe4000000094c */
[----:B------:R-:W-:Y:S01]  /*94c80*/  @!P0 DADD R58, -R70, R76 ;  /* 0x00000000463a8229 */ /* 0x000fe2000000014c */
[----:B------:R-:W-:Y:S10]  /*94c90*/  BRA `(.L_x_1712) ;  /* 0x0000000000247947 */ /* 0x000ff40003800000 */
.L_x_1714:
[----:B------:R-:W-:-:S13]  /*94ca0*/  ISETP.GT.AND P0, PT, R82, 0xd, PT ;  /* 0x0000000d5200780c */ /* 0x000fda0003f04270 */
[----:B------:R-:W-:Y:S05]  /*94cb0*/  @P0 BRA `(.L_x_1716) ;  /* 0x0000000000100947 */ /* 0x000fea0003800000 */
[----:B------:R-:W-:-:S13]  /*94cc0*/  ISETP.NE.AND P0, PT, R82, 0xc, PT ;  /* 0x0000000c5200780c */ /* 0x000fda0003f05270 */
[--C-:B------:R-:W-:Y:S02]  /*94cd0*/  @P0 DADD R58, R70, -R76.reuse ;  /* 0x00000000463a0229 */ /* 0x100fe4000000084c */
[----:B------:R-:W-:Y:S01]  /*94ce0*/  @!P0 DADD R58, R64, R76 ;  /* 0x00000000403a8229 */ /* 0x000fe2000000004c */
[----:B------:R-:W-:Y:S10]  /*94cf0*/  BRA `(.L_x_1712) ;  /* 0x00000000000c7947 */ /* 0x000ff40003800000 */
.L_x_1716:
[----:B------:R-:W-:-:S13]  /*94d00*/  ISETP.NE.AND P0, PT, R82, 0xe, PT ;  /* 0x0000000e5200780c */ /* 0x000fda0003f05270 */
[--C-:B------:R-:W-:Y:S02]  /*94d10*/  @P0 DADD R58, -R70, -R76.reuse ;  /* 0x00000000463a0229 */ /* 0x100fe4000000094c */
[----:B------:R-:W-:-:S11]  /*94d20*/  @!P0 DADD R58, -R64, R76 ;  /* 0x00000000403a8229 */ /* 0x000fd6000000014c */
.L_x_1712:
[----:B------:R-:W-:Y:S05]  /*94d30*/  BSYNC.RECONVERGENT B1 ;  /* 0x0000000000017941 */ /* 0x000fea0003800200 */
.L_x_1708:
        /* <DEDUP_REMOVED lines=12> */
.L_x_1720:
[----:B------:R-:W-:-:S13]  /*94e00*/  ISETP.NE.AND P0, PT, R83, 0x2, PT ;  /* 0x000000025300780c */ /* 0x000fda0003f05270 */
[C-C-:B------:R-:W-:Y:S02]  /*94e10*/  @P0 DADD R60, -R64.reuse, -R76.reuse ;  /* 0x00000000403c0229 */ /* 0x140fe4000000094c */
[----:B------:R-:W-:Y:S01]  /*94e20*/  @!P0 DADD R60, R64, -R76 ;  /* 0x00000000403c8229 */ /* 0x000fe2000000084c */
[----:B------:R-:W-:Y:S10]  /*94e30*/  BRA `(.L_x_1721) ;  /* 0x00000000007c7947 */ /* 0x000ff40003800000 */
.L_x_1719:
[----:B------:R-:W-:-:S13]  /*94e40*/  ISETP.GT.AND P0, PT, R83, 0x5, PT ;  /* 0x000000055300780c */ /* 0x000fda0003f04270 */
[----:B------:R-:W-:Y:S05]  /*94e50*/  @P0 BRA `(.L_x_1722) ;  /* 0x0000000000100947 */ /* 0x000fea0003800000 */
[----:B------:R-:W-:-:S13]  /*94e60*/  ISETP.NE.AND P0, PT, R83, 0x4, PT ;  /* 0x000000045300780c */ /* 0x000fda0003f05270 */
[C-C-:B------:R-:W-:Y:S02]  /*94e70*/  @P0 DADD R60, R62.reuse, -R64.reuse ;  /* 0x000000003e3c0229 */ /* 0x140fe40000000840 */
[----:B------:R-:W-:Y:S01]  /*94e80*/  @!P0 DADD R60, R62, R64 ;  /* 0x000000003e3c8229 */ /* 0x000fe20000000040 */
[----:B------:R-:W-:Y:S10]  /*94e90*/  BRA `(.L_x_1721) ;  /* 0x0000000000647947 */ /* 0x000ff40003800000 */
.L_x_1722:
[----:B------:R-:W-:-:S13]  /*94ea0*/  ISETP.NE.AND P0, PT, R83, 0x6, PT ;  /* 0x000000065300780c */ /* 0x000fda0003f05270 */
[C-C-:B------:R-:W-:Y:S02]  /*94eb0*/  @P0 DADD R60, -R62.reuse, -R64.reuse ;  /* 0x000000003e3c0229 */ /* 0x140fe40000000940 */
[----:B------:R-:W-:Y:S01]  /*94ec0*/  @!P0 DADD R60, -R62, R64 ;  /* 0x000000003e3c8229 */ /* 0x000fe20000000140 */
[----:B------:R-:W-:Y:S10]  /*94ed0*/  BRA `(.L_x_1721) ;  /* 0x0000000000547947 */ /* 0x000ff40003800000 */
.L_x_1718:
        /* <DEDUP_REMOVED lines=8> */
.L_x_1724:
[----:B------:R-:W-:-:S13]  /*94f60*/  ISETP.NE.AND P0, PT, R83, 0xa, PT ;  /* 0x0000000a5300780c */ /* 0x000fda0003f05270 */
[C-C-:B------:R-:W-:Y:S02]  /*94f70*/  @P0 DADD R60, -R62.reuse, -R76.reuse ;  /* 0x000000003e3c0229 */ /* 0x140fe4000000094c */
[----:B------:R-:W-:Y:S01]  /*94f80*/  @!P0 DADD R60, -R62, R76 ;  /* 0x000000003e3c8229 */ /* 0x000fe2000000014c */
[----:B------:R-:W-:Y:S10]  /*94f90*/  BRA `(.L_x_1721) ;  /* 0x0000000000247947 */ /* 0x000ff40003800000 */
.L_x_1723:
[----:B------:R-:W-:-:S13]  /*94fa0*/  ISETP.GT.AND P0, PT, R83, 0xd, PT ;  /* 0x0000000d5300780c */ /* 0x000fda0003f04270 */
[----:B------:R-:W-:Y:S05]  /*94fb0*/  @P0 BRA `(.L_x_1725) ;  /* 0x0000000000100947 */ /* 0x000fea0003800000 */
[----:B------:R-:W-:-:S13]  /*94fc0*/  ISETP.NE.AND P0, PT, R83, 0xc, PT ;  /* 0x0000000c5300780c */ /* 0x000fda0003f05270 */
[--C-:B------:R-:W-:Y:S02]  /*94fd0*/  @P0 DADD R60, R62, -R76.reuse ;  /* 0x000000003e3c0229 */ /* 0x100fe4000000084c */
[----:B------:R-:W-:Y:S01]  /*94fe0*/  @!P0 DADD R60, R64, R76 ;  /* 0x00000000403c8229 */ /* 0x000fe2000000004c */
[----:B------:R-:W-:Y:S10]  /*94ff0*/  BRA `(.L_x_1721) ;  /* 0x00000000000c7947 */ /* 0x000ff40003800000 */
.L_x_1725:
[----:B------:R-:W-:-:S13]  /*95000*/  ISETP.NE.AND P0, PT, R83, 0xe, PT ;  /* 0x0000000e5300780c */ /* 0x000fda0003f05270 */
[--C-:B------:R-:W-:Y:S02]  /*95010*/  @P0 DADD R60, -R62, -R76.reuse ;  /* 0x000000003e3c0229 */ /* 0x100fe4000000094c */
[----:B------:R-:W-:-:S11]  /*95020*/  @!P0 DADD R60, -R64, R76 ;  /* 0x00000000403c8229 */ /* 0x000fd6000000014c */
.L_x_1721:
[----:B------:R-:W-:Y:S05]  /*95030*/  BSYNC.RECONVERGENT B1 ;  /* 0x0000000000017941 */ /* 0x000fea0003800200 */
.L_x_1717:
        /* <DEDUP_REMOVED lines=25> */
.L_x_1653:
[----:B------:R-:W-:Y:S05]  /*951d0*/  BSYNC.RECONVERGENT B0 ;  /* 0x0000000000007941 */ /* 0x000fea0003800200 */
.L_x_1652:
[----:B------:R-:W5:Y:S04]  /*951e0*/  LDL.64 R34, [R1+0x440] ;  /* 0x0004400001227983 */ /* 0x000f680000100a00 */
[----:B------:R-:W2:Y:S01]  /*951f0*/  LDL R32, [R1+0x470] ;  /* 0x0004700001207983 */ /* 0x000ea20000100800 */
[----:B------:R-:W-:Y:S01]  /*95200*/  DADD R14, R14, R20 ;  /* 0x000000000e0e7229 */ /* 0x000fe20000000014 */
[----:B------:R-:W-:Y:S07]  /*95210*/  BSSY.RECONVERGENT B1, `(.L_x_1727) ;  /* 0x00001f2000017945 */ /* 0x000fee0003800200 */
[----:B-----5:R-:W-:Y:S01]  /*95220*/  DMUL R20, R14, R34 ;  /* 0x000000220e147228 */ /* 0x020fe20000000000 */
[----:B------:R-:W-:-:S02]  /*95230*/  CS2R R14, SRZ ;  /* 0x00000000000e7805 */ /* 0x000fc4000001ff00 */
[----:B--2---:R-:W-:-:S03]  /*95240*/  ISETP.GE.AND P0, PT, R32, 0x1, PT ;  /* 0x000000012000780c */ /* 0x004fc60003f06270 */
[----:B------:R2:W0:Y:S10]  /*95250*/  F2F.F32.F64 R11, R20 ;  /* 0x00000014000b7310 */ /* 0x0004340000301000 */
[----:B--2---:R-:W-:Y:S05]  /*95260*/  @!P0 BRA `(.L_x_1728) ;  /* 0x0000001c00b08947 */ /* 0x004fea0003800000 */
[----:B------:R2:W5:Y:S01]  /*95270*/  LDL.64 R34, [R1+0x478] ;  /* 0x0004780001227983 */ /* 0x0005620000100a00 */
[----:B------:R-:W-:Y:S01]  /*95280*/  BSSY.RECONVERGENT B0, `(.L_x_1729) ;  /* 0x00001e9000007945 */ /* 0x000fe20003800200 */
[----:B------:R-:W-:Y:S01]  /*95290*/  IMAD.MOV.U32 R21, RZ, RZ, RZ ;  /* 0x000000ffff157224 */ /* 0x000fe200078e00ff */
[----:B------:R-:W-:-:S07]  /*952a0*/  CS2R R14, SRZ ;  /* 0x00000000000e7805 */ /* 0x000fce000001ff00 */
.L_x_1802:
        /* <DEDUP_REMOVED lines=17> */
[----:B--2---:R-:W-:Y:S01]  /*953c0*/  IADD3 R33, PT, PT, R33, R20, RZ ;  /* 0x0000001421217210 */ /* 0x004fe20007ffe0ff */
[----:B----4-:R-:W-:-:S03]  /*953d0*/  IMAD.IADD R51, R51, 0x1, R20 ;  /* 0x0000000133337824 */ /* 0x010fc600078e0214 */
[----:B------:R-:W-:-:S04]  /*953e0*/  LOP3.LUT R33, R33, 0xff, RZ, 0xc0, !PT ;  /* 0x000000ff21217812 */ /* 0x000fc800078ec0ff */
[----:B------:R-:W-:Y:S02]  /*953f0*/  IADD3 R50, P1, PT, R68, R33, RZ ;  /* 0x0000002144327210 */ /* 0x000fe40007f3e0ff */
[----:B------:R-:W-:-:S03]  /*95400*/  LOP3.LUT R55, R51, 0xff, RZ, 0xc0, !PT ;  /* 0x000000ff33377812 */ /* 0x000fc600078ec0ff */
[----:B------:R-:W-:-:S05]  /*95410*/  IMAD.X R51, RZ, RZ, R69, P1 ;  /* 0x000000ffff337224 */ /* 0x000fca00008e0645 */
        /* <DEDUP_REMOVED lines=13> */
[----:B------:R-:W-:-:S03]  /*954f0*/  LOP3.LUT R43, R43, 0xff, RZ, 0xc0, !PT ;  /* 0x000000ff2b2b7812 */ /* 0x000fc600078ec0ff */
[----:B------:R-:W-:Y:S01]  /*95500*/  IMAD.X R63, RZ, RZ, R69, P1 ;  /* 0x000000ffff3f7224 */ /* 0x000fe200008e0645 */
[C---:B------:R-:W-:Y:S01]  /*95510*/  IADD3 R53, PT, PT, R20.reuse, R53, RZ ;  /* 0x0000003514357210 */ /* 0x040fe20007ffe0ff */
[----:B------:R-:W-:Y:S01]  /*95520*/  IMAD.IADD R61, R20, 0x1, R61 ;  /* 0x00000001143d7824 */ /* 0x000fe200078e023d */
[----:B------:R-:W-:Y:S02]  /*95530*/  IADD3 R54, P1, PT, R68, R43, RZ ;  /* 0x0000002b44367210 */ /* 0x000fe40007f3e0ff */
[----:B------:R-:W2:Y:S04]  /*95540*/  LD.E.U8 R20, desc[UR36][R62.64] ;  /* 0x000000243e147980 */ /* 0x000ea8000c101100 */
[----:B------:R-:W5:Y:S01]  /*95550*/  @!P0 LD.E.64 R42, desc[UR36][R68.64+0x138] ;  /* 0x00013824442a8980 */ /* 0x000f62000c101b00 */
[----:B------:R-:W-:-:S02]  /*95560*/  LOP3.LUT R53, R53, 0xff, RZ, 0xc0, !PT ;  /* 0x000000ff35357812 */ /* 0x000fc400078ec0ff */
[----:B------:R-:W-:Y:S01]  /*95570*/  LOP3.LUT R61, R61, 0xff, RZ, 0xc0, !PT ;  /* 0x000000ff3d3d7812 */ /* 0x000fe200078ec0ff */
[----:B------:R-:W-:Y:S01]  /*95580*/  @P0 FRND.F64.FLOOR R50, R48 ;  /* 0x0000003000320313 */ /* 0x000fe20000305800 */
        /* <DEDUP_REMOVED lines=40> */
.L_x_1733:
[----:B------:R-:W-:-:S13]  /*95810*/  ISETP.NE.AND P0, PT, R20, 0x2, PT ;  /* 0x000000021400780c */ /* 0x000fda0003f05270 */
[C-C-:B-----5:R-:W-:Y:S02]  /*95820*/  @P0 DADD R48, -R70.reuse, -R40.reuse ;  /* 0x0000000046300229 */ /* 0x160fe40000000928 */
[----:B------:R-:W-:Y:S01]  /*95830*/  @!P0 DADD R48, R70, -R40 ;  /* 0x0000000046308229 */ /* 0x000fe20000000828 */
[----:B------:R-:W-:Y:S10]  /*95840*/  BRA `(.L_x_1734) ;  /* 0x00000000007c7947 */ /* 0x000ff40003800000 */
.L_x_1732:
[----:B------:R-:W-:-:S13]  /*95850*/  ISETP.GT.AND P0, PT, R20, 0x5, PT ;  /* 0x000000051400780c */ /* 0x000fda0003f04270 */
[----:B------:R-:W-:Y:S05]  /*95860*/  @P0 BRA `(.L_x_1735) ;  /* 0x0000000000100947 */ /* 0x000fea0003800000 */
[----:B------:R-:W-:-:S13]  /*95870*/  ISETP.NE.AND P0, PT, R20, 0x4, PT ;  /* 0x000000041400780c */ /* 0x000fda0003f05270 */
[C-C-:B------:R-:W-:Y:S02]  /*95880*/  @P0 DADD R48, -R70.reuse, R72.reuse ;  /* 0x0000000046300229 */ /* 0x140fe40000000148 */
[----:B------:R-:W-:Y:S01]  /*95890*/  @!P0 DADD R48, R70, R72 ;  /* 0x0000000046308229 */ /* 0x000fe20000000048 */
[----:B------:R-:W-:Y:S10]  /*958a0*/  BRA `(.L_x_1734) ;  /* 0x0000000000647947 */ /* 0x000ff40003800000 */
.L_x_1735:
[----:B------:R-:W-:-:S13]  /*958b0*/  ISETP.NE.AND P0, PT, R20, 0x6, PT ;  /* 0x000000061400780c */ /* 0x000fda0003f05270 */
[C-C-:B------:R-:W-:Y:S02]  /*958c0*/  @P0 DADD R48, -R70.reuse, -R72.reuse ;  /* 0x0000000046300229 */ /* 0x140fe40000000948 */
[----:B------:R-:W-:Y:S01]  /*958d0*/  @!P0 DADD R48, R70, -R72 ;  /* 0x0000000046308229 */ /* 0x000fe20000000848 */
[----:B------:R-:W-:Y:S10]  /*958e0*/  BRA `(.L_x_1734) ;  /* 0x0000000000547947 */ /* 0x000ff40003800000 */
.L_x_1731:
        /* <DEDUP_REMOVED lines=8> */
.L_x_1737:
[----:B------:R-:W-:-:S13]  /*95970*/  ISETP.NE.AND P0, PT, R20, 0xa, PT ;  /* 0x0000000a1400780c */ /* 0x000fda0003f05270 */
[C-C-:B-----5:R-:W-:Y:S02]  /*95980*/  @P0 DADD R48, -R72.reuse, -R40.reuse ;  /* 0x0000000048300229 */ /* 0x160fe40000000928 */
[----:B------:R-:W-:Y:S01]  /*95990*/  @!P0 DADD R48, -R72, R40 ;  /* 0x0000000048308229 */ /* 0x000fe20000000128 */
[----:B------:R-:W-:Y:S10]  /*959a0*/  BRA `(.L_x_1734) ;  /* 0x0000000000247947 */ /* 0x000ff40003800000 */
.L_x_1736:
[----:B------:R-:W-:-:S13]  /*959b0*/  ISETP.GT.AND P0, PT, R20, 0xd, PT ;  /* 0x0000000d1400780c */ /* 0x000fda0003f04270 */
[----:B------:R-:W-:Y:S05]  /*959c0*/  @P0 BRA `(.L_x_1738) ;  /* 0x0000000000100947 */ /* 0x000fea0003800000 */
[----:B------:R-:W-:-:S13]  /*959d0*/  ISETP.NE.AND P0, PT, R20, 0xc, PT ;  /* 0x0000000c1400780c */ /* 0x000fda0003f05270 */
[--C-:B-----5:R-:W-:Y:S02]  /*959e0*/  @P0 DADD R48, R72, -R40.reuse ;  /* 0x0000000048300229 */ /* 0x120fe40000000828 */
[----:B------:R-:W-:Y:S01]  /*959f0*/  @!P0 DADD R48, R70, R40 ;  /* 0x0000000046308229 */ /* 0x000fe20000000028 */
[----:B------:R-:W-:Y:S10]  /*95a00*/  BRA `(.L_x_1734) ;  /* 0x00000000000c7947 */ /* 0x000ff40003800000 */
.L_x_1738:
[----:B------:R-:W-:-:S13]  /*95a10*/  ISETP.NE.AND P0, PT, R20, 0xe, PT ;  /* 0x0000000e1400780c */ /* 0x000fda0003f05270 */
[--C-:B-----5:R-:W-:Y:S02]  /*95a20*/  @P0 DADD R48, -R72, -R40.reuse ;  /* 0x0000000048300229 */ /* 0x120fe40000000928 */
[----:B------:R-:W-:-:S11]  /*95a30*/  @!P0 DADD R48, -R70, R40 ;  /* 0x0000000046308229 */ /* 0x000fd60000000128 */
.L_x_1734:
[----:B------:R-:W-:Y:S05]  /*95a40*/  BSYNC.RECONVERGENT B2 ;  /* 0x0000000000027941 */ /* 0x000fea0003800200 */
.L_x_1730:
        /* <DEDUP_REMOVED lines=13> */
.L_x_1742:
[----:B------:R-:W-:-:S13]  /*95b20*/  ISETP.NE.AND P0, PT, R33, 0x2, PT ;  /* 0x000000022100780c */ /* 0x000fda0003f05270 */
[C-C-:B------:R-:W-:Y:S02]  /*95b30*/  @P0 DADD R50, -R70.reuse, -R40.reuse ;  /* 0x0000000046320229 */ /* 0x140fe40000000928 */
[----:B------:R-:W-:Y:S01]  /*95b40*/  @!P0 DADD R50, R70, -R40 ;  /* 0x0000000046328229 */ /* 0x000fe20000000828 */
[----:B------:R-:W-:Y:S10]  /*95b50*/  BRA `(.L_x_1743) ;  /* 0x00000000007c7947 */ /* 0x000ff40003800000 */
.L_x_1741:
[----:B------:R-:W-:-:S13]  /*95b60*/  ISETP.GT.AND P0, PT, R33, 0x5, PT ;  /* 0x000000052100780c */ /* 0x000fda0003f04270 */
[----:B------:R-:W-:Y:S05]  /*95b70*/  @P0 BRA `(.L_x_1744) ;  /* 0x0000000000100947 */ /* 0x000fea0003800000 */
[----:B------:R-:W-:-:S13]  /*95b80*/  ISETP.NE.AND P0, PT, R33, 0x4, PT ;  /* 0x000000042100780c */ /* 0x000fda0003f05270 */
[C-C-:B------:R-:W-:Y:S02]  /*95b90*/  @P0 DADD R50, -R70.reuse, R64.reuse ;  /* 0x0000000046320229 */ /* 0x140fe40000000140 */
[----:B------:R-:W-:Y:S01]  /*95ba0*/  @!P0 DADD R50, R70, R64 ;  /* 0x0000000046328229 */ /* 0x000fe20000000040 */
[----:B------:R-:W-:Y:S10]  /*95bb0*/  BRA `(.L_x_1743) ;  /* 0x0000000000647947 */ /* 0x000ff40003800000 */
.L_x_1744:
[----:B------:R-:W-:-:S13]  /*95bc0*/  ISETP.NE.AND P0, PT, R33, 0x6, PT ;  /* 0x000000062100780c */ /* 0x000fda0003f05270 */
[C-C-:B------:R-:W-:Y:S02]  /*95bd0*/  @P0 DADD R50, -R70.reuse, -R64.reuse ;  /* 0x0000000046320229 */ /* 0x140fe40000000940 */
[----:B------:R-:W-:Y:S01]  /*95be0*/  @!P0 DADD R50, R70, -R64 ;  /* 0x0000000046328229 */ /* 0x000fe20000000840 */
[----:B------:R-:W-:Y:S10]  /*95bf0*/  BRA `(.L_x_1743) ;  /* 0x0000000000547947 */ /* 0x000ff40003800000 */
.L_x_1740:
        /* <DEDUP_REMOVED lines=8> */
.L_x_1746:
[----:B------:R-:W-:-:S13]  /*95c80*/  ISETP.NE.AND P0, PT, R33, 0xa, PT ;  /* 0x0000000a2100780c */ /* 0x000fda0003f05270 */
[C-C-:B------:R-:W-:Y:S02]  /*95c90*/  @P0 DADD R50, -R64.reuse, -R40.reuse ;  /* 0x0000000040320229 */ /* 0x140fe40000000928 */
[----:B------:R-:W-:Y:S01]  /*95ca0*/  @!P0 DADD R50, -R64, R40 ;  /* 0x0000000040328229 */ /* 0x000fe20000000128 */
[----:B------:R-:W-:Y:S10]  /*95cb0*/  BRA `(.L_x_1743) ;  /* 0x0000000000247947 */ /* 0x000ff40003800000 */
.L_x_1745:
[----:B------:R-:W-:-:S13]  /*95cc0*/  ISETP.GT.AND P0, PT, R33, 0xd, PT ;  /* 0x0000000d2100780c */ /* 0x000fda0003f04270 */
[----:B------:R-:W-:Y:S05]  /*95cd0*/  @P0 BRA `(.L_x_1747) ;  /* 0x0000000000100947 */ /* 0x000fea0003800000 */
[----:B------:R-:W-:-:S13]  /*95ce0*/  ISETP.NE.AND P0, PT, R33, 0xc, PT ;  /* 0x0000000c2100780c */ /* 0x000fda0003f05270 */
[--C-:B------:R-:W-:Y:S02]  /*95cf0*/  @P0 DADD R50, R64, -R40.reuse ;  /* 0x0000000040320229 */ /* 0x100fe40000000828 */
[----:B------:R-:W-:Y:S01]  /*95d00*/  @!P0 DADD R50, R70, R40 ;  /* 0x0000000046328229 */ /* 0x000fe20000000028 */
[----:B------:R-:W-:Y:S10]  /*95d10*/  BRA `(.L_x_1743) ;  /* 0x00000000000c7947 */ /* 0x000ff40003800000 */
.L_x_1747:
[----:B------:R-:W-:-:S13]  /*95d20*/  ISETP.NE.AND P0, PT, R33, 0xe, PT ;  /* 0x0000000e2100780c */ /* 0x000fda0003f05270 */
[--C-:B------:R-:W-:Y:S02]  /*95d30*/  @P0 DADD R50, -R64, -R40.reuse ;  /* 0x0000000040320229 */ /* 0x100fe40000000928 */
[----:B------:R-:W-:-:S11]  /*95d40*/  @!P0 DADD R50, -R70, R40 ;  /* 0x0000000046328229 */ /* 0x000fd60000000128 */
.L_x_1743:
[----:B------:R-:W-:Y:S05]  /*95d50*/  BSYNC.RECONVERGENT B2 ;  /* 0x0000000000027941 */ /* 0x000fea0003800200 */
.L_x_1739:
        /* <DEDUP_REMOVED lines=13> */
.L_x_1751:
[----:B------:R-:W-:-:S13]  /*95e30*/  ISETP.NE.AND P0, PT, R78, 0x2, PT ;  /* 0x000000024e00780c */ /* 0x000fda0003f05270 */
[C-C-:B------:R-:W-:Y:S02]  /*95e40*/  @P0 DADD R54, -R66.reuse, -R40.reuse ;  /* 0x0000000042360229 */ /* 0x140fe40000000928 */
[----:B------:R-:W-:Y:S01]  /*95e50*/  @!P0 DADD R54, R66, -R40 ;  /* 0x0000000042368229 */ /* 0x000fe20000000828 */
[----:B------:R-:W-:Y:S10]  /*95e60*/  BRA `(.L_x_1752) ;  /* 0x00000000007c7947 */ /* 0x000ff40003800000 */
.L_x_1750:
[----:B------:R-:W-:-:S13]  /*95e70*/  ISETP.GT.AND P0, PT, R78, 0x5, PT ;  /* 0x000000054e00780c */ /* 0x000fda0003f04270 */
[----:B------:R-:W-:Y:S05]  /*95e80*/  @P0 BRA `(.L_x_1753) ;  /* 0x0000000000100947 */ /* 0x000fea0003800000 */
[----:B------:R-:W-:-:S13]  /*95e90*/  ISETP.NE.AND P0, PT, R78, 0x4, PT ;  /* 0x000000044e00780c */ /* 0x000fda0003f05270 */
[C-C-:B------:R-:W-:Y:S02]  /*95ea0*/  @P0 DADD R54, R72.reuse, -R66.reuse ;  /* 0x0000000048360229 */ /* 0x140fe40000000842 */
[----:B------:R-:W-:Y:S01]  /*95eb0*/  @!P0 DADD R54, R72, R66 ;  /* 0x0000000048368229 */ /* 0x000fe20000000042 */
[----:B------:R-:W-:Y:S10]  /*95ec0*/  BRA `(.L_x_1752) ;  /* 0x0000000000647947 */ /* 0x000ff40003800000 */
.L_x_1753:
[----:B------:R-:W-:-:S13]  /*95ed0*/  ISETP.NE.AND P0, PT, R78, 0x6, PT ;  /* 0x000000064e00780c */ /* 0x000fda0003f05270 */
[C-C-:B------:R-:W-:Y:S02]  /*95ee0*/  @P0 DADD R54, -R72.reuse, -R66.reuse ;  /* 0x0000000048360229 */ /* 0x140fe40000000942 */
[----:B------:R-:W-:Y:S01]  /*95ef0*/  @!P0 DADD R54, -R72, R66 ;  /* 0x0000000048368229 */ /* 0x000fe20000000142 */
[----:B------:R-:W-:Y:S10]  /*95f00*/  BRA `(.L_x_1752) ;  /* 0x0000000000547947 */ /* 0x000ff40003800000 */
.L_x_1749:
        /* <DEDUP_REMOVED lines=8> */
.L_x_1755:
[----:B------:R-:W-:-:S13]  /*95f90*/  ISETP.NE.AND P0, PT, R78, 0xa, PT ;  /* 0x0000000a4e00780c */ /* 0x000fda0003f05270 */
[C-C-:B------:R-:W-:Y:S02]  /*95fa0*/  @P0 DADD R54, -R72.reuse, -R40.reuse ;  /* 0x0000000048360229 */ /* 0x140fe40000000928 */
[----:B------:R-:W-:Y:S01]  /*95fb0*/  @!P0 DADD R54, -R72, R40 ;  /* 0x0000000048368229 */ /* 0x000fe20000000128 */
[----:B------:R-:W-:Y:S10]  /*95fc0*/  BRA `(.L_x_1752) ;  /* 0x0000000000247947 */ /* 0x000ff40003800000 */
.L_x_1754:
[----:B------:R-:W-:-:S13]  /*95fd0*/  ISETP.GT.AND P0, PT, R78, 0xd, PT ;  /* 0x0000000d4e00780c */ /* 0x000fda0003f04270 */
[----:B------:R-:W-:Y:S05]  /*95fe0*/  @P0 BRA `(.L_x_1756) ;  /* 0x0000000000100947 */ /* 0x000fea0003800000 */
[----:B------:R-:W-:-:S13]  /*95ff0*/  ISETP.NE.AND P0, PT, R78, 0xc, PT ;  /* 0x0000000c4e00780c */ /* 0x000fda0003f05270 */
[--C-:B------:R-:W-:Y:S02]  /*96000*/  @P0 DADD R54, R72, -R40.reuse ;  /* 0x0000000048360229 */ /* 0x100fe40000000828 */
[----:B------:R-:W-:Y:S01]  /*96010*/  @!P0 DADD R54, R66, R40 ;  /* 0x0000000042368229 */ /* 0x000fe20000000028 */
[----:B------:R-:W-:Y:S10]  /*96020*/  BRA `(.L_x_1752) ;  /* 0x00000000000c7947 */ /* 0x000ff40003800000 */
.L_x_1756:
[----:B------:R-:W-:-:S13]  /*96030*/  ISETP.NE.AND P0, PT, R78, 0xe, PT ;  /* 0x0000000e4e00780c */ /* 0x000fda0003f05270 */
[--C-:B------:R-:W-:Y:S02]  /*96040*/  @P0 DADD R54, -R72, -R40.reuse ;  /* 0x0000000048360229 */ /* 0x100fe40000000928 */
[----:B------:R-:W-:-:S11]  /*96050*/  @!P0 DADD R54, -R66, R40 ;  /* 0x0000000042368229 */ /* 0x000fd60000000128 */
.L_x_1752:
[----:B------:R-:W-:Y:S05]  /*96060*/  BSYNC.RECONVERGENT B2 ;  /* 0x0000000000027941 */ /* 0x000fea0003800200 */
.L_x_1748:
        /* <DEDUP_REMOVED lines=12> */
.L_x_1760:
[----:B------:R-:W-:-:S13]  /*96130*/  ISETP.NE.AND P0, PT, R79, 0x2, PT ;  /* 0x000000024f00780c */ /* 0x000fda0003f05270 */
[C-C-:B------:R-:W-:Y:S02]  /*96140*/  @P0 DADD R56, -R66.reuse, -R40.reuse ;  /* 0x0000000042380229 */ /* 0x140fe40000000928 */
[----:B------:R-:W-:Y:S01]  /*96150*/  @!P0 DADD R56, R66, -R40 ;  /* 0x0000000042388229 */ /* 0x000fe20000000828 */
[----:B------:R-:W-:Y:S10]  /*96160*/  BRA `(.L_x_1761) ;  /* 0x00000000007c7947 */ /* 0x000ff40003800000 */
.L_x_1759:
[----:B------:R-:W-:-:S13]  /*96170*/  ISETP.GT.AND P0, PT, R79, 0x5, PT ;  /* 0x000000054f00780c */ /* 0x000fda0003f04270 */
[----:B------:R-:W-:Y:S05]  /*96180*/  @P0 BRA `(.L_x_1762) ;  /* 0x0000000000100947 */ /* 0x000fea0003800000 */
[----:B------:R-:W-:-:S13]  /*96190*/  ISETP.NE.AND P0, PT, R79, 0x4, PT ;  /* 0x000000044f00780c */ /* 0x000fda0003f05270 */
[C-C-:B------:R-:W-:Y:S02]  /*961a0*/  @P0 DADD R56, R64.reuse, -R66.reuse ;  /* 0x0000000040380229 */ /* 0x140fe40000000842 */
[----:B------:R-:W-:Y:S01]  /*961b0*/  @!P0 DADD R56, R64, R66 ;  /* 0x0000000040388229 */ /* 0x000fe20000000042 */
[----:B------:R-:W-:Y:S10]  /*961c0*/  BRA `(.L_x_1761) ;  /* 0x0000000000647947 */ /* 0x000ff40003800000 */
.L_x_1762:
[----:B------:R-:W-:-:S13]  /*961d0*/  ISETP.NE.AND P0, PT, R79, 0x6, PT ;  /* 0x000000064f00780c */ /* 0x000fda0003f05270 */
[C-C-:B------:R-:W-:Y:S02]  /*961e0*/  @P0 DADD R56, -R64.reuse, -R66.reuse ;  /* 0x0000000040380229 */ /* 0x140fe40000000942 */
[----:B------:R-:W-:Y:S01]  /*961f0*/  @!P0 DADD R56, -R64, R66 ;  /* 0x0000000040388229 */ /* 0x000fe20000000142 */
[----:B------:R-:W-:Y:S10]  /*96200*/  BRA `(.L_x_1761) ;  /* 0x0000000000547947 */ /* 0x000ff40003800000 */
.L_x_1758:
        /* <DEDUP_REMOVED lines=8> */
.L_x_1764:
[----:B------:R-:W-:-:S13]  /*96290*/  ISETP.NE.AND P0, PT, R79, 0xa, PT ;  /* 0x0000000a4f00780c */ /* 0x000fda0003f05270 */
[C-C-:B------:R-:W-:Y:S02]  /*962a0*/  @P0 DADD R56, -R64.reuse, -R40.reuse ;  /* 0x0000000040380229 */ /* 0x140fe40000000928 */
[----:B------:R-:W-:Y:S01]  /*962b0*/  @!P0 DADD R56, -R64, R40 ;  /* 0x0000000040388229 */ /* 0x000fe20000000128 */
[----:B------:R-:W-:Y:S10]  /*962c0*/  BRA `(.L_x_1761) ;  /* 0x0000000000247947 */ /* 0x000ff40003800000 */
.L_x_1763:
[----:B------:R-:W-:-:S13]  /*962d0*/  ISETP.GT.AND P0, PT, R79, 0xd, PT ;  /* 0x0000000d4f00780c */ /* 0x000fda0003f04270 */
[----:B------:R-:W-:Y:S05]  /*962e0*/  @P0 BRA `(.L_x_1765) ;  /* 0x0000000000100947 */ /* 0x000fea0003800000 */
[----:B------:R-:W-:-:S13]  /*962f0*/  ISETP.NE.AND P0, PT, R79, 0xc, PT ;  /* 0x0000000c4f00780c */ /* 0x000fda0003f05270 */
[--C-:B------:R-:W-:Y:S02]  /*96300*/  @P0 DADD R56, R64, -R40.reuse ;  /* 0x0000000040380229 */ /* 0x100fe40000000828 */
[----:B------:R-:W-:Y:S01]  /*96310*/  @!P0 DADD R56, R66, R40 ;  /* 0x0000000042388229 */ /* 0x000fe20000000028 */
[----:B------:R-:W-:Y:S10]  /*96320*/  BRA `(.L_x_1761) ;  /* 0x00000000000c7947 */ /* 0x000ff40003800000 */
.L_x_1765:
[----:B------:R-:W-:-:S13]  /*96330*/  ISETP.NE.AND P0, PT, R79, 0xe, PT ;  /* 0x0000000e4f00780c */ /* 0x000fda0003f05270 */
[--C-:B------:R-:W-:Y:S02]  /*96340*/  @P0 DADD R56, -R64, -R40.reuse ;  /* 0x0000000040380229 */ /* 0x100fe40000000928 */
[----:B------:R-:W-:-:S11]  /*96350*/  @!P0 DADD R56, -R66, R40 ;  /* 0x0000000042388229 */ /* 0x000fd60000000128 */
.L_x_1761:
[----:B------:R-:W-:Y:S05]  /*96360*/  BSYNC.RECONVERGENT B2 ;  /* 0x0000000000027941 */ /* 0x000fea0003800200 */
.L_x_1757:
        /* <DEDUP_REMOVED lines=13> */
.L_x_1769:
[----:B------:R-:W-:-:S13]  /*96440*/  ISETP.NE.AND P0, PT, R53, 0x2, PT ;  /* 0x000000023500780c */ /* 0x000fda0003f05270 */
[C-C-:B------:R-:W-:Y:S02]  /*96450*/  @P0 DADD R40, -R70.reuse, -R78.reuse ;  /* 0x0000000046280229 */ /* 0x140fe4000000094e */
[----:B------:R-:W-:Y:S01]  /*96460*/  @!P0 DADD R40, R70, -R78 ;  /* 0x0000000046288229 */ /* 0x000fe2000000084e */
[----:B------:R-:W-:Y:S10]  /*96470*/  BRA `(.L_x_1770) ;  /* 0x00000000007c7947 */ /* 0x000ff40003800000 */
.L_x_1768:
[----:B------:R-:W-:-:S13]  /*96480*/  ISETP.GT.AND P0, PT, R53, 0x5, PT ;  /* 0x000000053500780c */ /* 0x000fda0003f04270 */
[----:B------:R-:W-:Y:S05]  /*96490*/  @P0 BRA `(.L_x_1771) ;  /* 0x0000000000100947 */ /* 0x000fea0003800000 */
[----:B------:R-:W-:-:S13]  /*964a0*/  ISETP.NE.AND P0, PT, R53, 0x4, PT ;  /* 0x000000043500780c */ /* 0x000fda0003f05270 */
[C-C-:B------:R-:W-:Y:S02]  /*964b0*/  @P0 DADD R40, -R70.reuse, R72.reuse ;  /* 0x0000000046280229 */ /* 0x140fe40000000148 */
[----:B------:R-:W-:Y:S01]  /*964c0*/  @!P0 DADD R40, R70, R72 ;  /* 0x0000000046288229 */ /* 0x000fe20000000048 */
[----:B------:R-:W-:Y:S10]  /*964d0*/  BRA `(.L_x_1770) ;  /* 0x0000000000647947 */ /* 0x000ff40003800000 */
.L_x_1771:
[----:B------:R-:W-:-:S13]  /*964e0*/  ISETP.NE.AND P0, PT, R53, 0x6, PT ;  /* 0x000000063500780c */ /* 0x000fda0003f05270 */
[C-C-:B------:R-:W-:Y:S02]  /*964f0*/  @P0 DADD R40, -R70.reuse, -R72.reuse ;  /* 0x0000000046280229 */ /* 0x140fe40000000948 */
[----:B------:R-:W-:Y:S01]  /*96500*/  @!P0 DADD R40, R70, -R72 ;  /* 0x0000000046288229 */ /* 0x000fe20000000848 */
[----:B------:R-:W-:Y:S10]  /*96510*/  BRA `(.L_x_1770) ;  /* 0x0000000000547947 */ /* 0x000ff40003800000 */
.L_x_1767:
        /* <DEDUP_REMOVED lines=8> */
.L_x_1773:
[----:B------:R-:W-:-:S13]  /*965a0*/  ISETP.NE.AND P0, PT, R53, 0xa, PT ;  /* 0x0000000a3500780c */ /* 0x000fda0003f05270 */
[C-C-:B------:R-:W-:Y:S02]  /*965b0*/  @P0 DADD R40, -R72.reuse, -R78.reuse ;  /* 0x0000000048280229 */ /* 0x140fe4000000094e */
[----:B------:R-:W-:Y:S01]  /*965c0*/  @!P0 DADD R40, -R72, R78 ;  /* 0x0000000048288229 */ /* 0x000fe2000000014e */
[----:B------:R-:W-:Y:S10]  /*965d0*/  BRA `(.L_x_1770) ;  /* 0x0000000000247947 */ /* 0x000ff40003800000 */
.L_x_1772:
[----:B------:R-:W-:-:S13]  /*965e0*/  ISETP.GT.AND P0, PT, R53, 0xd, PT ;  /* 0x0000000d3500780c */ /* 0x000fda0003f04270 */
[----:B------:R-:W-:Y:S05]  /*965f0*/  @P0 BRA `(.L_x_1774) ;  /* 0x0000000000100947 */ /* 0x000fea0003800000 */
[----:B------:R-:W-:-:S13]  /*96600*/  ISETP.NE.AND P0, PT, R53, 0xc, PT ;  /* 0x0000000c3500780c */ /* 0x000fda0003f05270 */
[--C-:B------:R-:W-:Y:S02]  /*96610*/  @P0 DADD R40, R72, -R78.reuse ;  /* 0x0000000048280229 */ /* 0x100fe4000000084e */
[----:B------:R-:W-:Y:S01]  /*96620*/  @!P0 DADD R40, R70, R78 ;  /* 0x0000000046288229 */ /* 0x000fe2000000004e */
[----:B------:R-:W-:Y:S10]  /*96630*/  BRA `(.L_x_1770) ;  /* 0x00000000000c7947 */ /* 0x000ff40003800000 */
.L_x_1774:
[----:B------:R-:W-:-:S13]  /*96640*/  ISETP.NE.AND P0, PT, R53, 0xe, PT ;  /* 0x0000000e3500780c */ /* 0x000fda0003f05270 */
[--C-:B------:R-:W-:Y:S02]  /*96650*/  @P0 DADD R40, -R72, -R78.reuse ;  /* 0x0000000048280229 */ /* 0x100fe4000000094e */
[----:B------:R-:W-:-:S11]  /*96660*/  @!P0 DADD R40, -R70, R78 ;  /* 0x0000000046288229 */ /* 0x000fd6000000014e */
.L_x_1770:
[----:B------:R-:W-:Y:S05]  /*96670*/  BSYNC.RECONVERGENT B2 ;  /* 0x0000000000027941 */ /* 0x000fea0003800200 */
.L_x_1766:
        /* <DEDUP_REMOVED lines=12> */
.L_x_1778:
[----:B------:R-:W-:-:S13]  /*96740*/  ISETP.NE.AND P0, PT, R80, 0x2, PT ;  /* 0x000000025000780c */ /* 0x000fda0003f05270 */
[C-C-:B------:R-:W-:Y:S02]  /*96750*/  @P0 DADD R58, -R70.reuse, -R78.reuse ;  /* 0x00000000463a0229 */ /* 0x140fe4000000094e */
[----:B------:R-:W-:Y:S01]  /*96760*/  @!P0 DADD R58, R70, -R78 ;  /* 0x00000000463a8229 */ /* 0x000fe2000000084e */
[----:B------:R-:W-:Y:S10]  /*96770*/  BRA `(.L_x_1779) ;  /* 0x00000000007c7947 */ /* 0x000ff40003800000 */
.L_x_1777:
[----:B------:R-:W-:-:S13]  /*96780*/  ISETP.GT.AND P0, PT, R80, 0x5, PT ;  /* 0x000000055000780c */ /* 0x000fda0003f04270 */
[----:B------:R-:W-:Y:S05]  /*96790*/  @P0 BRA `(.L_x_1780) ;  /* 0x0000000000100947 */ /* 0x000fea0003800000 */
[----:B------:R-:W-:-:S13]  /*967a0*/  ISETP.NE.AND P0, PT, R80, 0x4, PT ;  /* 0x000000045000780c */ /* 0x000fda0003f05270 */
[C-C-:B------:R-:W-:Y:S02]  /*967b0*/  @P0 DADD R58, -R70.reuse, R64.reuse ;  /* 0x00000000463a0229 */ /* 0x140fe40000000140 */
[----:B------:R-:W-:Y:S01]  /*967c0*/  @!P0 DADD R58, R70, R64 ;  /* 0x00000000463a8229 */ /* 0x000fe20000000040 */
[----:B------:R-:W-:Y:S10]  /*967d0*/  BRA `(.L_x_1779) ;  /* 0x0000000000647947 */ /* 0x000ff40003800000 */
.L_x_1780:
[----:B------:R-:W-:-:S13]  /*967e0*/  ISETP.NE.AND P0, PT, R80, 0x6, PT ;  /* 0x000000065000780c */ /* 0x000fda0003f05270 */
[C-C-:B------:R-:W-:Y:S02]  /*967f0*/  @P0 DADD R58, -R70.reuse, -R64.reuse ;  /* 0x00000000463a0229 */ /* 0x140fe40000000940 */
[----:B------:R-:W-:Y:S01]  /*96800*/  @!P0 DADD R58, R70, -R64 ;  /* 0x00000000463a8229 */ /* 0x000fe20000000840 */
[----:B------:R-:W-:Y:S10]  /*96810*/  BRA `(.L_x_1779) ;  /* 0x0000000000547947 */ /* 0x000ff40003800000 */
.L_x_1776:
        /* <DEDUP_REMOVED lines=8> */
.L_x_1782:
[----:B------:R-:W-:-:S13]  /*968a0*/  ISETP.NE.AND P0, PT, R80, 0xa, PT ;  /* 0x0000000a5000780c */ /* 0x000fda0003f05270 */
[C-C-:B------:R-:W-:Y:S02]  /*968b0*/  @P0 DADD R58, -R64.reuse, -R78.reuse ;  /* 0x00000000403a0229 */ /* 0x140fe4000000094e */
[----:B------:R-:W-:Y:S01]  /*968c0*/  @!P0 DADD R58, -R64, R78 ;  /* 0x00000000403a8229 */ /* 0x000fe2000000014e */
[----:B------:R-:W-:Y:S10]  /*968d0*/  BRA `(.L_x_1779) ;  /* 0x0000000000247947 */ /* 0x000ff40003800000 */
.L_x_1781:
[----:B------:R-:W-:-:S13]  /*968e0*/  ISETP.GT.AND P0, PT, R80, 0xd, PT ;  /* 0x0000000d5000780c */ /* 0x000fda0003f04270 */
[----:B------:R-:W-:Y:S05]  /*968f0*/  @P0 BRA `(.L_x_1783) ;  /* 0x0000000000100947 */ /* 0x000fea0003800000 */
[----:B------:R-:W-:-:S13]  /*96900*/  ISETP.NE.AND P0, PT, R80, 0xc, PT ;  /* 0x0000000c5000780c */ /* 0x000fda0003f05270 */
[--C-:B------:R-:W-:Y:S02]  /*96910*/  @P0 DADD R58, R64, -R78.reuse ;  /* 0x00000000403a0229 */ /* 0x100fe4000000084e */
[----:B------:R-:W-:Y:S01]  /*96920*/  @!P0 DADD R58, R70, R78 ;  /* 0x00000000463a8229 */ /* 0x000fe2000000004e */
[----:B------:R-:W-:Y:S10]  /*96930*/  BRA `(.L_x_1779) ;  /* 0x00000000000c7947 */ /* 0x000ff40003800000 */
.L_x_1783:
[----:B------:R-:W-:-:S13]  /*96940*/  ISETP.NE.AND P0, PT, R80, 0xe, PT ;  /* 0x0000000e5000780c */ /* 0x000fda0003f05270 */
[--C-:B------:R-:W-:Y:S02]  /*96950*/  @P0 DADD R58, -R64, -R78.reuse ;  /* 0x00000000403a0229 */ /* 0x100fe4000000094e */
[----:B------:R-:W-:-:S11]  /*96960*/  @!P0 DADD R58, -R70, R78 ;  /* 0x00000000463a8229 */ /* 0x000fd6000000014e */
.L_x_1779:
[----:B------:R-:W-:Y:S05]  /*96970*/  BSYNC.RECONVERGENT B2 ;  /* 0x0000000000027941 */ /* 0x000fea0003800200 */
.L_x_1775:
        /* <DEDUP_REMOVED lines=12> */
.L_x_1787:
[----:B------:R-:W-:-:S13]  /*96a40*/  ISETP.NE.AND P0, PT, R81, 0x2, PT ;  /* 0x000000025100780c */ /* 0x000fda0003f05270 */
[C-C-:B------:R-:W-:Y:S02]  /*96a50*/  @P0 DADD R60, -R66.reuse, -R78.reuse ;  /* 0x00000000423c0229 */ /* 0x140fe4000000094e */
[----:B------:R-:W-:Y:S01]  /*96a60*/  @!P0 DADD R60, R66, -R78 ;  /* 0x00000000423c8229 */ /* 0x000fe2000000084e */
[----:B------:R-:W-:Y:S10]  /*96a70*/  BRA `(.L_x_1788) ;  /* 0x00000000007c7947 */ /* 0x000ff40003800000 */
.L_x_1786:
[----:B------:R-:W-:-:S13]  /*96a80*/  ISETP.GT.AND P0, PT, R81, 0x5, PT ;  /* 0x000000055100780c */ /* 0x000fda0003f04270 */
[----:B------:R-:W-:Y:S05]  /*96a90*/  @P0 BRA `(.L_x_1789) ;  /* 0x0000000000100947 */ /* 0x000fea0003800000 */
[----:B------:R-:W-:-:S13]  /*96aa0*/  ISETP.NE.AND P0, PT, R81, 0x4, PT ;  /* 0x000000045100780c */ /* 0x000fda0003f05270 */
[C-C-:B------:R-:W-:Y:S02]  /*96ab0*/  @P0 DADD R60, R72.reuse, -R66.reuse ;  /* 0x00000000483c0229 */ /* 0x140fe40000000842 */
[----:B------:R-:W-:Y:S01]  /*96ac0*/  @!P0 DADD R60, R72, R66 ;  /* 0x00000000483c8229 */ /* 0x000fe20000000042 */
[----:B------:R-:W-:Y:S10]  /*96ad0*/  BRA `(.L_x_1788) ;  /* 0x0000000000647947 */ /* 0x000ff40003800000 */
.L_x_1789:
[----:B------:R-:W-:-:S13]  /*96ae0*/  ISETP.NE.AND P0, PT, R81, 0x6, PT ;  /* 0x000000065100780c */ /* 0x000fda0003f05270 */
[C-C-:B------:R-:W-:Y:S02]  /*96af0*/  @P0 DADD R60, -R72.reuse, -R66.reuse ;  /* 0x00000000483c0229 */ /* 0x140fe40000000942 */
[----:B------:R-:W-:Y:S01]  /*96b00*/  @!P0 DADD R60, -R72, R66 ;  /* 0x00000000483c8229 */ /* 0x000fe20000000142 */
[----:B------:R-:W-:Y:S10]  /*96b10*/  BRA `(.L_x_1788) ;  /* 0x0000000000547947 */ /* 0x000ff40003800000 */
.L_x_1785:
        /* <DEDUP_REMOVED lines=8> */
.L_x_1791:
[----:B------:R-:W-:-:S13]  /*96ba0*/  ISETP.NE.AND P0, PT, R81, 0xa, PT ;  /* 0x0000000a5100780c */ /* 0x000fda0003f05270 */
[C-C-:B------:R-:W-:Y:S02]  /*96bb0*/  @P0 DADD R60, -R72.reuse, -R78.reuse ;  /* 0x00000000483c0229 */ /* 0x140fe4000000094e */
[----:B------:R-:W-:Y:S01]  /*96bc0*/  @!P0 DADD R60, -R72, R78 ;  /* 0x00000000483c8229 */ /* 0x000fe2000000014e */
[----:B------:R-:W-:Y:S10]  /*96bd0*/  BRA `(.L_x_1788) ;  /* 0x0000000000247947 */ /* 0x000ff40003800000 */
.L_x_1790:
[----:B------:R-:W-:-:S13]  /*96be0*/  ISETP.GT.AND P0, PT, R81, 0xd, PT ;  /* 0x0000000d5100780c */ /* 0x000fda0003f04270 */
[----:B------:R-:W-:Y:S05]  /*96bf0*/  @P0 BRA `(.L_x_1792) ;  /* 0x0000000000100947 */ /* 0x000fea0003800000 */
[----:B------:R-:W-:-:S13]  /*96c00*/  ISETP.NE.AND P0, PT, R81, 0xc, PT ;  /* 0x0000000c5100780c */ /* 0x000fda0003f05270 */
[--C-:B------:R-:W-:Y:S02]  /*96c10*/  @P0 DADD R60, R72, -R78.reuse ;  /* 0x00000000483c0229 */ /* 0x100fe4000000084e */
[----:B------:R-:W-:Y:S01]  /*96c20*/  @!P0 DADD R60, R66, R78 ;  /* 0x00000000423c8229 */ /* 0x000fe2000000004e */
[----:B------:R-:W-:Y:S10]  /*96c30*/  BRA `(.L_x_1788) ;  /* 0x00000000000c7947 */ /* 0x000ff40003800000 */
.L_x_1792:
[----:B------:R-:W-:-:S13]  /*96c40*/  ISETP.NE.AND P0, PT, R81, 0xe, PT ;  /* 0x0000000e5100780c */ /* 0x000fda0003f05270 */
[--C-:B------:R-:W-:Y:S02]  /*96c50*/  @P0 DADD R60, -R72, -R78.reuse ;  /* 0x00000000483c0229 */ /* 0x100fe4000000094e */
[----:B------:R-:W-:-:S11]  /*96c60*/  @!P0 DADD R60, -R66, R78 ;  /* 0x00000000423c8229 */ /* 0x000fd6000000014e */
.L_x_1788:
[----:B------:R-:W-:Y:S05]  /*96c70*/  BSYNC.RECONVERGENT B2 ;  /* 0x0000000000027941 */ /* 0x000fea0003800200 */
.L_x_1784:
        /* <DEDUP_REMOVED lines=12> */
.L_x_1796:
[----:B------:R-:W-:-:S13]  /*96d40*/  ISETP.NE.AND P0, PT, R82, 0x2, PT ;  /* 0x000000025200780c */ /* 0x000fda0003f05270 */
[C-C-:B------:R-:W-:Y:S02]  /*96d50*/  @P0 DADD R62, -R66.reuse, -R78.reuse ;  /* 0x00000000423e0229 */ /* 0x140fe4000000094e */
[----:B------:R-:W-:Y:S01]  /*96d60*/  @!P0 DADD R62, R66, -R78 ;  /* 0x00000000423e8229 */ /* 0x000fe2000000084e */
[----:B------:R-:W-:Y:S10]  /*96d70*/  BRA `(.L_x_1797) ;  /* 0x00000000007c7947 */ /* 0x000ff40003800000 */
.L_x_1795:
[----:B------:R-:W-:-:S13]  /*96d80*/  ISETP.GT.AND P0, PT, R82, 0x5, PT ;  /* 0x000000055200780c */ /* 0x000fda0003f04270 */
[----:B------:R-:W-:Y:S05]  /*96d90*/  @P0 BRA `(.L_x_1798) ;  /* 0x0000000000100947 */ /* 0x000fea0003800000 */
[----:B------:R-:W-:-:S13]  /*96da0*/  ISETP.NE.AND P0, PT, R82, 0x4, PT ;  /* 0x000000045200780c */ /* 0x000fda0003f05270 */
[C-C-:B------:R-:W-:Y:S02]  /*96db0*/  @P0 DADD R62, R64.reuse, -R66.reuse ;  /* 0x00000000403e0229 */ /* 0x140fe40000000842 */
[----:B------:R-:W-:Y:S01]  /*96dc0*/  @!P0 DADD R62, R64, R66 ;  /* 0x00000000403e8229 */ /* 0x000fe20000000042 */
[----:B------:R-:W-:Y:S10]  /*96dd0*/  BRA `(.L_x_1797) ;  /* 0x0000000000647947 */ /* 0x000ff40003800000 */
.L_x_1798:
[----:B------:R-:W-:-:S13]  /*96de0*/  ISETP.NE.AND P0, PT, R82, 0x6, PT ;  /* 0x000000065200780c */ /* 0x000fda0003f05270 */
[C-C-:B------:R-:W-:Y:S02]  /*96df0*/  @P0 DADD R62, -R64.reuse, -R66.reuse ;  /* 0x00000000403e0229 */ /* 0x140fe40000000942 */
[----:B------:R-:W-:Y:S01]  /*96e00*/  @!P0 DADD R62, -R64, R66 ;  /* 0x00000000403e8229 */ /* 0x000fe20000000142 */
[----:B------:R-:W-:Y:S10]  /*96e10*/  BRA `(.L_x_1797) ;  /* 0x0000000000547947 */ /* 0x000ff40003800000 */
.L_x_1794:
        /* <DEDUP_REMOVED lines=8> */
.L_x_1800:
[----:B------:R-:W-:-:S13]  /*96ea0*/  ISETP.NE.AND P0, PT, R82, 0xa, PT ;  /* 0x0000000a5200780c */ /* 0x000fda0003f05270 */
[C-C-:B------:R-:W-:Y:S02]  /*96eb0*/  @P0 DADD R62, -R64.reuse, -R78.reuse ;  /* 0x00000000403e0229 */ /* 0x140fe4000000094e */
[----:B------:R-:W-:Y:S01]  /*96ec0*/  @!P0 DADD R62, -R64, R78 ;  /* 0x00000000403e8229 */ /* 0x000fe2000000014e */
[----:B------:R-:W-:Y:S10]  /*96ed0*/  BRA `(.L_x_1797) ;  /* 0x0000000000247947 */ /* 0x000ff40003800000 */
.L_x_1799:
[----:B------:R-:W-:-:S13]  /*96ee0*/  ISETP.GT.AND P0, PT, R82, 0xd, PT ;  /* 0x0000000d5200780c */ /* 0x000fda0003f04270 */
[----:B------:R-:W-:Y:S05]  /*96ef0*/  @P0 BRA `(.L_x_1801) ;  /* 0x0000000000100947 */ /* 0x000fea0003800000 */
[----:B------:R-:W-:-:S13]  /*96f00*/  ISETP.NE.AND P0, PT, R82, 0xc, PT ;  /* 0x0000000c5200780c */ /* 0x000fda0003f05270 */
[--C-:B------:R-:W-:Y:S02]  /*96f10*/  @P0 DADD R62, R64, -R78.reuse ;  /* 0x00000000403e0229 */ /* 0x100fe4000000084e */
[----:B------:R-:W-:Y:S01]  /*96f20*/  @!P0 DADD R62, R66, R78 ;  /* 0x00000000423e8229 */ /* 0x000fe2000000004e */
[----:B------:R-:W-:Y:S10]  /*96f30*/  BRA `(.L_x_1797) ;  /* 0x00000000000c7947 */ /* 0x000ff40003800000 */
.L_x_1801:
[----:B------:R-:W-:-:S13]  /*96f40*/  ISETP.NE.AND P0, PT, R82, 0xe, PT ;  /* 0x0000000e5200780c */ /* 0x000fda0003f05270 */
[--C-:B------:R-:W-:Y:S02]  /*96f50*/  @P0 DADD R62, -R64, -R78.reuse ;  /* 0x00000000403e0229 */ /* 0x100fe4000000094e */
[----:B------:R-:W-:-:S11]  /*96f60*/  @!P0 DADD R62, -R66, R78 ;  /* 0x00000000423e8229 */ /* 0x000fd6000000014e */
.L_x_1797:
[----:B------:R-:W-:Y:S05]  /*96f70*/  BSYNC.RECONVERGENT B2 ;  /* 0x0000000000027941 */ /* 0x000fea0003800200 */
.L_x_1793:
        /* <DEDUP_REMOVED lines=26> */
.L_x_1729:
[----:B------:R-:W-:-:S11]  /*97120*/  DADD R14, RZ, R14 ;  /* 0x00000000ff0e7229 */ /* 0x000fd6000000000e */
.L_x_1728:
[----:B------:R-:W-:Y:S05]  /*97130*/  BSYNC.RECONVERGENT B1 ;  /* 0x0000000000017941 */ /* 0x000fea0003800200 */
.L_x_1727:
        /* <DEDUP_REMOVED lines=8> */
.L_x_1877:
        /* <DEDUP_REMOVED lines=17> */
[----:B--2---:R-:W-:Y:S01]  /*972d0*/  IMAD.IADD R43, R43, 0x1, R42 ;  /* 0x000000012b2b7824 */ /* 0x004fe200078e022a */
[----:B----4-:R-:W-:-:S04]  /*972e0*/  IADD3 R49, PT, PT, R49, R42, RZ ;  /* 0x0000002a31317210 */ /* 0x010fc80007ffe0ff */
        /* <DEDUP_REMOVED lines=67> */
.L_x_1808:
[----:B------:R-:W-:-:S13]  /*97720*/  ISETP.NE.AND P0, PT, R53, 0x2, PT ;  /* 0x000000023500780c */ /* 0x000fda0003f05270 */
[C-C-:B-----5:R-:W-:Y:S02]  /*97730*/  @P0 DADD R40, -R66.reuse, -R32.reuse ;  /* 0x0000000042280229 */ /* 0x160fe40000000920 */
[----:B------:R-:W-:Y:S01]  /*97740*/  @!P0 DADD R40, R66, -R32 ;  /* 0x0000000042288229 */ /* 0x000fe20000000820 */
[----:B------:R-:W-:Y:S10]  /*97750*/  BRA `(.L_x_1809) ;  /* 0x00000000007c7947 */ /* 0x000ff40003800000 */
.L_x_1807:
[----:B------:R-:W-:-:S13]  /*97760*/  ISETP.GT.AND P0, PT, R53, 0x5, PT ;  /* 0x000000053500780c */ /* 0x000fda0003f04270 */
[----:B------:R-:W-:Y:S05]  /*97770*/  @P0 BRA `(.L_x_1810) ;  /* 0x0000000000100947 */ /* 0x000fea0003800000 */
[----:B------:R-:W-:-:S13]  /*97780*/  ISETP.NE.AND P0, PT, R53, 0x4, PT ;  /* 0x000000043500780c */ /* 0x000fda0003f05270 */
[C-C-:B------:R-:W-:Y:S02]  /*97790*/  @P0 DADD R40, -R66.reuse, R68.reuse ;  /* 0x0000000042280229 */ /* 0x140fe40000000144 */
[----:B------:R-:W-:Y:S01]  /*977a0*/  @!P0 DADD R40, R66, R68 ;  /* 0x0000000042288229 */ /* 0x000fe20000000044 */
[----:B------:R-:W-:Y:S10]  /*977b0*/  BRA `(.L_x_1809) ;  /* 0x0000000000647947 */ /* 0x000ff40003800000 */
.L_x_1810:
[----:B------:R-:W-:-:S13]  /*977c0*/  ISETP.NE.AND P0, PT, R53, 0x6, PT ;  /* 0x000000063500780c */ /* 0x000fda0003f05270 */
[C-C-:B------:R-:W-:Y:S02]  /*977d0*/  @P0 DADD R40, -R66.reuse, -R68.reuse ;  /* 0x0000000042280229 */ /* 0x140fe40000000944 */
[----:B------:R-:W-:Y:S01]  /*977e0*/  @!P0 DADD R40, R66, -R68 ;  /* 0x0000000042288229 */ /* 0x000fe20000000844 */
[----:B------:R-:W-:Y:S10]  /*977f0*/  BRA `(.L_x_1809) ;  /* 0x0000000000547947 */ /* 0x000ff40003800000 */
.L_x_1806:
        /* <DEDUP_REMOVED lines=8> */
.L_x_1812:
[----:B------:R-:W-:-:S13]  /*97880*/  ISETP.NE.AND P0, PT, R53, 0xa, PT ;  /* 0x0000000a3500780c */ /* 0x000fda0003f05270 */
[C-C-:B-----5:R-:W-:Y:S02]  /*97890*/  @P0 DADD R40, -R68.reuse, -R32.reuse ;  /* 0x0000000044280229 */ /* 0x160fe40000000920 */
[----:B------:R-:W-:Y:S01]  /*978a0*/  @!P0 DADD R40, -R68, R32 ;  /* 0x0000000044288229 */ /* 0x000fe20000000120 */
[----:B------:R-:W-:Y:S10]  /*978b0*/  BRA `(.L_x_1809) ;  /* 0x0000000000247947 */ /* 0x000ff40003800000 */
.L_x_1811:
[----:B------:R-:W-:-:S13]  /*978c0*/  ISETP.GT.AND P0, PT, R53, 0xd, PT ;  /* 0x0000000d3500780c */ /* 0x000fda0003f04270 */
[----:B------:R-:W-:Y:S05]  /*978d0*/  @P0 BRA `(.L_x_1813) ;  /* 0x0000000000100947 */ /* 0x000fea0003800000 */
[----:B------:R-:W-:-:S13]  /*978e0*/  ISETP.NE.AND P0, PT, R53, 0xc, PT ;  /* 0x0000000c3500780c */ /* 0x000fda0003f05270 */
[--C-:B-----5:R-:W-:Y:S02]  /*978f0*/  @P0 DADD R40, R68, -R32.reuse ;  /* 0x0000000044280229 */ /* 0x120fe40000000820 */
[----:B------:R-:W-:Y:S01]  /*97900*/  @!P0 DADD R40, R66, R32 ;  /* 0x0000000042288229 */ /* 0x000fe20000000020 */
[----:B------:R-:W-:Y:S10]  /*97910*/  BRA `(.L_x_1809) ;  /* 0x00000000000c7947 */ /* 0x000ff40003800000 */
.L_x_1813:
[----:B------:R-:W-:-:S13]  /*97920*/  ISETP.NE.AND P0, PT, R53, 0xe, PT ;  /* 0x0000000e3500780c */ /* 0x000fda0003f05270 */
[--C-:B-----5:R-:W-:Y:S02]  /*97930*/  @P0 DADD R40, -R68, -R32.reuse ;  /* 0x0000000044280229 */ /* 0x120fe40000000920 */
[----:B------:R-:W-:-:S11]  /*97940*/  @!P0 DADD R40, -R66, R32 ;  /* 0x0000000042288229 */ /* 0x000fd60000000120 */
.L_x_1809:
[----:B------:R-:W-:Y:S05]  /*97950*/  BSYNC.RECONVERGENT B1 ;  /* 0x0000000000017941 */ /* 0x000fea0003800200 */
.L_x_1805:
        /* <DEDUP_REMOVED lines=13> */
.L_x_1817:
[----:B------:R-:W-:-:S13]  /*97a30*/  ISETP.NE.AND P0, PT, R74, 0x2, PT ;  /* 0x000000024a00780c */ /* 0x000fda0003f05270 */
[C-C-:B------:R-:W-:Y:S02]  /*97a40*/  @P0 DADD R42, -R66.reuse, -R32.reuse ;  /* 0x00000000422a0229 */ /* 0x140fe40000000920 */
[----:B------:R-:W-:Y:S01]  /*97a50*/  @!P0 DADD R42, R66, -R32 ;  /* 0x00000000422a8229 */ /* 0x000fe20000000820 */
[----:B------:R-:W-:Y:S10]  /*97a60*/  BRA `(.L_x_1818) ;  /* 0x00000000007c7947 */ /* 0x000ff40003800000 */
.L_x_1816:
[----:B------:R-:W-:-:S13]  /*97a70*/  ISETP.GT.AND P0, PT, R74, 0x5, PT ;  /* 0x000000054a00780c */ /* 0x000fda0003f04270 */
[----:B------:R-:W-:Y:S05]  /*97a80*/  @P0 BRA `(.L_x_1819) ;  /* 0x0000000000100947 */ /* 0x000fea0003800000 */
[----:B------:R-:W-:-:S13]  /*97a90*/  ISETP.NE.AND P0, PT, R74, 0x4, PT ;  /* 0x000000044a00780c */ /* 0x000fda0003f05270 */
[C-C-:B------:R-:W-:Y:S02]  /*97aa0*/  @P0 DADD R42, -R66.reuse, R60.reuse ;  /* 0x00000000422a0229 */ /* 0x140fe4000000013c */
[----:B------:R-:W-:Y:S01]  /*97ab0*/  @!P0 DADD R42, R66, R60 ;  /* 0x00000000422a8229 */ /* 0x000fe2000000003c */
[----:B------:R-:W-:Y:S10]  /*97ac0*/  BRA `(.L_x_1818) ;  /* 0x0000000000647947 */ /* 0x000ff40003800000 */
.L_x_1819:
[----:B------:R-:W-:-:S13]  /*97ad0*/  ISETP.NE.AND P0, PT, R74, 0x6, PT ;  /* 0x000000064a00780c */ /* 0x000fda0003f05270 */
[C-C-:B------:R-:W-:Y:S02]  /*97ae0*/  @P0 DADD R42, -R66.reuse, -R60.reuse ;  /* 0x00000000422a0229 */ /* 0x140fe4000000093c */
[----:B------:R-:W-:Y:S01]  /*97af0*/  @!P0 DADD R42, R66, -R60 ;  /* 0x00000000422a8229 */ /* 0x000fe2000000083c */
[----:B------:R-:W-:Y:S10]  /*97b00*/  BRA `(.L_x_1818) ;  /* 0x0000000000547947 */ /* 0x000ff40003800000 */
.L_x_1815:
        /* <DEDUP_REMOVED lines=8> */
.L_x_1821:
[----:B------:R-:W-:-:S13]  /*97b90*/  ISETP.NE.AND P0, PT, R74, 0xa, PT ;  /* 0x0000000a4a00780c */ /* 0x000fda0003f05270 */
[C-C-:B------:R-:W-:Y:S02]  /*97ba0*/  @P0 DADD R42, -R60.reuse, -R32.reuse ;  /* 0x000000003c2a0229 */ /* 0x140fe40000000920 */
[----:B------:R-:W-:Y:S01]  /*97bb0*/  @!P0 DADD R42, -R60, R32 ;  /* 0x000000003c2a8229 */ /* 0x000fe20000000120 */
[----:B------:R-:W-:Y:S10]  /*97bc0*/  BRA `(.L_x_1818) ;  /* 0x0000000000247947 */ /* 0x000ff40003800000 */
.L_x_1820:
[----:B------:R-:W-:-:S13]  /*97bd0*/  ISETP.GT.AND P0, PT, R74, 0xd, PT ;  /* 0x0000000d4a00780c */ /* 0x000fda0003f04270 */
[----:B------:R-:W-:Y:S05]  /*97be0*/  @P0 BRA `(.L_x_1822) ;  /* 0x0000000000100947 */ /* 0x000fea0003800000 */
[----:B------:R-:W-:-:S13]  /*97bf0*/  ISETP.NE.AND P0, PT, R74, 0xc, PT ;  /* 0x0000000c4a00780c */ /* 0x000fda0003f05270 */
[--C-:B------:R-:W-:Y:S02]  /*97c00*/  @P0 DADD R42, R60, -R32.reuse ;  /* 0x000000003c2a0229 */ /* 0x100fe40000000820 */
[----:B------:R-:W-:Y:S01]  /*97c10*/  @!P0 DADD R42, R66, R32 ;  /* 0x00000000422a8229 */ /* 0x000fe20000000020 */
[----:B------:R-:W-:Y:S10]  /*97c20*/  BRA `(.L_x_1818) ;  /* 0x00000000000c7947 */ /* 0x000ff40003800000 */
.L_x_1822:
[----:B------:R-:W-:-:S13]  /*97c30*/  ISETP.NE.AND P0, PT, R74, 0xe, PT ;  /* 0x0000000e4a00780c */ /* 0x000fda0003f05270 */
[--C-:B------:R-:W-:Y:S02]  /*97c40*/  @P0 DADD R42, -R60, -R32.reuse ;  /* 0x000000003c2a0229 */ /* 0x100fe40000000920 */
[----:B------:R-:W-:-:S11]  /*97c50*/  @!P0 DADD R42, -R66, R32 ;  /* 0x00000000422a8229 */ /* 0x000fd60000000120 */
.L_x_1818:
[----:B------:R-:W-:Y:S05]  /*97c60*/  BSYNC.RECONVERGENT B1 ;  /* 0x0000000000017941 */ /* 0x000fea0003800200 */
.L_x_1814:
        /* <DEDUP_REMOVED lines=13> */
.L_x_1826:
[----:B------:R-:W-:-:S13]  /*97d40*/  ISETP.NE.AND P0, PT, R77, 0x2, PT ;  /* 0x000000024d00780c */ /* 0x000fda0003f05270 */
[C-C-:B------:R-:W-:Y:S02]  /*97d50*/  @P0 DADD R48, -R62.reuse, -R32.reuse ;  /* 0x000000003e300229 */ /* 0x140fe40000000920 */
[----:B------:R-:W-:Y:S01]  /*97d60*/  @!P0 DADD R48, R62, -R32 ;  /* 0x000000003e308229 */ /* 0x000fe20000000820 */
[----:B------:R-:W-:Y:S10]  /*97d70*/  BRA `(.L_x_1827) ;  /* 0x00000000007c7947 */ /* 0x000ff40003800000 */
.L_x_1825:
[----:B------:R-:W-:-:S13]  /*97d80*/  ISETP.GT.AND P0, PT, R77, 0x5, PT ;  /* 0x000000054d00780c */ /* 0x000fda0003f04270 */
[----:B------:R-:W-:Y:S05]  /*97d90*/  @P0 BRA `(.L_x_1828) ;  /* 0x0000000000100947 */ /* 0x000fea0003800000 */
[----:B------:R-:W-:-:S13]  /*97da0*/  ISETP.NE.AND P0, PT, R77, 0x4, PT ;  /* 0x000000044d00780c */ /* 0x000fda0003f05270 */
[C-C-:B------:R-:W-:Y:S02]  /*97db0*/  @P0 DADD R48, R68.reuse, -R62.reuse ;  /* 0x0000000044300229 */ /* 0x140fe4000000083e */
[----:B------:R-:W-:Y:S01]  /*97dc0*/  @!P0 DADD R48, R68, R62 ;  /* 0x0000000044308229 */ /* 0x000fe2000000003e */
[----:B------:R-:W-:Y:S10]  /*97dd0*/  BRA `(.L_x_1827) ;  /* 0x0000000000647947 */ /* 0x000ff40003800000 */
.L_x_1828:
[----:B------:R-:W-:-:S13]  /*97de0*/  ISETP.NE.AND P0, PT, R77, 0x6, PT ;  /* 0x000000064d00780c */ /* 0x000fda0003f05270 */
[C-C-:B------:R-:W-:Y:S02]  /*97df0*/  @P0 DADD R48, -R68.reuse, -R62.reuse ;  /* 0x0000000044300229 */ /* 0x140fe4000000093e */
[----:B------:R-:W-:Y:S01]  /*97e00*/  @!P0 DADD R48, -R68, R62 ;  /* 0x0000000044308229 */ /* 0x000fe2000000013e */
[----:B------:R-:W-:Y:S10]  /*97e10*/  BRA `(.L_x_1827) ;  /* 0x0000000000547947 */ /* 0x000ff40003800000 */
.L_x_1824:
        /* <DEDUP_REMOVED lines=8> */
.L_x_1830:
[----:B------:R-:W-:-:S13]  /*97ea0*/  ISETP.NE.AND P0, PT, R77, 0xa, PT ;  /* 0x0000000a4d00780c */ /* 0x000fda0003f05270 */
[C-C-:B------:R-:W-:Y:S02]  /*97eb0*/  @P0 DADD R48, -R68.reuse, -R32.reuse ;  /* 0x0000000044300229 */ /* 0x140fe40000000920 */
[----:B------:R-:W-:Y:S01]  /*97ec0*/  @!P0 DADD R48, -R68, R32 ;  /* 0x0000000044308229 */ /* 0x000fe20000000120 */
[----:B------:R-:W-:Y:S10]  /*97ed0*/  BRA `(.L_x_1827) ;  /* 0x0000000000247947 */ /* 0x000ff40003800000 */
.L_x_1829:
[----:B------:R-:W-:-:S13]  /*97ee0*/  ISETP.GT.AND P0, PT, R77, 0xd, PT ;  /* 0x0000000d4d00780c */ /* 0x000fda0003f04270 */
[----:B------:R-:W-:Y:S05]  /*97ef0*/  @P0 BRA `(.L_x_1831) ;  /* 0x0000000000100947 */ /* 0x000fea0003800000 */
[----:B------:R-:W-:-:S13]  /*97f00*/  ISETP.NE.AND P0, PT, R77, 0xc, PT ;  /* 0x0000000c4d00780c */ /* 0x000fda0003f05270 */
[--C-:B------:R-:W-:Y:S02]  /*97f10*/  @P0 DADD R48, R68, -R32.reuse ;  /* 0x0000000044300229 */ /* 0x100fe40000000820 */
[----:B------:R-:W-:Y:S01]  /*97f20*/  @!P0 DADD R48, R62, R32 ;  /* 0x000000003e308229 */ /* 0x000fe20000000020 */
[----:B------:R-:W-:Y:S10]  /*97f30*/  BRA `(.L_x_1827) ;  /* 0x00000000000c7947 */ /* 0x000ff40003800000 */
.L_x_1831:
[----:B------:R-:W-:-:S13]  /*97f40*/  ISETP.NE.AND P0, PT, R77, 0xe, PT ;  /* 0x0000000e4d00780c */ /* 0x000fda0003f05270 */
[--C-:B------:R-:W-:Y:S02]  /*97f50*/  @P0 DADD R48, -R68, -R32.reuse ;  /* 0x0000000044300229 */ /* 0x100fe40000000920 */
[----:B------:R-:W-:-:S11]  /*97f60*/  @!P0 DADD R48, -R62, R32 ;  /* 0x000000003e308229 */ /* 0x000fd60000000120 */
.L_x_1827:
[----:B------:R-:W-:Y:S05]  /*97f70*/  BSYNC.RECONVERGENT B1 ;  /* 0x0000000000017941 */ /* 0x000fea0003800200 */
.L_x_1823:
        /* <DEDUP_REMOVED lines=12> */
.L_x_1835:
[----:B------:R-:W-:-:S13]  /*98040*/  ISETP.NE.AND P0, PT, R78, 0x2, PT ;  /* 0x000000024e00780c */ /* 0x000fda0003f05270 */
[C-C-:B------:R-:W-:Y:S02]  /*98050*/  @P0 DADD R50, -R62.reuse, -R32.reuse ;  /* 0x000000003e320229 */ /* 0x140fe40000000920 */
[----:B------:R-:W-:Y:S01]  /*98060*/  @!P0 DADD R50, R62, -R32 ;  /* 0x000000003e328229 */ /* 0x000fe20000000820 */
[----:B------:R-:W-:Y:S10]  /*98070*/  BRA `(.L_x_1836) ;  /* 0x00000000007c7947 */ /* 0x000ff40003800000 */
.L_x_1834:
[----:B------:R-:W-:-:S13]  /*98080*/  ISETP.GT.AND P0, PT, R78, 0x5, PT ;  /* 0x000000054e00780c */ /* 0x000fda0003f04270 */
[----:B------:R-:W-:Y:S05]  /*98090*/  @P0 BRA `(.L_x_1837) ;  /* 0x0000000000100947 */ /* 0x000fea0003800000 */
[----:B------:R-:W-:-:S13]  /*980a0*/  ISETP.NE.AND P0, PT, R78, 0x4, PT ;  /* 0x000000044e00780c */ /* 0x000fda0003f05270 */
[C-C-:B------:R-:W-:Y:S02]  /*980b0*/  @P0 DADD R50, R60.reuse, -R62.reuse ;  /* 0x000000003c320229 */ /* 0x140fe4000000083e */
[----:B------:R-:W-:Y:S01]  /*980c0*/  @!P0 DADD R50, R60, R62 ;  /* 0x000000003c328229 */ /* 0x000fe2000000003e */
[----:B------:R-:W-:Y:S10]  /*980d0*/  BRA `(.L_x_1836) ;  /* 0x0000000000647947 */ /* 0x000ff40003800000 */
.L_x_1837:
[----:B------:R-:W-:-:S13]  /*980e0*/  ISETP.NE.AND P0, PT, R78, 0x6, PT ;  /* 0x000000064e00780c */ /* 0x000fda0003f05270 */
[C-C-:B------:R-:W-:Y:S02]  /*980f0*/  @P0 DADD R50, -R60.reuse, -R62.reuse ;  /* 0x000000003c320229 */ /* 0x140fe4000000093e */
[----:B------:R-:W-:Y:S01]  /*98100*/  @!P0 DADD R50, -R60, R62 ;  /* 0x000000003c328229 */ /* 0x000fe2000000013e */
[----:B------:R-:W-:Y:S10]  /*98110*/  BRA `(.L_x_1836) ;  /* 0x0000000000547947 */ /* 0x000ff40003800000 */
.L_x_1833:
        /* <DEDUP_REMOVED lines=8> */
.L_x_1839:
[----:B------:R-:W-:-:S13]  /*981a0*/  ISETP.NE.AND P0, PT, R78, 0xa, PT ;  /* 0x0000000a4e00780c */ /* 0x000fda0003f05270 */
[C-C-:B------:R-:W-:Y:S02]  /*981b0*/  @P0 DADD R50, -R60.reuse, -R32.reuse ;  /* 0x000000003c320229 */ /* 0x140fe40000000920 */
[----:B------:R-:W-:Y:S01]  /*981c0*/  @!P0 DADD R50, -R60, R32 ;  /* 0x000000003c328229 */ /* 0x000fe20000000120 */
[----:B------:R-:W-:Y:S10]  /*981d0*/  BRA `(.L_x_1836) ;  /* 0x0000000000247947 */ /* 0x000ff40003800000 */
.L_x_1838:
[----:B------:R-:W-:-:S13]  /*981e0*/  ISETP.GT.AND P0, PT, R78, 0xd, PT ;  /* 0x0000000d4e00780c */ /* 0x000fda0003f04270 */
[----:B------:R-:W-:Y:S05]  /*981f0*/  @P0 BRA `(.L_x_1840) ;  /* 0x0000000000100947 */ /* 0x000fea0003800000 */
[----:B------:R-:W-:-:S13]  /*98200*/  ISETP.NE.AND P0, PT, R78, 0xc, PT ;  /* 0x0000000c4e00780c */ /* 0x000fda0003f05270 */
[--C-:B------:R-:W-:Y:S02]  /*98210*/  @P0 DADD R50, R60, -R32.reuse ;  /* 0x000000003c320229 */ /* 0x100fe40000000820 */
[----:B------:R-:W-:Y:S01]  /*98220*/  @!P0 DADD R50, R62, R32 ;  /* 0x000000003e328229 */ /* 0x000fe20000000020 */
[----:B------:R-:W-:Y:S10]  /*98230*/  BRA `(.L_x_1836) ;  /* 0x00000000000c7947 */ /* 0x000ff40003800000 */
.L_x_1840:
[----:B------:R-:W-:-:S13]  /*98240*/  ISETP.NE.AND P0, PT, R78, 0xe, PT ;  /* 0x0000000e4e00780c */ /* 0x000fda0003f05270 */
[--C-:B------:R-:W-:Y:S02]  /*98250*/  @P0 DADD R50, -R60, -R32.reuse ;  /* 0x000000003c320229 */ /* 0x100fe40000000920 */
[----:B------:R-:W-:-:S11]  /*98260*/  @!P0 DADD R50, -R62, R32 ;  /* 0x000000003e328229 */ /* 0x000fd60000000120 */
.L_x_1836:
[----:B------:R-:W-:Y:S05]  /*98270*/  BSYNC.RECONVERGENT B1 ;  /* 0x0000000000017941 */ /* 0x000fea0003800200 */
.L_x_1832:
        /* <DEDUP_REMOVED lines=13> */
.L_x_1844:
[----:B------:R-:W-:-:S13]  /*98350*/  ISETP.NE.AND P0, PT, R53, 0x2, PT ;  /* 0x000000023500780c */ /* 0x000fda0003f05270 */
[C-C-:B------:R-:W-:Y:S02]  /*98360*/  @P0 DADD R32, -R66.reuse, -R74.reuse ;  /* 0x0000000042200229 */ /* 0x140fe4000000094a */
[----:B------:R-:W-:Y:S01]  /*98370*/  @!P0 DADD R32, R66, -R74 ;  /* 0x0000000042208229 */ /* 0x000fe2000000084a */
[----:B------:R-:W-:Y:S10]  /*98380*/  BRA `(.L_x_1845) ;  /* 0x00000000007c7947 */ /* 0x000ff40003800000 */
.L_x_1843:
[----:B------:R-:W-:-:S13]  /*98390*/  ISETP.GT.AND P0, PT, R53, 0x5, PT ;  /* 0x000000053500780c */ /* 0x000fda0003f04270 */
[----:B------:R-:W-:Y:S05]  /*983a0*/  @P0 BRA `(.L_x_1846) ;  /* 0x0000000000100947 */ /* 0x000fea0003800000 */
[----:B------:R-:W-:-:S13]  /*983b0*/  ISETP.NE.AND P0, PT, R53, 0x4, PT ;  /* 0x000000043500780c */ /* 0x000fda0003f05270 */
[C-C-:B------:R-:W-:Y:S02]  /*983c0*/  @P0 DADD R32, -R66.reuse, R68.reuse ;  /* 0x0000000042200229 */ /* 0x140fe40000000144 */
[----:B------:R-:W-:Y:S01]  /*983d0*/  @!P0 DADD R32, R66, R68 ;  /* 0x0000000042208229 */ /* 0x000fe20000000044 */
[----:B------:R-:W-:Y:S10]  /*983e0*/  BRA `(.L_x_1845) ;  /* 0x0000000000647947 */ /* 0x000ff40003800000 */
.L_x_1846:
[----:B------:R-:W-:-:S13]  /*983f0*/  ISETP.NE.AND P0, PT, R53, 0x6, PT ;  /* 0x000000063500780c */ /* 0x000fda0003f05270 */
[C-C-:B------:R-:W-:Y:S02]  /*98400*/  @P0 DADD R32, -R66.reuse, -R68.reuse ;  /* 0x0000000042200229 */ /* 0x140fe40000000944 */
[----:B------:R-:W-:Y:S01]  /*98410*/  @!P0 DADD R32, R66, -R68 ;  /* 0x0000000042208229 */ /* 0x000fe20000000844 */
[----:B------:R-:W-:Y:S10]  /*98420*/  BRA `(.L_x_1845) ;  /* 0x0000000000547947 */ /* 0x000ff40003800000 */
.L_x_1842:
        /* <DEDUP_REMOVED lines=8> */
.L_x_1848:
[----:B------:R-:W-:-:S13]  /*984b0*/  ISETP.NE.AND P0, PT, R53, 0xa, PT ;  /* 0x0000000a3500780c */ /* 0x000fda0003f05270 */
[C-C-:B------:R-:W-:Y:S02]  /*984c0*/  @P0 DADD R32, -R68.reuse, -R74.reuse ;  /* 0x0000000044200229 */ /* 0x140fe4000000094a */
[----:B------:R-:W-:Y:S01]  /*984d0*/  @!P0 DADD R32, -R68, R74 ;  /* 0x0000000044208229 */ /* 0x000fe2000000014a */
[----:B------:R-:W-:Y:S10]  /*984e0*/  BRA `(.L_x_1845) ;  /* 0x0000000000247947 */ /* 0x000ff40003800000 */
.L_x_1847:
[----:B------:R-:W-:-:S13]  /*984f0*/  ISETP.GT.AND P0, PT, R53, 0xd, PT ;  /* 0x0000000d3500780c */ /* 0x000fda0003f04270 */
[----:B------:R-:W-:Y:S05]  /*98500*/  @P0 BRA `(.L_x_1849) ;  /* 0x0000000000100947 */ /* 0x000fea0003800000 */
[----:B------:R-:W-:-:S13]  /*98510*/  ISETP.NE.AND P0, PT, R53, 0xc, PT ;  /* 0x0000000c3500780c */ /* 0x000fda0003f05270 */
[--C-:B------:R-:W-:Y:S02]  /*98520*/  @P0 DADD R32, R68, -R74.reuse ;  /* 0x0000000044200229 */ /* 0x100fe4000000084a */
[----:B------:R-:W-:Y:S01]  /*98530*/  @!P0 DADD R32, R66, R74 ;  /* 0x0000000042208229 */ /* 0x000fe2000000004a */
[----:B------:R-:W-:Y:S10]  /*98540*/  BRA `(.L_x_1845) ;  /* 0x00000000000c7947 */ /* 0x000ff40003800000 */
.L_x_1849:
[----:B------:R-:W-:-:S13]  /*98550*/  ISETP.NE.AND P0, PT, R53, 0xe, PT ;  /* 0x0000000e3500780c */ /* 0x000fda0003f05270 */
[--C-:B------:R-:W-:Y:S02]  /*98560*/  @P0 DADD R32, -R68, -R74.reuse ;  /* 0x0000000044200229 */ /* 0x100fe4000000094a */
[----:B------:R-:W-:-:S11]  /*98570*/  @!P0 DADD R32, -R66, R74 ;  /* 0x0000000042208229 */ /* 0x000fd6000000014a */
.L_x_1845:
[----:B------:R-:W-:Y:S05]  /*98580*/  BSYNC.RECONVERGENT B1 ;  /* 0x0000000000017941 */ /* 0x000fea0003800200 */
.L_x_1841:
        /* <DEDUP_REMOVED lines=12> */
.L_x_1853:
[----:B------:R-:W-:-:S13]  /*98650*/  ISETP.NE.AND P0, PT, R76, 0x2, PT ;  /* 0x000000024c00780c */ /* 0x000fda0003f05270 */
[C-C-:B------:R-:W-:Y:S02]  /*98660*/  @P0 DADD R54, -R66.reuse, -R74.reuse ;  /* 0x0000000042360229 */ /* 0x140fe4000000094a */
[----:B------:R-:W-:Y:S01]  /*98670*/  @!P0 DADD R54, R66, -R74 ;  /* 0x0000000042368229 */ /* 0x000fe2000000084a */
[----:B------:R-:W-:Y:S10]  /*98680*/  BRA `(.L_x_1854) ;  /* 0x00000000007c7947 */ /* 0x000ff40003800000 */
.L_x_1852:
[----:B------:R-:W-:-:S13]  /*98690*/  ISETP.GT.AND P0, PT, R76, 0x5, PT ;  /* 0x000000054c00780c */ /* 0x000fda0003f04270 */
[----:B------:R-:W-:Y:S05]  /*986a0*/  @P0 BRA `(.L_x_1855) ;  /* 0x0000000000100947 */ /* 0x000fea0003800000 */
[----:B------:R-:W-:-:S13]  /*986b0*/  ISETP.NE.AND P0, PT, R76, 0x4, PT ;  /* 0x000000044c00780c */ /* 0x000fda0003f05270 */
[C-C-:B------:R-:W-:Y:S02]  /*986c0*/  @P0 DADD R54, -R66.reuse, R60.reuse ;  /* 0x0000000042360229 */ /* 0x140fe4000000013c */
[----:B------:R-:W-:Y:S01]  /*986d0*/  @!P0 DADD R54, R66, R60 ;  /* 0x0000000042368229 */ /* 0x000fe2000000003c */
[----:B------:R-:W-:Y:S10]  /*986e0*/  BRA `(.L_x_1854) ;  /* 0x0000000000647947 */ /* 0x000ff40003800000 */
.L_x_1855:
[----:B------:R-:W-:-:S13]  /*986f0*/  ISETP.NE.AND P0, PT, R76, 0x6, PT ;  /* 0x000000064c00780c */ /* 0x000fda0003f05270 */
[C-C-:B------:R-:W-:Y:S02]  /*98700*/  @P0 DADD R54, -R66.reuse, -R60.reuse ;  /* 0x0000000042360229 */ /* 0x140fe4000000093c */
[----:B------:R-:W-:Y:S01]  /*98710*/  @!P0 DADD R54, R66, -R60 ;  /* 0x0000000042368229 */ /* 0x000fe2000000083c */
[----:B------:R-:W-:Y:S10]  /*98720*/  BRA `(.L_x_1854) ;  /* 0x0000000000547947 */ /* 0x000ff40003800000 */
.L_x_1851:
        /* <DEDUP_REMOVED lines=8> */
.L_x_1857:
[----:B------:R-:W-:-:S13]  /*987b0*/  ISETP.NE.AND P0, PT, R76, 0xa, PT ;  /* 0x0000000a4c00780c */ /* 0x000fda0003f05270 */
[C-C-:B------:R-:W-:Y:S02]  /*987c0*/  @P0 DADD R54, -R60.reuse, -R74.reuse ;  /* 0x000000003c360229 */ /* 0x140fe4000000094a */
[----:B------:R-:W-:Y:S01]  /*987d0*/  @!P0 DADD R54, -R60, R74 ;  /* 0x000000003c368229 */ /* 0x000fe2000000014a */
[----:B------:R-:W-:Y:S10]  /*987e0*/  BRA `(.L_x_1854) ;  /* 0x0000000000247947 */ /* 0x000ff40003800000 */
.L_x_1856:
[----:B------:R-:W-:-:S13]  /*987f0*/  ISETP.GT.AND P0, PT, R76, 0xd, PT ;  /* 0x0000000d4c00780c */ /* 0x000fda0003f04270 */
[----:B------:R-:W-:Y:S05]  /*98800*/  @P0 BRA `(.L_x_1858) ;  /* 0x0000000000100947 */ /* 0x000fea0003800000 */
[----:B------:R-:W-:-:S13]  /*98810*/  ISETP.NE.AND P0, PT, R76, 0xc, PT ;  /* 0x0000000c4c00780c */ /* 0x000fda0003f05270 */
[--C-:B------:R-:W-:Y:S02]  /*98820*/  @P0 DADD R54, R60, -R74.reuse ;  /* 0x000000003c360229 */ /* 0x100fe4000000084a */
[----:B------:R-:W-:Y:S01]  /*98830*/  @!P0 DADD R54, R66, R74 ;  /* 0x0000000042368229 */ /* 0x000fe2000000004a */
[----:B------:R-:W-:Y:S10]  /*98840*/  BRA `(.L_x_1854) ;  /* 0x00000000000c7947 */ /* 0x000ff40003800000 */
.L_x_1858:
[----:B------:R-:W-:-:S13]  /*98850*/  ISETP.NE.AND P0, PT, R76, 0xe, PT ;  /* 0x0000000e4c00780c */ /* 0x000fda0003f05270 */
[--C-:B------:R-:W-:Y:S02]  /*98860*/  @P0 DADD R54, -R60, -R74.reuse ;  /* 0x000000003c360229 */ /* 0x100fe4000000094a */
[----:B------:R-:W-:-:S11]  /*98870*/  @!P0 DADD R54, -R66, R74 ;  /* 0x0000000042368229 */ /* 0x000fd6000000014a */
.L_x_1854:
[----:B------:R-:W-:Y:S05]  /*98880*/  BSYNC.RECONVERGENT B1 ;  /* 0x0000000000017941 */ /* 0x000fea0003800200 */
.L_x_1850:
        /* <DEDUP_REMOVED lines=12> */
.L_x_1862:
[----:B------:R-:W-:-:S13]  /*98950*/  ISETP.NE.AND P0, PT, R79, 0x2, PT ;  /* 0x000000024f00780c */ /* 0x000fda0003f05270 */
[C-C-:B------:R-:W-:Y:S02]  /*98960*/  @P0 DADD R56, -R62.reuse, -R74.reuse ;  /* 0x000000003e380229 */ /* 0x140fe4000000094a */
[----:B------:R-:W-:Y:S01]  /*98970*/  @!P0 DADD R56, R62, -R74 ;  /* 0x000000003e388229 */ /* 0x000fe2000000084a */
[----:B------:R-:W-:Y:S10]  /*98980*/  BRA `(.L_x_1863) ;  /* 0x00000000007c7947 */ /* 0x000ff40003800000 */
.L_x_1861:
[----:B------:R-:W-:-:S13]  /*98990*/  ISETP.GT.AND P0, PT, R79, 0x5, PT ;  /* 0x000000054f00780c */ /* 0x000fda0003f04270 */
[----:B------:R-:W-:Y:S05]  /*989a0*/  @P0 BRA `(.L_x_1864) ;  /* 0x0000000000100947 */ /* 0x000fea0003800000 */
[----:B------:R-:W-:-:S13]  /*989b0*/  ISETP.NE.AND P0, PT, R79, 0x4, PT ;  /* 0x000000044f00780c */ /* 0x000fda0003f05270 */
[C-C-:B------:R-:W-:Y:S02]  /*989c0*/  @P0 DADD R56, R68.reuse, -R62.reuse ;  /* 0x0000000044380229 */ /* 0x140fe4000000083e */
[----:B------:R-:W-:Y:S01]  /*989d0*/  @!P0 DADD R56, R68, R62 ;  /* 0x0000000044388229 */ /* 0x000fe2000000003e */
[----:B------:R-:W-:Y:S10]  /*989e0*/  BRA `(.L_x_1863) ;  /* 0x0000000000647947 */ /* 0x000ff40003800000 */
.L_x_1864:
[----:B------:R-:W-:-:S13]  /*989f0*/  ISETP.NE.AND P0, PT, R79, 0x6, PT ;  /* 0x000000064f00780c */ /* 0x000fda0003f05270 */
[C-C-:B------:R-:W-:Y:S02]  /*98a00*/  @P0 DADD R56, -R68.reuse, -R62.reuse ;  /* 0x0000000044380229 */ /* 0x140fe4000000093e */
[----:B------:R-:W-:Y:S01]  /*98a10*/  @!P0 DADD R56, -R68, R62 ;  /* 0x0000000044388229 */ /* 0x000fe2000000013e */
[----:B------:R-:W-:Y:S10]  /*98a20*/  BRA `(.L_x_1863) ;  /* 0x0000000000547947 */ /* 0x000ff40003800000 */
.L_x_1860:
        /* <DEDUP_REMOVED lines=8> */
.L_x_1866:
[----:B------:R-:W-:-:S13]  /*98ab0*/  ISETP.NE.AND P0, PT, R79, 0xa, PT ;  /* 0x0000000a4f00780c */ /* 0x000fda0003f05270 */
[C-C-:B------:R-:W-:Y:S02]  /*98ac0*/  @P0 DADD R56, -R68.reuse, -R74.reuse ;  /* 0x0000000044380229 */ /* 0x140fe4000000094a */
[----:B------:R-:W-:Y:S01]  /*98ad0*/  @!P0 DADD R56, -R68, R74 ;  /* 0x0000000044388229 */ /* 0x000fe2000000014a */
[----:B------:R-:W-:Y:S10]  /*98ae0*/  BRA `(.L_x_1863) ;  /* 0x0000000000247947 */ /* 0x000ff40003800000 */
.L_x_1865:
[----:B------:R-:W-:-:S13]  /*98af0*/  ISETP.GT.AND P0, PT, R79, 0xd, PT ;  /* 0x0000000d4f00780c */ /* 0x000fda0003f04270 */
[----:B------:R-:W-:Y:S05]  /*98b00*/  @P0 BRA `(.L_x_1867) ;  /* 0x0000000000100947 */ /* 0x000fea0003800000 */
[----:B------:R-:W-:-:S13]  /*98b10*/  ISETP.NE.AND P0, PT, R79, 0xc, PT ;  /* 0x0000000c4f00780c */ /* 0x000fda0003f05270 */
[--C-:B------:R-:W-:Y:S02]  /*98b20*/  @P0 DADD R56, R68, -R74.reuse ;  /* 0x0000000044380229 */ /* 0x100fe4000000084a */
[----:B------:R-:W-:Y:S01]  /*98b30*/  @!P0 DADD R56, R62, R74 ;  /* 0x000000003e388229 */ /* 0x000fe2000000004a */
[----:B------:R-:W-:Y:S10]  /*98b40*/  BRA `(.L_x_1863) ;  /* 0x00000000000c7947 */ /* 0x000ff40003800000 */
.L_x_1867:
[----:B------:R-:W-:-:S13]  /*98b50*/  ISETP.NE.AND P0, PT, R79, 0xe, PT ;  /* 0x0000000e4f00780c */ /* 0x000fda0003f05270 */
[--C-:B------:R-:W-:Y:S02]  /*98b60*/  @P0 DADD R56, -R68, -R74.reuse ;  /* 0x0000000044380229 */ /* 0x100fe4000000094a */
[----:B------:R-:W-:-:S11]  /*98b70*/  @!P0 DADD R56, -R62, R74 ;  /* 0x000000003e388229 */ /* 0x000fd6000000014a */
.L_x_1863:
[----:B------:R-:W-:Y:S05]  /*98b80*/  BSYNC.RECONVERGENT B1 ;  /* 0x0000000000017941 */ /* 0x000fea0003800200 */
.L_x_1859:
        /* <DEDUP_REMOVED lines=12> */
.L_x_1871:
[----:B------:R-:W-:-:S13]  /*98c50*/  ISETP.NE.AND P0, PT, R80, 0x2, PT ;  /* 0x000000025000780c */ /* 0x000fda0003f05270 */
[C-C-:B------:R-:W-:Y:S02]  /*98c60*/  @P0 DADD R58, -R62.reuse, -R74.reuse ;  /* 0x000000003e3a0229 */ /* 0x140fe4000000094a */
[----:B------:R-:W-:Y:S01]  /*98c70*/  @!P0 DADD R58, R62, -R74 ;  /* 0x000000003e3a8229 */ /* 0x000fe2000000084a */
[----:B------:R-:W-:Y:S10]  /*98c80*/  BRA `(.L_x_1872) ;  /* 0x00000000007c7947 */ /* 0x000ff40003800000 */
.L_x_1870:
[----:B------:R-:W-:-:S13]  /*98c90*/  ISETP.GT.AND P0, PT, R80, 0x5, PT ;  /* 0x000000055000780c */ /* 0x000fda0003f04270 */
[----:B------:R-:W-:Y:S05]  /*98ca0*/  @P0 BRA `(.L_x_1873) ;  /* 0x0000000000100947 */ /* 0x000fea0003800000 */
[----:B------:R-:W-:-:S13]  /*98cb0*/  ISETP.NE.AND P0, PT, R80, 0x4, PT ;  /* 0x000000045000780c */ /* 0x000fda0003f05270 */
[C-C-:B------:R-:W-:Y:S02]  /*98cc0*/  @P0 DADD R58, R60.reuse, -R62.reuse ;  /* 0x000000003c3a0229 */ /* 0x140fe4000000083e */
[----:B------:R-:W-:Y:S01]  /*98cd0*/  @!P0 DADD R58, R60, R62 ;  /* 0x000000003c3a8229 */ /* 0x000fe2000000003e */
[----:B------:R-:W-:Y:S10]  /*98ce0*/  BRA `(.L_x_1872) ;  /* 0x0000000000647947 */ /* 0x000ff40003800000 */
.L_x_1873:
[----:B------:R-:W-:-:S13]  /*98cf0*/  ISETP.NE.AND P0, PT, R80, 0x6, PT ;  /* 0x000000065000780c */ /* 0x000fda0003f05270 */
[C-C-:B------:R-:W-:Y:S02]  /*98d00*/  @P0 DADD R58, -R60.reuse, -R62.reuse ;  /* 0x000000003c3a0229 */ /* 0x140fe4000000093e */
[----:B------:R-:W-:Y:S01]  /*98d10*/  @!P0 DADD R58, -R60, R62 ;  /* 0x000000003c3a8229 */ /* 0x000fe2000000013e */
[----:B------:R-:W-:Y:S10]  /*98d20*/  BRA `(.L_x_1872) ;  /* 0x0000000000547947 */ /* 0x000ff40003800000 */
.L_x_1869:
        /* <DEDUP_REMOVED lines=8> */
.L_x_1875:
[----:B------:R-:W-:-:S13]  /*98db0*/  ISETP.NE.AND P0, PT, R80, 0xa, PT ;  /* 0x0000000a5000780c */ /* 0x000fda0003f05270 */
[C-C-:B------:R-:W-:Y:S02]  /*98dc0*/  @P0 DADD R58, -R60.reuse, -R74.reuse ;  /* 0x000000003c3a0229 */ /* 0x140fe4000000094a */
[----:B------:R-:W-:Y:S01]  /*98dd0*/  @!P0 DADD R58, -R60, R74 ;  /* 0x000000003c3a8229 */ /* 0x000fe2000000014a */
[----:B------:R-:W-:Y:S10]  /*98de0*/  BRA `(.L_x_1872) ;  /* 0x0000000000247947 */ /* 0x000ff40003800000 */
.L_x_1874:
[----:B------:R-:W-:-:S13]  /*98df0*/  ISETP.GT.AND P0, PT, R80, 0xd, PT ;  /* 0x0000000d5000780c */ /* 0x000fda0003f04270 */
[----:B------:R-:W-:Y:S05]  /*98e00*/  @P0 BRA `(.L_x_1876) ;  /* 0x0000000000100947 */ /* 0x000fea0003800000 */
[----:B------:R-:W-:-:S13]  /*98e10*/  ISETP.NE.AND P0, PT, R80, 0xc, PT ;  /* 0x0000000c5000780c */ /* 0x000fda0003f05270 */
[--C-:B------:R-:W-:Y:S02]  /*98e20*/  @P0 DADD R58, R60, -R74.reuse ;  /* 0x000000003c3a0229 */ /* 0x100fe4000000084a */
[----:B------:R-:W-:Y:S01]  /*98e30*/  @!P0 DADD R58, R62, R74 ;  /* 0x000000003e3a8229 */ /* 0x000fe2000000004a */
[----:B------:R-:W-:Y:S10]  /*98e40*/  BRA `(.L_x_1872) ;  /* 0x00000000000c7947 */ /* 0x000ff40003800000 */
.L_x_1876:
[----:B------:R-:W-:-:S13]  /*98e50*/  ISETP.NE.AND P0, PT, R80, 0xe, PT ;  /* 0x0000000e5000780c */ /* 0x000fda0003f05270 */
[--C-:B------:R-:W-:Y:S02]  /*98e60*/  @P0 DADD R58, -R60, -R74.reuse ;  /* 0x000000003c3a0229 */ /* 0x100fe4000000094a */
[----:B------:R-:W-:-:S11]  /*98e70*/  @!P0 DADD R58, -R62, R74 ;  /* 0x000000003e3a8229 */ /* 0x000fd6000000014a */
.L_x_1872:
[----:B------:R-:W-:Y:S05]  /*98e80*/  BSYNC.RECONVERGENT B1 ;  /* 0x0000000000017941 */ /* 0x000fea0003800200 */
.L_x_1868:
        /* <DEDUP_REMOVED lines=25> */
.L_x_1804:
[----:B------:R-:W-:Y:S05]  /*99020*/  BSYNC.RECONVERGENT B0 ;  /* 0x0000000000007941 */ /* 0x000fea0003800200 */
.L_x_1803:
[----:B------:R-:W2:Y:S04]  /*99030*/  LDL R8, [R1+0x644c] ;  /* 0x00644c0001087983 */ /* 0x000ea80000100800 */
[----:B------:R-:W5:Y:S01]  /*99040*/  LDL.64 R6, [R1+0x468] ;  /* 0x0004680001067983 */ /* 0x000f620000100a00 */
[----:B------:R-:W-:Y:S01]  /*99050*/  DADD R14, R14, R4 ;  /* 0x000000000e0e7229 */ /* 0x000fe20000000004 */
[----:B--2---:R-:W-:-:S07]  /*99060*/  VIADD R4, R8, 0xffffffe5 ;  /* 0xffffffe508047836 */ /* 0x004fce0000000000 */
[----:B-----5:R-:W-:Y:S01]  /*99070*/  DMUL R6, R14, R6 ;  /* 0x000000060e067228 */ /* 0x020fe20000000000 */
[----:B------:R-:W-:Y:S01]  /*99080*/  ISETP.GE.U32.AND P0, PT, R4, -0x5, PT ;  /* 0xfffffffb0400780c */ /* 0x000fe20003f06070 */
[----:B------:R-:W-:-:S12]  /*99090*/  IMAD.MOV.U32 R4, RZ, RZ, -0x1 ;  /* 0xffffffffff047424 */ /* 0x000fd800078e00ff */
[----:B------:R-:W-:Y:S05]  /*990a0*/  @!P0 BRA `(.L_x_820) ;  /* 0x00000040003c8947 */ /* 0x000fea0003800000 */
[----:B------:R-:W2:Y:S01]  /*990b0*/  F2F.F32.F64 R6, R6 ;  /* 0x0000000600067310 */ /* 0x000ea20000301000 */
[----:B------:R1:W-:Y:S01]  /*990c0*/  STL.64 [R1], RZ ;  /* 0x000000ff01007387 */ /* 0x0003e20000100a00 */
[----:B---3--:R-:W-:Y:S01]  /*990d0*/  FMUL R42, R0, 10000 ;  /* 0x461c4000002a7820 */ /* 0x008fe20000400000 */
[----:B----4-:R-:W-:Y:S01]  /*990e0*/  FMUL R48, R3, 10000 ;  /* 0x461c400003307820 */ /* 0x010fe20000400000 */
[----:B0-----:R-:W-:Y:S01]  /*990f0*/  FMUL R4, R10, 10000 ;  /* 0x461c40000a047820 */ /* 0x001fe20000400000 */
[----:B------:R-:W-:Y:S01]  /*99100*/  FMUL R11, R11, 10000 ;  /* 0x461c40000b0b7820 */ /* 0x000fe20000400000 */
[----:B------:R-:W-:Y:S01]  /*99110*/  BSSY.RECONVERGENT B0, `(.L_x_1878) ;  /* 0x0000406000007945 */ /* 0x000fe20003800200 */
[----:B------:R-:W-:Y:S01]  /*99120*/  IMAD.MOV.U32 R0, RZ, RZ, -0x1 ;  /* 0xffffffffff007424 */ /* 0x000fe200078e00ff */
[----:B------:R-:W0:Y:S01]  /*99130*/  F2I.S64.TRUNC R42, R42 ;  /* 0x0000002a002a7311 */ /* 0x000e22000020d900 */
[----:B------:R-:W-:Y:S01]  /*99140*/  IMAD.MOV.U32 R3, RZ, RZ, -0x1 ;  /* 0xffffffffff037424 */ /* 0x000fe200078e00ff */
[----:B------:R-:W-:Y:S01]  /*99150*/  MOV R10, 0xffffffff ;  /* 0xffffffff000a7802 */ /* 0x000fe20000000f00 */
[----:B------:R-:W-:-:S02]  /*99160*/  IMAD.MOV.U32 R14, RZ, RZ, 0x1 ;  /* 0x00000001ff0e7424 */ /* 0x000fc400078e00ff */
[----:B------:R-:W-:Y:S02]  /*99170*/  IMAD.MOV.U32 R15, RZ, RZ, RZ ;  /* 0x000000ffff0f7224 */ /* 0x000fe400078e00ff */
[----:B--2---:R-:W-:Y:S01]  /*99180*/  FMUL R8, R6, 10000 ;  /* 0x461c400006087820 */ /* 0x004fe20000400000 */
[----:B------:R1:W2:Y:S08]  /*99190*/  F2I.S64.TRUNC R40, R11 ;  /* 0x0000000b00287311 */ /* 0x0002b0000020d900 */
[----:B------:R-:W3:Y:S08]  /*991a0*/  F2I.S64.TRUNC R48, R48 ;  /* 0x0000003000307311 */ /* 0x000ef0000020d900 */
[----:B------:R-:W4:Y:S08]  /*991b0*/  F2I.S64.TRUNC R4, R4 ;  /* 0x0000000400047311 */ /* 0x000f30000020d900 */
[----:B--23--:R1:W0:Y:S02]  /*991c0*/  F2I.S64.TRUNC R6, R8 ;  /* 0x0000000800067311 */ /* 0x00c224000020d900 */
.L_x_1883:
[C---:B------:R-:W-:Y:S01]  /*991d0*/  IADD3 R20, P0, PT, R14.reuse, -0x1, RZ ;  /* 0xffffffff0e147810 */ /* 0x040fe20007f1e0ff */
[----:B-1----:R-:W-:Y:S01]  /*991e0*/  IMAD.U32 R11, R14, 0x8, R1 ;  /* 0x000000080e0b7824 */ /* 0x002fe200078e0001 */
[----:B------:R-:W1:Y:S02]  /*991f0*/  LDC.64 R8, c[0x4][0x18] ;  /* 0x01000600ff087b82 */ /* 0x000e640000000a00 */
[----:B------:R-:W-:-:S05]  /*99200*/  IADD3.X R21, PT, PT, R15, -0x1, RZ, P0, !PT ;  /* 0xffffffff0f157810 */ /* 0x000fca00007fe4ff */
[----:B------:R2:W-:Y:S01]  /*99210*/  STL.64 [R1+0x400], R20 ;  /* 0x0004001401007387 */ /* 0x0005e20000100a00 */
[----:B------:R-:W3:Y:S03]  /*99220*/  LDC.64 R12, c[0x4][0x8] ;  /* 0x01000200ff0c7b82 */ /* 0x000ee60000000a00 */
[----:B------:R-:W1:Y:S02]  /*99230*/  LDL.64 R32, [R11+-0x8] ;  /* 0xfffff8000b207983 */ /* 0x000e640000100a00 */
[----:B-1----:R-:W-:-:S04]  /*99240*/  IMAD.WIDE R14, R33, 0x8, R8 ;  /* 0x00000008210e7825 */ /* 0x002fc800078e0208 */
[----:B---3--:R-:W-:Y:S01]  /*99250*/  IMAD.WIDE R12, R32, 0x4, R12 ;  /* 0x00000004200c7825 */ /* 0x008fe200078e020c */
[----:B------:R-:W3:Y:S05]  /*99260*/  LDG.E.64.CONSTANT R34, desc[UR36][R14.64] ;  /* 0x000000240e227981 */ /* 0x000eea000c1e9b00 */
[----:B------:R-:W5:Y:S01]  /*99270*/  LDG.E.CONSTANT R12, desc[UR36][R12.64] ;  /* 0x000000240c0c7981 */ /* 0x000f62000c1e9900 */
[----:B------:R-:W-:Y:S01]  /*99280*/  BSSY.RECONVERGENT B1, `(.L_x_1879) ;  /* 0x000008a000017945 */ /* 0x000fe20003800200 */
[C---:B---3--:R-:W-:Y:S02]  /*99290*/  ISETP.GE.U32.AND P2, PT, R34.reuse, RZ, PT ;  /* 0x000000ff2200720c */ /* 0x048fe40003f46070 */
[----:B------:R-:W-:-:S02]  /*992a0*/  ISETP.GT.U32.AND P1, PT, R34, -0x1, PT ;  /* 0xffffffff2200780c */ /* 0x000fc40003f24070 */
[C---:B------:R-:W-:Y:S02]  /*992b0*/  ISETP.GE.U32.AND.EX P2, PT, R35.reuse, -0x1000000, PT, P2 ;  /* 0xff0000002300780c */ /* 0x040fe40003f46120 */
[----:B-----5:R-:W-:Y:S02]  /*992c0*/  ISETP.EQ.U32.AND P0, PT, R12, RZ, PT ;  /* 0x000000ff0c00720c */ /* 0x020fe40003f02070 */
[----:B------:R-:W-:Y:S02]  /*992d0*/  SHF.R.S32.HI R51, RZ, 0x1f, R12 ;  /* 0x0000001fff337819 */ /* 0x000fe4000001140c */
[----:B------:R-:W-:-:S04]  /*992e0*/  ISETP.GT.U32.AND.EX P1, PT, R35, 0x2397ffff, PT, P1 ;  /* 0x2397ffff2300780c */ /* 0x000fc80003f24110 */
[----:B------:R-:W-:-:S03]  /*992f0*/  ISETP.EQ.OR.EX P0, PT, R51, RZ, P1, P0 ;  /* 0x000000ff3300720c */ /* 0x000fc60000f02700 */
[----:B--2---:R-:W-:Y:S10]  /*99300*/  @!P2 BRA `(.L_x_1880) ;  /* 0x000000080004a947 */ /* 0x004ff40003800000 */
[----:B------:R-:W1:Y:S01]  /*99310*/  LDCU.64 UR4, c[0x4][0x10] ;  /* 0x01000200ff0477ac */ /* 0x000e620008000a00 */
[----:B------:R-:W-:Y:S01]  /*99320*/  IMAD.SHL.U32 R13, R34, 0x8, RZ ;  /* 0x00000008220d7824 */ /* 0x000fe200078e00ff */
[----:B------:R-:W-:-:S04]  /*99330*/  SHF.R.U32.HI R50, RZ, 0x5, R34 ;  /* 0x00000005ff327819 */ /* 0x000fc80000011622 */
[----:B------:R-:W-:-:S04]  /*99340*/  LOP3.LUT R13, R13, 0x7f8, RZ, 0xc0, !PT ;  /* 0x000007f80d0d7812 */ /* 0x000fc800078ec0ff */
[----:B-1----:R-:W-:-:S05]  /*99350*/  IADD3 R14, P1, PT, R13, UR4, RZ ;  /* 0x000000040d0e7c10 */ /* 0x002fca000ff3e0ff */
[----:B------:R-:W-:-:S05]  /*99360*/  IMAD.X R15, RZ, RZ, UR5, P1 ;  /* 0x00000005ff0f7e24 */ /* 0x000fca00088e06ff */
[----:B------:R-:W2:Y:S01]  /*99370*/  LDG.E.CONSTANT R13, desc[UR36][R14.64+0x4] ;  /* 0x000004240e0d7981 */ /* 0x000ea2000c1e9900 */
[----:B------:R-:W-:-:S03]  /*99380*/  LOP3.LUT R50, R50, 0x7f8, RZ, 0xc0, !PT ;  /* 0x000007f832327812 */ /* 0x000fc600078ec0ff */
[----:B------:R1:W3:Y:S01]  /*99390*/  LDG.E.CONSTANT R53, desc[UR36][R14.64] ;  /* 0x000000240e357981 */ /* 0x0002e2000c1e9900 */
[----:B------:R-:W-:Y:S02]  /*993a0*/  IADD3 R54, P1, PT, R50, UR4, RZ ;  /* 0x0000000432367c10 */ /* 0x000fe4000ff3e0ff */
[----:B------:R-:W-:Y:S02]  /*993b0*/  SHF.R.U32.HI R50, RZ, 0xd, R34 ;  /* 0x0000000dff327819 */ /* 0x000fe40000011622 */
[----:B------:R-:W-:Y:S02]  /*993c0*/  IADD3.X R55, PT, PT, RZ, UR5, RZ, P1, !PT ;  /* 0x00000005ff377c10 */ /* 0x000fe40008ffe4ff */
[----:B------:R-:W-:-:S03]  /*993d0*/  LOP3.LUT R50, R50, 0x7f8, RZ, 0xc0, !PT ;  /* 0x000007f832327812 */ /* 0x000fc600078ec0ff */
[----:B------:R-:W5:Y:S01]  /*993e0*/  LDG.E.CONSTANT R61, desc[UR36][R54.64+0x4] ;  /* 0x00000424363d7981 */ /* 0x000f62000c1e9900 */
[----:B------:R-:W-:Y:S02]  /*993f0*/  IADD3 R56, P1, PT, R50, UR4, RZ ;  /* 0x0000000432387c10 */ /* 0x000fe4000ff3e0ff */
[----:B------:R-:W-:Y:S01]  /*99400*/  SHF.R.U32.HI R50, RZ, 0x15, R34 ;  /* 0x00000015ff327819 */ /* 0x000fe20000011622 */
[----:B------:R0:W4:Y:S02]  /*99410*/  LDG.E.CONSTANT R63, desc[UR36][R54.64] ;  /* 0x00000024363f7981 */ /* 0x000124000c1e9900 */
[----:B------:R-:W-:Y:S01]  /*99420*/  IMAD.X R57, RZ, RZ, UR5, P1 ;  /* 0x00000005ff397e24 */ /* 0x000fe200088e06ff */
[----:B------:R-:W-:-:S04]  /*99430*/  LOP3.LUT R50, R50, 0x7f8, RZ, 0xc0, !PT ;  /* 0x000007f832327812 */ /* 0x000fc800078ec0ff */
[----:B------:R-:W4:Y:S01]  /*99440*/  LDG.E.CONSTANT R65, desc[UR36][R56.64+0x4] ;  /* 0x0000042438417981 */ /* 0x000f22000c1e9900 */
[----:B-1----:R-:W-:-:S03]  /*99450*/  IADD3 R14, P1, PT, R50, UR4, RZ ;  /* 0x00000004320e7c10 */ /* 0x002fc6000ff3e0ff */
[----:B------:R-:W4:Y:S02]  /*99460*/  LDG.E.CONSTANT R67, desc[UR36][R56.64] ;  /* 0x0000002438437981 */ /* 0x000f24000c1e9900 */
[----:B------:R-:W-:Y:S01]  /*99470*/  IMAD.X R15, RZ, RZ, UR5, P1 ;  /* 0x00000005ff0f7e24 */ /* 0x000fe200088e06ff */
[----:B------:R-:W-:-:S04]  /*99480*/  SHF.R.U64 R50, R34, 0x1d, R35 ;  /* 0x0000001d22327819 */ /* 0x000fc80000001223 */
[----:B------:R-:W4:Y:S01]  /*99490*/  LDG.E.CONSTANT R69, desc[UR36][R14.64+0x4] ;  /* 0x000004240e457981 */ /* 0x000f22000c1e9900 */
[----:B------:R-:W-:Y:S02]  /*994a0*/  SHF.R.U32.HI R58, RZ, 0x5, R35 ;  /* 0x00000005ff3a7819 */ /* 0x000fe40000011623 */
[----:B0-----:R-:W-:Y:S01]  /*994b0*/  LOP3.LUT R54, R50, 0x7f8, RZ, 0xc0, !PT ;  /* 0x000007f832367812 */ /* 0x001fe200078ec0ff */
[----:B------:R0:W4:Y:S01]  /*994c0*/  LDG.E.CONSTANT R71, desc[UR36][R14.64] ;  /* 0x000000240e477981 */ /* 0x000122000c1e9900 */
[----:B------:R-:W-:Y:S02]  /*994d0*/  LOP3.LUT R58, R58, 0x7f8, RZ, 0xc0, !PT ;  /* 0x000007f83a3a7812 */ /* 0x000fe400078ec0ff */
[----:B------:R-:W-:Y:S02]  /*994e0*/  IADD3 R54, P1, PT, R54, UR4, RZ ;  /* 0x0000000436367c10 */ /* 0x000fe4000ff3e0ff */
[----:B------:R-:W-:-:S03]  /*994f0*/  IADD3 R58, P2, PT, R58, UR4, RZ ;  /* 0x000000043a3a7c10 */ /* 0x000fc6000ff5e0ff */
[----:B------:R-:W-:Y:S02]  /*99500*/  IMAD.X R55, RZ, RZ, UR5, P1 ;  /* 0x00000005ff377e24 */ /* 0x000fe400088e06ff */
[----:B------:R-:W-:-:S03]  /*99510*/  IMAD.X R59, RZ, RZ, UR5, P2 ;  /* 0x00000005ff3b7e24 */ /* 0x000fc600090e06ff */
[----:B------:R-:W4:Y:S04]  /*99520*/  LDG.E.CONSTANT R50, desc[UR36][R54.64+0x4] ;  /* 0x0000042436327981 */ /* 0x000f28000c1e9900 */
[----:B------:R-:W4:Y:S04]  /*99530*/  LDG.E.CONSTANT R57, desc[UR36][R58.64+0x4] ;  /* 0x000004243a397981 */ /* 0x000f28000c1e9900 */
[----:B------:R-:W4:Y:S04]  /*99540*/  LDG.E.CONSTANT R73, desc[UR36][R58.64] ;  /* 0x000000243a497981 */ /* 0x000f28000c1e9900 */
[----:B------:R1:W4:Y:S01]  /*99550*/  LDG.E.CONSTANT R56, desc[UR36][R54.64] ;  /* 0x0000002436387981 */ /* 0x000322000c1e9900 */
[----:B--2---:R-:W-:-:S02]  /*99560*/  SHF.R.S32.HI R75, RZ, 0x1f, R13 ;  /* 0x0000001fff4b7819 */ /* 0x004fc4000001140d */
[----:B0-----:R-:W-:-:S05]  /*99570*/  IADD3 R15, P1, PT, R40, -R13, RZ ;  /* 0x8000000d280f7210 */ /* 0x001fca0007f3e0ff */
[----:B------:R-:W-:Y:S01]  /*99580*/  IMAD.X R60, R41, 0x1, ~R75, P1 ;  /* 0x00000001293c7824 */ /* 0x000fe200008e0e4b */
[----:B------:R-:W-:Y:S02]  /*99590*/  ISETP.GT.U32.AND P1, PT, R15, RZ, PT ;  /* 0x000000ff0f00720c */ /* 0x000fe40003f24070 */
[----:B---3--:R-:W-:Y:S02]  /*995a0*/  IADD3 R14, P2, PT, -R40, R53, RZ ;  /* 0x00000035280e7210 */ /* 0x008fe40007f5e1ff */
[----:B------:R-:W-:Y:S02]  /*995b0*/  ISETP.GT.AND.EX P1, PT, R60, RZ, PT, P1 ;  /* 0x000000ff3c00720c */ /* 0x000fe40003f24310 */
[----:B------:R-:W-:Y:S02]  /*995c0*/  LEA.HI.X.SX32 R53, R53, ~R41, 0x1, P2 ;  /* 0x8000002935357211 */ /* 0x000fe400010f0eff */
[----:B------:R-:W-:Y:S02]  /*995d0*/  ISETP.GT.U32.AND P2, PT, R14, RZ, PT ;  /* 0x000000ff0e00720c */ /* 0x000fe40003f44070 */
[----:B-----5:R-:W-:-:S02]  /*995e0*/  SHF.R.S32.HI R13, RZ, 0x1f, R61 ;  /* 0x0000001fff0d7819 */ /* 0x020fc4000001143d */
[----:B------:R-:W-:Y:S02]  /*995f0*/  ISETP.GT.AND.EX P2, PT, R53, RZ, PT, P2 ;  /* 0x000000ff3500720c */ /* 0x000fe40003f44320 */
[----:B------:R-:W-:-:S03]  /*99600*/  IADD3 R61, P3, PT, R6, -R61, RZ ;  /* 0x8000003d063d7210 */ /* 0x000fc60007f7e0ff */
[----:B------:R-:W-:Y:S02]  /*99610*/  @!P1 SEL R15, R14, RZ, P2 ;  /* 0x000000ff0e0f9207 */ /* 0x000fe40001000000 */
[----:B------:R-:W-:Y:S02]  /*99620*/  @!P1 SEL R60, R53, RZ, P2 ;  /* 0x000000ff353c9207 */ /* 0x000fe40001000000 */
[----:B-1----:R-:W-:Y:S02]  /*99630*/  IADD3.X R54, PT, PT, R7, ~R13, RZ, P3, !PT ;  /* 0x8000000d07367210 */ /* 0x002fe40001ffe4ff */
[----:B------:R-:W-:Y:S01]  /*99640*/  ISETP.GT.U32.AND P3, PT, R61, RZ, PT ;  /* 0x000000ff3d00720c */ /* 0x000fe20003f64070 */
[----:B------:R-:W-:Y:S01]  /*99650*/  IMAD R13, R60, R15, RZ ;  /* 0x0000000f3c0d7224 */ /* 0x000fe200078e02ff */
[----:B----4-:R-:W-:Y:S02]  /*99660*/  IADD3 R55, P2, PT, -R6, R63, RZ ;  /* 0x0000003f06377210 */ /* 0x010fe40007f5e1ff */
[----:B------:R-:W-:Y:S01]  /*99670*/  ISETP.GT.AND.EX P1, PT, R54, RZ, PT, P3 ;  /* 0x000000ff3600720c */ /* 0x000fe20003f24330 */
[----:B------:R-:W-:Y:S01]  /*99680*/  IMAD R53, R15, R60, R13 ;  /* 0x0000003c0f357224 */ /* 0x000fe200078e020d */
[----:B------:R-:W-:-:S02]  /*99690*/  SHF.R.S32.HI R13, RZ, 0x1f, R65 ;  /* 0x0000001fff0d7819 */ /* 0x000fc40000011441 */
[----:B------:R-:W-:Y:S02]  /*996a0*/  LEA.HI.X.SX32 R63, R63, ~R7, 0x1, P2 ;  /* 0x800000073f3f7211 */ /* 0x000fe400010f0eff */
[----:B------:R-:W-:Y:S02]  /*996b0*/  IADD3 R65, P3, PT, R42, -R65, RZ ;  /* 0x800000412a417210 */ /* 0x000fe40007f7e0ff */
[----:B------:R-:W-:-:S03]  /*996c0*/  ISETP.GT.U32.AND P2, PT, R55, RZ, PT ;  /* 0x000000ff3700720c */ /* 0x000fc60003f44070 */
[----:B------:R-:W-:Y:S01]  /*996d0*/  IMAD.X R58, R43, 0x1, ~R13, P3 ;  /* 0x000000012b3a7824 */ /* 0x000fe200018e0e0d */
[----:B------:R-:W-:Y:S02]  /*996e0*/  ISETP.GT.AND.EX P2, PT, R63, RZ, PT, P2 ;  /* 0x000000ff3f00720c */ /* 0x000fe40003f44320 */
[----:B------:R-:W-:Y:S01]  /*996f0*/  ISETP.GT.U32.AND P3, PT, R65, RZ, PT ;  /* 0x000000ff4100720c */ /* 0x000fe20003f64070 */
[----:B------:R-:W-:Y:S01]  /*99700*/  IMAD.WIDE.U32 R14, R15, R15, RZ ;  /* 0x0000000f0f0e7225 */ /* 0x000fe200078e00ff */
[----:B------:R-:W-:Y:S02]  /*99710*/  @!P1 SEL R61, R55, RZ, P2 ;  /* 0x000000ff373d9207 */ /* 0x000fe40001000000 */
[----:B------:R-:W-:Y:S02]  /*99720*/  @!P1 SEL R54, R63, RZ, P2 ;  /* 0x000000ff3f369207 */ /* 0x000fe40001000000 */
[----:B------:R-:W-:Y:S02]  /*99730*/  IADD3 R55, P2, PT, -R42, R67, RZ ;  /* 0x000000432a377210 */ /* 0x000fe40007f5e1ff */
[----:B------:R-:W-:Y:S01]  /*99740*/  ISETP.GT.AND.EX P1, PT, R58, RZ, PT, P3 ;  /* 0x000000ff3a00720c */ /* 0x000fe20003f24330 */
[----:B------:R-:W-:Y:S01]  /*99750*/  IMAD.IADD R15, R15, 0x1, R53 ;  /* 0x000000010f0f7824 */ /* 0x000fe200078e0235 */
[----:B------:R-:W-:Y:S01]  /*99760*/  SHF.R.S32.HI R13, RZ, 0x1f, R69 ;  /* 0x0000001fff0d7819 */ /* 0x000fe20000011445 */
[----:B------:R-:W-:Y:S01]  /*99770*/  IMAD R53, R54, R61, RZ ;  /* 0x0000003d36357224 */ /* 0x000fe200078e02ff */
[----:B------:R-:W-:-:S02]  /*99780*/  LEA.HI.X.SX32 R67, R67, ~R43, 0x1, P2 ;  /* 0x8000002b43437211 */ /* 0x000fc400010f0eff */
[----:B------:R-:W-:Y:S02]  /*99790*/  IADD3 R69, P3, PT, R48, -R69, RZ ;  /* 0x8000004530457210 */ /* 0x000fe40007f7e0ff */
[----:B------:R-:W-:Y:S01]  /*997a0*/  ISETP.GT.U32.AND P2, PT, R55, RZ, PT ;  /* 0x000000ff3700720c */ /* 0x000fe20003f44070 */
[----:B------:R-:W-:Y:S02]  /*997b0*/  IMAD R53, R61, R54, R53 ;  /* 0x000000363d357224 */ /* 0x000fe400078e0235 */
[----:B------:R-:W-:Y:S01]  /*997c0*/  IMAD.X R54, R49, 0x1, ~R13, P3 ;  /* 0x0000000131367824 */ /* 0x000fe200018e0e0d */
[----:B------:R-:W-:Y:S02]  /*997d0*/  ISETP.GT.AND.EX P2, PT, R67, RZ, PT, P2 ;  /* 0x000000ff4300720c */ /* 0x000fe40003f44320 */
[----:B------:R-:W-:Y:S02]  /*997e0*/  ISETP.GT.U32.AND P3, PT, R69, RZ, PT ;  /* 0x000000ff4500720c */ /* 0x000fe40003f64070 */
[----:B------:R-:W-:-:S02]  /*997f0*/  @!P1 SEL R65, R55, RZ, P2 ;  /* 0x000000ff37419207 */ /* 0x000fc40001000000 */
[----:B------:R-:W-:Y:S02]  /*99800*/  @!P1 SEL R58, R67, RZ, P2 ;  /* 0x000000ff433a9207 */ /* 0x000fe40001000000 */
[----:B------:R-:W-:Y:S02]  /*99810*/  IADD3 R59, P1, PT, -R48, R71, RZ ;  /* 0x00000047303b7210 */ /* 0x000fe40007f3e1ff */
[----:B------:R-:W-:Y:S02]  /*99820*/  ISETP.GT.AND.EX P3, PT, R54, RZ, PT, P3 ;  /* 0x000000ff3600720c */ /* 0x000fe40003f64330 */
[----:B------:R-:W-:Y:S01]  /*99830*/  LEA.HI.X.SX32 R71, R71, ~R49, 0x1, P1 ;  /* 0x8000003147477211 */ /* 0x000fe200008f0eff */
[----:B------:R-:W-:Y:S01]  /*99840*/  IMAD.WIDE.U32 R14, R61, R61, R14 ;  /* 0x0000003d3d0e7225 */ /* 0x000fe200078e000e */
[----:B------:R-:W-:-:S03]  /*99850*/  ISETP.GT.U32.AND P1, PT, R59, RZ, PT ;  /* 0x000000ff3b00720c */ /* 0x000fc60003f24070 */
[-C--:B------:R-:W-:Y:S01]  /*99860*/  IMAD R13, R58, R65.reuse, RZ ;  /* 0x000000413a0d7224 */ /* 0x080fe200078e02ff */
[----:B------:R-:W-:Y:S01]  /*99870*/  ISETP.GT.AND.EX P1, PT, R71, RZ, PT, P1 ;  /* 0x000000ff4700720c */ /* 0x000fe20003f24310 */
[----:B------:R-:W-:Y:S02]  /*99880*/  IMAD.IADD R15, R15, 0x1, R53 ;  /* 0x000000010f0f7824 */ /* 0x000fe400078e0235 */
[C---:B------:R-:W-:Y:S01]  /*99890*/  IMAD R55, R65.reuse, R58, R13 ;  /* 0x0000003a41377224 */ /* 0x040fe200078e020d */
[----:B------:R-:W-:Y:S01]  /*998a0*/  SHF.R.S32.HI R13, RZ, 0x1f, R50 ;  /* 0x0000001fff0d7819 */ /* 0x000fe20000011432 */
[----:B------:R-:W-:Y:S01]  /*998b0*/  IMAD.WIDE.U32 R14, R65, R65, R14 ;  /* 0x00000041410e7225 */ /* 0x000fe200078e000e */
[----:B------:R-:W-:Y:S02]  /*998c0*/  @!P3 SEL R69, R59, RZ, P1 ;  /* 0x000000ff3b45b207 */ /* 0x000fe40000800000 */
[----:B------:R-:W-:Y:S02]  /*998d0*/  @!P3 SEL R54, R71, RZ, P1 ;  /* 0x000000ff4736b207 */ /* 0x000fe40000800000 */
[----:B------:R-:W-:-:S02]  /*998e0*/  SHF.R.S32.HI R53, RZ, 0x1f, R57 ;  /* 0x0000001fff357819 */ /* 0x000fc40000011439 */
[----:B------:R-:W-:Y:S02]  /*998f0*/  IADD3 R57, P3, PT, R4, -R57, RZ ;  /* 0x8000003904397210 */ /* 0x000fe40007f7e0ff */
[----:B------:R-:W-:Y:S02]  /*99900*/  IADD3 R58, P1, PT, RZ, -R50, RZ ;  /* 0x80000032ff3a7210 */ /* 0x000fe40007f3e0ff */
[----:B------:R-:W-:Y:S01]  /*99910*/  ISETP.GE.AND P2, PT, R13, RZ, PT ;  /* 0x000000ff0d00720c */ /* 0x000fe20003f46270 */
[----:B------:R-:W-:Y:S01]  /*99920*/  IMAD.IADD R15, R15, 0x1, R55 ;  /* 0x000000010f0f7824 */ /* 0x000fe200078e0237 */
[----:B------:R-:W-:Y:S01]  /*99930*/  IADD3.X R55, PT, PT, RZ, ~R13, RZ, P1, !PT ;  /* 0x8000000dff377210 */ /* 0x000fe20000ffe4ff */
[----:B------:R-:W-:Y:S01]  /*99940*/  IMAD.X R50, R5, 0x1, ~R53, P3 ;  /* 0x0000000105327824 */ /* 0x000fe200018e0e35 */
[----:B------:R-:W-:Y:S01]  /*99950*/  ISETP.GT.U32.AND P1, PT, R57, RZ, PT ;  /* 0x000000ff3900720c */ /* 0x000fe20003f24070 */
[----:B------:R-:W-:Y:S01]  /*99960*/  IMAD R13, R54, R69, RZ ;  /* 0x00000045360d7224 */ /* 0x000fe200078e02ff */
[----:B------:R-:W-:-:S02]  /*99970*/  IADD3 R59, P3, PT, -R4, R73, RZ ;  /* 0x00000049043b7210 */ /* 0x000fc40007f7e1ff */
[----:B------:R-:W-:Y:S01]  /*99980*/  ISETP.GT.AND.EX P1, PT, R50, RZ, PT, P1 ;  /* 0x000000ff3200720c */ /* 0x000fe20003f24310 */
[----:B------:R-:W-:Y:S01]  /*99990*/  IMAD R53, R69, R54, R13 ;  /* 0x0000003645357224 */ /* 0x000fe200078e020d */
[----:B------:R-:W-:Y:S01]  /*999a0*/  SEL R13, R55, RZ, !P2 ;  /* 0x000000ff370d7207 */ /* 0x000fe20005000000 */
[----:B------:R-:W-:Y:S01]  /*999b0*/  IMAD.WIDE.U32 R14, R69, R69, R14 ;  /* 0x00000045450e7225 */ /* 0x000fe200078e000e */
[----:B------:R-:W-:Y:S02]  /*999c0*/  LEA.HI.X.SX32 R73, R73, ~R5, 0x1, P3 ;  /* 0x8000000549497211 */ /* 0x000fe400018f0eff */
[----:B------:R-:W-:Y:S02]  /*999d0*/  @P2 VIMNMX R58, PT, PT, RZ, R56, !PT ;  /* 0x00000038ff3a2248 */ /* 0x000fe40007fe0100 */
[----:B------:R-:W-:Y:S01]  /*999e0*/  ISETP.GT.U32.AND P2, PT, R59, RZ, PT ;  /* 0x000000ff3b00720c */ /* 0x000fe20003f44070 */
[----:B------:R-:W-:Y:S02]  /*999f0*/  IMAD.IADD R15, R15, 0x1, R53 ;  /* 0x000000010f0f7824 */ /* 0x000fe400078e0235 */
[-C--:B------:R-:W-:Y:S01]  /*99a00*/  IMAD R54, R13, R58.reuse, RZ ;  /* 0x0000003a0d367224 */ /* 0x080fe200078e02ff */
[----:B------:R-:W-:Y:S01]  /*99a10*/  ISETP.GT.AND.EX P2, PT, R73, RZ, PT, P2 ;  /* 0x000000ff4900720c */ /* 0x000fe20003f44320 */
[----:B------:R-:W-:-:S03]  /*99a20*/  IMAD.WIDE.U32 R14, R58, R58, R14 ;  /* 0x0000003a3a0e7225 */ /* 0x000fc600078e000e */
[----:B------:R-:W-:Y:S01]  /*99a30*/  @!P1 SEL R57, R59, RZ, P2 ;  /* 0x000000ff3b399207 */ /* 0x000fe20001000000 */
[----:B------:R-:W-:Y:S01]  /*99a40*/  IMAD R13, R58, R13, R54 ;  /* 0x0000000d3a0d7224 */ /* 0x000fe200078e0236 */
[----:B------:R-:W-:-:S03]  /*99a50*/  @!P1 SEL R50, R73, RZ, P2 ;  /* 0x000000ff49329207 */ /* 0x000fc60001000000 */
[----:B------:R-:W-:Y:S02]  /*99a60*/  IMAD.IADD R15, R15, 0x1, R13 ;  /* 0x000000010f0f7824 */ /* 0x000fe400078e020d */
[-C--:B------:R-:W-:Y:S02]  /*99a70*/  IMAD R53, R50, R57.reuse, RZ ;  /* 0x0000003932357224 */ /* 0x080fe400078e02ff */
[----:B------:R-:W-:-:S04]  /*99a80*/  IMAD.WIDE.U32 R14, R57, R57, R14 ;  /* 0x00000039390e7225 */ /* 0x000fc800078e000e */
[----:B------:R-:W-:Y:S01]  /*99a90*/  IMAD R13, R57, R50, R53 ;  /* 0x00000032390d7224 */ /* 0x000fe200078e0235 */
[CC--:B------:R-:W-:Y:S02]  /*99aa0*/  ISETP.GE.U32.AND P1, PT, R14.reuse, R3.reuse, PT ;  /* 0x000000030e00720c */ /* 0x0c0fe40003f26070 */
[----:B------:R-:W-:Y:S01]  /*99ab0*/  ISETP.LT.U32.AND P2, PT, R14, R3, PT ;  /* 0x000000030e00720c */ /* 0x000fe20003f41070 */
[----:B------:R-:W-:-:S05]  /*99ac0*/  IMAD.IADD R13, R15, 0x1, R13 ;  /* 0x000000010f0d7824 */ /* 0x000fca00078e020d */
[CC--:B------:R-:W-:Y:S02]  /*99ad0*/  ISETP.GE.U32.AND.EX P1, PT, R13.reuse, R10.reuse, PT, P1 ;  /* 0x0000000a0d00720c */ /* 0x0c0fe40003f26110 */
[----:B------:R-:W-:Y:S02]  /*99ae0*/  ISETP.LT.U32.AND.EX P2, PT, R13, R10, PT, P2 ;  /* 0x0000000a0d00720c */ /* 0x000fe40003f41120 */
[----:B------:R-:W-:Y:S02]  /*99af0*/  SEL R0, R33, R0, !P1 ;  /* 0x0000000021007207 */ /* 0x000fe40004800000 */
[----:B------:R-:W-:Y:S02]  /*99b00*/  SEL R3, R14, R3, P2 ;  /* 0x000000030e037207 */ /* 0x000fe40001000000 */
[----:B------:R-:W-:-:S07]  /*99b10*/  SEL R10, R13, R10, P2 ;  /* 0x0000000a0d0a7207 */ /* 0x000fce0001000000 */
.L_x_1880:
[----:B------:R-:W-:Y:S05]  /*99b20*/  BSYNC.RECONVERGENT B1 ;  /* 0x0000000000017941 */ /* 0x000fea0003800200 */
.L_x_1879:
[----:B------:R-:W-:Y:S01]  /*99b30*/  BSSY.RECONVERGENT B1, `(.L_x_1881) ;  /* 0x000035e000017945 */ /* 0x000fe20003800200 */
[----:B------:R-:W-:Y:S01]  /*99b40*/  IMAD.MOV.U32 R14, RZ, RZ, R20 ;  /* 0x000000ffff0e7224 */ /* 0x000fe200078e0014 */
[----:B------:R-:W-:Y:S02]  /*99b50*/  MOV R15, R21 ;  /* 0x00000015000f7202 */ /* 0x000fe40000000f00 */
[----:B------:R-:W-:Y:S05]  /*99b60*/  @P0 BRA `(.L_x_1882) ;  /* 0x0000003400680947 */ /* 0x000fea0003800000 */
[----:B------:R-:W1:Y:S01]  /*99b70*/  LDC.64 R54, c[0x4][0x18] ;  /* 0x01000600ff367b82 */ /* 0x000e620000000a00 */
[----:B------:R-:W-:-:S07]  /*99b80*/  SHF.R.U32.HI R57, RZ, 0x10, R35 ;  /* 0x00000010ff397819 */ /* 0x000fce0000011623 */
[----:B------:R-:W2:Y:S01]  /*99b90*/  LDC.64 R34, c[0x4][0x10] ;  /* 0x01000400ff227b82 */ /* 0x000ea20000000a00 */
[----:B-1----:R-:W-:-:S04]  /*99ba0*/  LEA R14, P0, R57, R54, 0x3 ;  /* 0x00000036390e7211 */ /* 0x002fc800078018ff */
[----:B------:R-:W-:-:S06]  /*99bb0*/  LEA.HI.X R15, R57, R55, RZ, 0x3, P0 ;  /* 0x00000037390f7211 */ /* 0x000fcc00000f1cff */
[----:B------:R-:W3:Y:S02]  /*99bc0*/  LDG.E.64.CONSTANT R14, desc[UR36][R14.64] ;  /* 0x000000240e0e7981 */ /* 0x000ee4000c1e9b00 */
[----:B---3--:R-:W-:Y:S01]  /*99bd0*/  IMAD.SHL.U32 R13, R14, 0x8, RZ ;  /* 0x000000080e0d7824 */ /* 0x008fe200078e00ff */
[----:B------:R-:W-:-:S04]  /*99be0*/  SHF.R.U32.HI R33, RZ, 0x5, R14 ;  /* 0x00000005ff217819 */ /* 0x000fc8000001160e */
[----:B------:R-:W-:-:S04]  /*99bf0*/  LOP3.LUT R13, R13, 0x7f8, RZ, 0xc0, !PT ;  /* 0x000007f80d0d7812 */ /* 0x000fc800078ec0ff */
[----:B--2---:R-:W-:-:S05]  /*99c00*/  IADD3 R58, P0, PT, R13, R34, RZ ;  /* 0x000000220d3a7210 */ /* 0x004fca0007f1e0ff */
[----:B------:R-:W-:Y:S01]  /*99c10*/  IMAD.X R59, RZ, RZ, R35, P0 ;  /* 0x000000ffff3b7224 */ /* 0x000fe200000e0623 */
[----:B------:R-:W-:-:S04]  /*99c20*/  LOP3.LUT R33, R33, 0x7f8, RZ, 0xc0, !PT ;  /* 0x000007f821217812 */ /* 0x000fc800078ec0ff */
[----:B------:R-:W2:Y:S01]  /*99c30*/  LDG.E.CONSTANT R13, desc[UR36][R58.64+0x4] ;  /* 0x000004243a0d7981 */ /* 0x000ea2000c1e9900 */
[----:B------:R-:W-:-:S03]  /*99c40*/  IADD3 R60, P0, PT, R33, R34, RZ ;  /* 0x00000022213c7210 */ /* 0x000fc60007f1e0ff */
[----:B------:R1:W3:Y:S01]  /*99c50*/  LDG.E.CONSTANT R33, desc[UR36][R58.64] ;  /* 0x000000243a217981 */ /* 0x0002e2000c1e9900 */
[----:B------:R-:W-:Y:S01]  /*99c60*/  SHF.R.U32.HI R50, RZ, 0xd, R14 ;  /* 0x0000000dff327819 */ /* 0x000fe2000001160e */
[----:B------:R-:W-:-:S03]  /*99c70*/  IMAD.X R61, RZ, RZ, R35, P0 ;  /* 0x000000ffff3d7224 */ /* 0x000fc600000e0623 */
[----:B------:R-:W-:Y:S02]  /*99c80*/  LOP3.LUT R63, R50, 0x7f8, RZ, 0xc0, !PT ;  /* 0x000007f8323f7812 */ /* 0x000fe400078ec0ff */
[----:B------:R-:W5:Y:S02]  /*99c90*/  LDG.E.CONSTANT R53, desc[UR36][R60.64+0x4] ;  /* 0x000004243c357981 */ /* 0x000f64000c1e9900 */
[----:B------:R-:W-:Y:S02]  /*99ca0*/  IADD3 R62, P0, PT, R63, R34, RZ ;  /* 0x000000223f3e7210 */ /* 0x000fe40007f1e0ff */
[----:B------:R0:W4:Y:S01]  /*99cb0*/  LDG.E.CONSTANT R65, desc[UR36][R60.64] ;  /* 0x000000243c417981 */ /* 0x000122000c1e9900 */
[----:B------:R-:W-:Y:S02]  /*99cc0*/  SHF.R.U32.HI R50, RZ, 0x15, R14 ;  /* 0x00000015ff327819 */ /* 0x000fe4000001160e */
[----:B------:R-:W-:Y:S02]  /*99cd0*/  IMAD.X R63, RZ, RZ, R35, P0 ;  /* 0x000000ffff3f7224 */ /* 0x000fe400000e0623 */
[----:B------:R-:W-:-:S03]  /*99ce0*/  LOP3.LUT R69, R50, 0x7f8, RZ, 0xc0, !PT ;  /* 0x000007f832457812 */ /* 0x000fc600078ec0ff */
[----:B------:R-:W4:Y:S01]  /*99cf0*/  LDG.E.CONSTANT R67, desc[UR36][R62.64+0x4] ;  /* 0x000004243e437981 */ /* 0x000f22000c1e9900 */
[----:B-1----:R-:W-:-:S03]  /*99d00*/  IADD3 R58, P0, PT, R69, R34, RZ ;  /* 0x00000022453a7210 */ /* 0x002fc60007f1e0ff */
[----:B------:R1:W4:Y:S02]  /*99d10*/  LDG.E.CONSTANT R69, desc[UR36][R62.64] ;  /* 0x000000243e457981 */ /* 0x000324000c1e9900 */
[----:B------:R-:W-:Y:S01]  /*99d20*/  IMAD.X R59, RZ, RZ, R35, P0 ;  /* 0x000000ffff3b7224 */ /* 0x000fe200000e0623 */
[----:B------:R-:W-:-:S04]  /*99d30*/  SHF.R.U64 R50, R14, 0x1d, R15 ;  /* 0x0000001d0e327819 */ /* 0x000fc8000000120f */
[----:B------:R-:W4:Y:S01]  /*99d40*/  LDG.E.CONSTANT R71, desc[UR36][R58.64+0x4] ;  /* 0x000004243a477981 */ /* 0x000f22000c1e9900 */
[----:B------:R-:W-:Y:S02]  /*99d50*/  SHF.R.U32.HI R14, RZ, 0x5, R15 ;  /* 0x00000005ff0e7819 */ /* 0x000fe4000001160f */
[----:B------:R-:W-:Y:S01]  /*99d60*/  LOP3.LUT R15, R50, 0x7f8, RZ, 0xc0, !PT ;  /* 0x000007f8320f7812 */ /* 0x000fe200078ec0ff */
[----:B------:R3:W4:Y:S01]  /*99d70*/  LDG.E.CONSTANT R73, desc[UR36][R58.64] ;  /* 0x000000243a497981 */ /* 0x000722000c1e9900 */
[----:B0-----:R-:W-:Y:S02]  /*99d80*/  LOP3.LUT R61, R14, 0x7f8, RZ, 0xc0, !PT ;  /* 0x000007f80e3d7812 */ /* 0x001fe400078ec0ff */
[-C--:B------:R-:W-:Y:S02]  /*99d90*/  IADD3 R14, P0, PT, R15, R34.reuse, RZ ;  /* 0x000000220f0e7210 */ /* 0x080fe40007f1e0ff */
[----:B------:R-:W-:Y:S02]  /*99da0*/  IADD3 R60, P1, PT, R61, R34, RZ ;  /* 0x000000223d3c7210 */ /* 0x000fe40007f3e0ff */
[----:B------:R-:W-:-:S03]  /*99db0*/  IADD3.X R15, PT, PT, RZ, R35, RZ, P0, !PT ;  /* 0x00000023ff0f7210 */ /* 0x000fc600007fe4ff */
[----:B------:R-:W-:Y:S02]  /*99dc0*/  IMAD.X R61, RZ, RZ, R35, P1 ;  /* 0x000000ffff3d7224 */ /* 0x000fe400008e0623 */
[----:B------:R-:W4:Y:S04]  /*99dd0*/  LDG.E.CONSTANT R50, desc[UR36][R14.64+0x4] ;  /* 0x000004240e327981 */ /* 0x000f28000c1e9900 */
[----:B------:R-:W4:Y:S04]  /*99de0*/  LDG.E.CONSTANT R63, desc[UR36][R60.64+0x4] ;  /* 0x000004243c3f7981 */ /* 0x000f28000c1e9900 */
[----:B------:R-:W4:Y:S04]  /*99df0*/  LDG.E.CONSTANT R75, desc[UR36][R60.64] ;  /* 0x000000243c4b7981 */ /* 0x000f28000c1e9900 */
[----:B------:R0:W4:Y:S01]  /*99e00*/  LDG.E.CONSTANT R56, desc[UR36][R14.64] ;  /* 0x000000240e387981 */ /* 0x000122000c1e9900 */
[----:B--2---:R-:W-:-:S02]  /*99e10*/  SHF.R.S32.HI R77, RZ, 0x1f, R13 ;  /* 0x0000001fff4d7819 */ /* 0x004fc4000001140d */
[C---:B-1----:R-:W-:Y:S02]  /*99e20*/  IADD3 R62, P0, PT, R40.reuse, -R13, RZ ;  /* 0x8000000d283e7210 */ /* 0x042fe40007f1e0ff */
[----:B---3--:R-:W-:-:S03]  /*99e30*/  IADD3 R59, P1, PT, -R40, R33, RZ ;  /* 0x00000021283b7210 */ /* 0x008fc60007f3e1ff */
[----:B------:R-:W-:Y:S01]  /*99e40*/  IMAD.X R77, R41, 0x1, ~R77, P0 ;  /* 0x00000001294d7824 */ /* 0x000fe200000e0e4d */
[----:B------:R-:W-:Y:S02]  /*99e50*/  ISETP.GT.U32.AND P0, PT, R62, RZ, PT ;  /* 0x000000ff3e00720c */ /* 0x000fe40003f04070 */
[----:B------:R-:W-:Y:S02]  /*99e60*/  LEA.HI.X.SX32 R33, R33, ~R41, 0x1, P1 ;  /* 0x8000002921217211 */ /* 0x000fe400008f0eff */
[----:B------:R-:W-:Y:S02]  /*99e70*/  ISETP.GT.AND.EX P0, PT, R77, RZ, PT, P0 ;  /* 0x000000ff4d00720c */ /* 0x000fe40003f04300 */
[----:B------:R-:W-:Y:S02]  /*99e80*/  ISETP.GT.U32.AND P1, PT, R59, RZ, PT ;  /* 0x000000ff3b00720c */ /* 0x000fe40003f24070 */
[----:B-----5:R-:W-:Y:S02]  /*99e90*/  SHF.R.S32.HI R13, RZ, 0x1f, R53 ;  /* 0x0000001fff0d7819 */ /* 0x020fe40000011435 */
[----:B------:R-:W-:-:S02]  /*99ea0*/  ISETP.GT.AND.EX P1, PT, R33, RZ, PT, P1 ;  /* 0x000000ff2100720c */ /* 0x000fc40003f24310 */
[----:B------:R-:W-:-:S05]  /*99eb0*/  IADD3 R53, P2, PT, R6, -R53, RZ ;  /* 0x8000003506357210 */ /* 0x000fca0007f5e0ff */
[----:B------:R-:W-:Y:S01]  /*99ec0*/  @!P0 SEL R62, R59, RZ, P1 ;  /* 0x000000ff3b3e8207 */ /* 0x000fe20000800000 */
[----:B------:R-:W-:Y:S01]  /*99ed0*/  IMAD.X R58, R7, 0x1, ~R13, P2 ;  /* 0x00000001073a7824 */ /* 0x000fe200010e0e0d */
[----:B------:R-:W-:Y:S02]  /*99ee0*/  @!P0 SEL R77, R33, RZ, P1 ;  /* 0x000000ff214d8207 */ /* 0x000fe40000800000 */
[----:B------:R-:W-:Y:S01]  /*99ef0*/  ISETP.GT.U32.AND P2, PT, R53, RZ, PT ;  /* 0x000000ff3500720c */ /* 0x000fe20003f44070 */
[-C--:B0-----:R-:W-:Y:S01]  /*99f00*/  IMAD.WIDE.U32 R14, R62, R62.reuse, RZ ;  /* 0x0000003e3e0e7225 */ /* 0x081fe200078e00ff */
[----:B----4-:R-:W-:Y:S02]  /*99f10*/  IADD3 R33, P1, PT, -R6, R65, RZ ;  /* 0x0000004106217210 */ /* 0x010fe40007f3e1ff */
[----:B------:R-:W-:Y:S01]  /*99f20*/  ISETP.GT.AND.EX P0, PT, R58, RZ, PT, P2 ;  /* 0x000000ff3a00720c */ /* 0x000fe20003f04320 */
[----:B------:R-:W-:Y:S01]  /*99f30*/  IMAD R13, R77, R62, RZ ;  /* 0x0000003e4d0d7224 */ /* 0x000fe200078e02ff */
[----:B------:R-:W-:-:S02]  /*99f40*/  LEA.HI.X.SX32 R65, R65, ~R7, 0x1, P1 ;  /* 0x8000000741417211 */ /* 0x000fc400008f0eff */
[----:B------:R-:W-:Y:S01]  /*99f50*/  ISETP.GT.U32.AND P1, PT, R33, RZ, PT ;  /* 0x000000ff2100720c */ /* 0x000fe20003f24070 */
[----:B------:R-:W-:Y:S01]  /*99f60*/  IMAD R77, R62, R77, R13 ;  /* 0x0000004d3e4d7224 */ /* 0x000fe200078e020d */
[----:B------:R-:W-:Y:S02]  /*99f70*/  SHF.R.S32.HI R13, RZ, 0x1f, R67 ;  /* 0x0000001fff0d7819 */ /* 0x000fe40000011443 */
[----:B------:R-:W-:Y:S01]  /*99f80*/  IADD3 R67, P2, PT, R42, -R67, RZ ;  /* 0x800000432a437210 */ /* 0x000fe20007f5e0ff */
[----:B------:R-:W-:Y:S01]  /*99f90*/  IMAD.IADD R15, R15, 0x1, R77 ;  /* 0x000000010f0f7824 */ /* 0x000fe200078e024d */
[----:B------:R-:W-:-:S03]  /*99fa0*/  ISETP.GT.AND.EX P1, PT, R65, RZ, PT, P1 ;  /* 0x000000ff4100720c */ /* 0x000fc60003f24310 */
[----:B------:R-:W-:Y:S01]  /*99fb0*/  IMAD.X R60, R43, 0x1, ~R13, P2 ;  /* 0x000000012b3c7824 */ /* 0x000fe200010e0e0d */
[----:B------:R-:W-:Y:S02]  /*99fc0*/  ISETP.GT.U32.AND P2, PT, R67, RZ, PT ;  /* 0x000000ff4300720c */ /* 0x000fe40003f44070 */
[----:B------:R-:W-:Y:S02]  /*99fd0*/  @!P0 SEL R53, R33, RZ, P1 ;  /* 0x000000ff21358207 */ /* 0x000fe40000800000 */
[----:B------:R-:W-:Y:S02]  /*99fe0*/  @!P0 SEL R58, R65, RZ, P1 ;  /* 0x000000ff413a8207 */ /* 0x000fe40000800000 */
[----:B------:R-:W-:Y:S01]  /*99ff0*/  IADD3 R59, P1, PT, -R42, R69, RZ ;  /* 0x000000452a3b7210 */ /* 0x000fe20007f3e1ff */
[----:B------:R-:W-:Y:S01]  /*9a000*/  IMAD.WIDE.U32 R14, R53, R53, R14 ;  /* 0x00000035350e7225 */ /* 0x000fe200078e000e */
[----:B------:R-:W-:Y:S02]  /*9a010*/  ISETP.GT.AND.EX P0, PT, R60, RZ, PT, P2 ;  /* 0x000000ff3c00720c */ /* 0x000fe40003f04320 */
[----:B------:R-:W-:Y:S01]  /*9a020*/  LEA.HI.X.SX32 R69, R69, ~R43, 0x1, P1 ;  /* 0x8000002b45457211 */ /* 0x000fe200008f0eff */
[----:B------:R-:W-:Y:S01]  /*9a030*/  IMAD R33, R58, R53, RZ ;  /* 0x000000353a217224 */ /* 0x000fe200078e02ff */
[----:B------:R-:W-:-:S02]  /*9a040*/  SHF.R.S32.HI R13, RZ, 0x1f, R71 ;  /* 0x0000001fff0d7819 */ /* 0x000fc40000011447 */
[----:B------:R-:W-:Y:S01]  /*9a050*/  ISETP.GT.U32.AND P1, PT, R59, RZ, PT ;  /* 0x000000ff3b00720c */ /* 0x000fe20003f24070 */
[----:B------:R-:W-:Y:S01]  /*9a060*/  IMAD R33, R53, R58, R33 ;  /* 0x0000003a35217224 */ /* 0x000fe200078e0221 */
[----:B------:R-:W-:Y:S02]  /*9a070*/  IADD3 R71, P2, PT, R48, -R71, RZ ;  /* 0x8000004730477210 */ /* 0x000fe40007f5e0ff */
[----:B------:R-:W-:Y:S01]  /*9a080*/  ISETP.GT.AND.EX P1, PT, R69, RZ, PT, P1 ;  /* 0x000000ff4500720c */ /* 0x000fe20003f24310 */
[----:B------:R-:W-:Y:S01]  /*9a090*/  IMAD.IADD R15, R15, 0x1, R33 ;  /* 0x000000010f0f7824 */ /* 0x000fe200078e0221 */
[----:B------:R-:W-:Y:S02]  /*9a0a0*/  IADD3.X R58, PT, PT, R49, ~R13, RZ, P2, !PT ;  /* 0x8000000d313a7210 */ /* 0x000fe400017fe4ff */
[----:B------:R-:W-:Y:S02]  /*9a0b0*/  ISETP.GT.U32.AND P2, PT, R71, RZ, PT ;  /* 0x000000ff4700720c */ /* 0x000fe40003f44070 */
[----:B------:R-:W-:-:S02]  /*9a0c0*/  @!P0 SEL R67, R59, RZ, P1 ;  /* 0x000000ff3b438207 */ /* 0x000fc40000800000 */
[----:B------:R-:W-:Y:S02]  /*9a0d0*/  @!P0 SEL R60, R69, RZ, P1 ;  /* 0x000000ff453c8207 */ /* 0x000fe40000800000 */
[----:B------:R-:W-:Y:S01]  /*9a0e0*/  IADD3 R53, P1, PT, -R48, R73, RZ ;  /* 0x0000004930357210 */ /* 0x000fe20007f3e1ff */
[----:B------:R-:W-:Y:S01]  /*9a0f0*/  IMAD.WIDE.U32 R14, R67, R67, R14 ;  /* 0x00000043430e7225 */ /* 0x000fe200078e000e */
[----:B------:R-:W-:Y:S02]  /*9a100*/  ISETP.GT.AND.EX P0, PT, R58, RZ, PT, P2 ;  /* 0x000000ff3a00720c */ /* 0x000fe40003f04320 */
[----:B------:R-:W-:Y:S01]  /*9a110*/  LEA.HI.X.SX32 R73, R73, ~R49, 0x1, P1 ;  /* 0x8000003149497211 */ /* 0x000fe200008f0eff */
[----:B------:R-:W-:Y:S01]  /*9a120*/  IMAD R13, R60, R67, RZ ;  /* 0x000000433c0d7224 */ /* 0x000fe200078e02ff */
[----:B------:R-:W-:-:S03]  /*9a130*/  ISETP.GT.U32.AND P1, PT, R53, RZ, PT ;  /* 0x000000ff3500720c */ /* 0x000fc60003f24070 */
[----:B------:R-:W-:Y:S01]  /*9a140*/  IMAD R33, R67, R60, R13 ;  /* 0x0000003c43217224 */ /* 0x000fe200078e020d */
[----:B------:R-:W-:Y:S02]  /*9a150*/  ISETP.GT.AND.EX P1, PT, R73, RZ, PT, P1 ;  /* 0x000000ff4900720c */ /* 0x000fe40003f24310 */
[----:B------:R-:W-:Y:S01]  /*9a160*/  SHF.R.S32.HI R13, RZ, 0x1f, R50 ;  /* 0x0000001fff0d7819 */ /* 0x000fe20000011432 */
[----:B------:R-:W-:Y:S01]  /*9a170*/  IMAD.IADD R15, R15, 0x1, R33 ;  /* 0x000000010f0f7824 */ /* 0x000fe200078e0221 */
[----:B------:R-:W-:Y:S02]  /*9a180*/  SHF.R.S32.HI R33, RZ, 0x1f, R63 ;  /* 0x0000001fff217819 */ /* 0x000fe4000001143f */
[----:B------:R-:W-:Y:S02]  /*9a190*/  @!P0 SEL R71, R53, RZ, P1 ;  /* 0x000000ff35478207 */ /* 0x000fe40000800000 */
[----:B------:R-:W-:Y:S02]  /*9a1a0*/  @!P0 SEL R58, R73, RZ, P1 ;  /* 0x000000ff493a8207 */ /* 0x000fe40000800000 */
[----:B------:R-:W-:Y:S01]  /*9a1b0*/  IADD3 R59, P0, PT, R4, -R63, RZ ;  /* 0x8000003f043b7210 */ /* 0x000fe20007f1e0ff */
[----:B------:R-:W-:Y:S01]  /*9a1c0*/  IMAD.WIDE.U32 R14, R71, R71, R14 ;  /* 0x00000047470e7225 */ /* 0x000fe200078e000e */
[----:B------:R-:W-:-:S02]  /*9a1d0*/  ISETP.GE.AND P2, PT, R13, RZ, PT ;  /* 0x000000ff0d00720c */ /* 0x000fc40003f46270 */
[----:B------:R-:W-:Y:S01]  /*9a1e0*/  IADD3 R60, P1, PT, RZ, -R50, RZ ;  /* 0x80000032ff3c7210 */ /* 0x000fe20007f3e0ff */
[----:B------:R-:W-:Y:S01]  /*9a1f0*/  IMAD.X R50, R5, 0x1, ~R33, P0 ;  /* 0x0000000105327824 */ /* 0x000fe200000e0e21 */
[----:B------:R-:W-:Y:S01]  /*9a200*/  ISETP.GT.U32.AND P0, PT, R59, RZ, PT ;  /* 0x000000ff3b00720c */ /* 0x000fe20003f04070 */
[----:B------:R-:W-:Y:S02]  /*9a210*/  IMAD R33, R58, R71, RZ ;  /* 0x000000473a217224 */ /* 0x000fe400078e02ff */
[----:B------:R-:W-:Y:S01]  /*9a220*/  IMAD.X R13, RZ, RZ, ~R13, P1 ;  /* 0x000000ffff0d7224 */ /* 0x000fe200008e0e0d */
[----:B------:R-:W-:Y:S01]  /*9a230*/  IADD3 R61, P1, PT, -R4, R75, RZ ;  /* 0x0000004b043d7210 */ /* 0x000fe20007f3e1ff */
[----:B------:R-:W-:Y:S01]  /*9a240*/  IMAD R33, R71, R58, R33 ;  /* 0x0000003a47217224 */ /* 0x000fe200078e0221 */
[----:B------:R-:W-:Y:S02]  /*9a250*/  ISETP.GT.AND.EX P0, PT, R50, RZ, PT, P0 ;  /* 0x000000ff3200720c */ /* 0x000fe40003f04300 */
[----:B------:R-:W-:Y:S01]  /*9a260*/  LEA.HI.X.SX32 R75, R75, ~R5, 0x1, P1 ;  /* 0x800000054b4b7211 */ /* 0x000fe200008f0eff */
[----:B------:R-:W-:Y:S01]  /*9a270*/  IMAD.IADD R15, R15, 0x1, R33 ;  /* 0x000000010f0f7824 */ /* 0x000fe200078e0221 */
[----:B------:R-:W-:Y:S01]  /*9a280*/  @P2 VIMNMX R60, PT, PT, RZ, R56, !PT ;  /* 0x00000038ff3c2248 */ /* 0x000fe20007fe0100 */
[----:B------:R-:W-:Y:S01]  /*9a290*/  VIADD R56, R32, 0x1 ;  /* 0x0000000120387836 */ /* 0x000fe20000000000 */
[----:B------:R-:W-:-:S02]  /*9a2a0*/  SEL R13, R13, RZ, !P2 ;  /* 0x000000ff0d0d7207 */ /* 0x000fc40005000000 */
[----:B------:R-:W-:Y:S01]  /*9a2b0*/  ISETP.GT.U32.AND P1, PT, R61, RZ, PT ;  /* 0x000000ff3d00720c */ /* 0x000fe20003f24070 */
[----:B------:R-:W-:-:S03]  /*9a2c0*/  IMAD.WIDE.U32 R14, R60, R60, R14 ;  /* 0x0000003c3c0e7225 */ /* 0x000fc600078e000e */
[----:B------:R-:W-:Y:S01]  /*9a2d0*/  ISETP.GT.AND.EX P1, PT, R75, RZ, PT, P1 ;  /* 0x000000ff4b00720c */ /* 0x000fe20003f24310 */
[----:B------:R-:W-:-:S03]  /*9a2e0*/  IMAD R53, R13, R60, RZ ;  /* 0x0000003c0d357224 */ /* 0x000fc600078e02ff */
[----:B------:R-:W-:Y:S01]  /*9a2f0*/  @!P0 SEL R59, R61, RZ, P1 ;  /* 0x000000ff3d3b8207 */ /* 0x000fe20000800000 */
[----:B------:R-:W-:Y:S01]  /*9a300*/  IMAD R53, R60, R13, R53 ;  /* 0x0000000d3c357224 */ /* 0x000fe200078e0235 */
[----:B------:R-:W-:-:S04]  /*9a310*/  @!P0 SEL R50, R75, RZ, P1 ;  /* 0x000000ff4b328207 */ /* 0x000fc80000800000 */
[----:B------:R-:W-:Y:S01]  /*9a320*/  IADD3 R15, PT, PT, R15, R53, RZ ;  /* 0x000000350f0f7210 */ /* 0x000fe20007ffe0ff */
[----:B------:R-:W-:-:S04]  /*9a330*/  IMAD R13, R50, R59, RZ ;  /* 0x0000003b320d7224 */ /* 0x000fc800078e02ff */
[C---:B------:R-:W-:Y:S02]  /*9a340*/  IMAD R13, R59.reuse, R50, R13 ;  /* 0x000000323b0d7224 */ /* 0x040fe400078e020d */
[----:B------:R-:W-:-:S04]  /*9a350*/  IMAD.WIDE.U32 R58, R59, R59, R14 ;  /* 0x0000003b3b3a7225 */ /* 0x000fc800078e000e */
[----:B------:R-:W-:Y:S01]  /*9a360*/  IMAD.IADD R13, R59, 0x1, R13 ;  /* 0x000000013b0d7824 */ /* 0x000fe200078e020d */
[----:B------:R-:W-:-:S04]  /*9a370*/  ISETP.GT.U32.AND P0, PT, R58, R3, PT ;  /* 0x000000033a00720c */ /* 0x000fc80003f04070 */
[----:B------:R-:W-:-:S13]  /*9a380*/  ISETP.GT.U32.AND.EX P0, PT, R13, R10, PT, P0 ;  /* 0x0000000a0d00720c */ /* 0x000fda0003f04100 */
[----:B------:R0:W-:Y:S04]  /*9a390*/  @!P0 STL.64 [R11+-0x8], R56 ;  /* 0xfffff8380b008387 */ /* 0x0001e80000100a00 */
[----:B------:R-:W2:Y:S01]  /*9a3a0*/  @!P0 LDL.64 R32, [R1+0x400] ;  /* 0x0004000001208983 */ /* 0x000ea20000100a00 */
[----:B------:R-:W-:Y:S01]  /*9a3b0*/  IMAD.MOV.U32 R14, RZ, RZ, R20 ;  /* 0x000000ffff0e7224 */ /* 0x000fe200078e0014 */
[----:B------:R-:W-:Y:S01]  /*9a3c0*/  IADD3 R59, P2, PT, R12, R57, RZ ;  /* 0x000000390c3b7210 */ /* 0x000fe20007f5e0ff */
[----:B------:R-:W-:Y:S02]  /*9a3d0*/  IMAD.MOV.U32 R15, RZ, RZ, R21 ;  /* 0x000000ffff0f7224 */ /* 0x000fe400078e0015 */
[----:B------:R-:W-:Y:S02]  /*9a3e0*/  IMAD.MOV.U32 R20, RZ, RZ, -0x1 ;  /* 0xffffffffff147424 */ /* 0x000fe400078e00ff */
[----:B------:R-:W-:-:S02]  /*9a3f0*/  @!P0 IMAD.MOV.U32 R20, RZ, RZ, R58 ;  /* 0x000000ffff148224 */ /* 0x000fc400078e003a */
[----:B0-----:R-:W-:Y:S02]  /*9a400*/  IMAD.MOV.U32 R11, RZ, RZ, -0x1 ;  /* 0xffffffffff0b7424 */ /* 0x001fe400078e00ff */
[----:B------:R-:W-:Y:S01]  /*9a410*/  @!P0 IMAD.MOV.U32 R11, RZ, RZ, R13 ;  /* 0x000000ffff0b8224 */ /* 0x000fe200078e000d */
[----:B--2---:R-:W-:Y:S02]  /*9a420*/  @!P0 IADD3 R14, P1, PT, R32, 0x1, RZ ;  /* 0x00000001200e8810 */ /* 0x004fe40007f3e0ff */
[----:B------:R-:W-:-:S03]  /*9a430*/  IADD3.X R32, PT, PT, RZ, R51, RZ, P2, !PT ;  /* 0x00000033ff207210 */ /* 0x000fc600017fe4ff */
[----:B------:R-:W-:Y:S01]  /*9a440*/  @!P0 IMAD.X R15, RZ, RZ, R33, P1 ;  /* 0x000000ffff0f8224 */ /* 0x000fe200008e0621 */
[----:B------:R-:W-:-:S04]  /*9a450*/  ISETP.GT.U32.AND P1, PT, R59, 0x2397, PT ;  /* 0x000023973b00780c */ /* 0x000fc80003f24070 */
[----:B------:R1:W-:Y:S01]  /*9a460*/  @!P0 STL.64 [R1+0x400], R14 ;  /* 0x0004000e01008387 */ /* 0x0003e20000100a00 */
[----:B------:R-:W-:-:S13]  /*9a470*/  ISETP.GT.U32.AND.EX P1, PT, R32, RZ, PT, P1 ;  /* 0x000000ff2000720c */ /* 0x000fda0003f24110 */
[----:B-1----:R-:W-:Y:S05]  /*9a480*/  @P1 BRA `(.L_x_1882) ;  /* 0x0000002c00201947 */ /* 0x002fea0003800000 */
[----:B------:R-:W-:-:S04]  /*9a490*/  LEA R60, P0, R59, R54, 0x3 ;  /* 0x000000363b3c7211 */ /* 0x000fc800078018ff */
[----:B------:R-:W-:-:S06]  /*9a4a0*/  LEA.HI.X R61, R59, R55, R32, 0x3, P0 ;  /* 0x000000373b3d7211 */ /* 0x000fcc00000f1c20 */
[----:B------:R-:W2:Y:S02]  /*9a4b0*/  LDG.E.64.CONSTANT R60, desc[UR36][R60.64] ;  /* 0x000000243c3c7981 */ /* 0x000ea4000c1e9b00 */
[----:B--2---:R-:W-:Y:S01]  /*9a4c0*/  IMAD.SHL.U32 R13, R60, 0x8, RZ ;  /* 0x000000083c0d7824 */ /* 0x004fe200078e00ff */
[----:B------:R-:W-:-:S04]  /*9a4d0*/  SHF.R.U32.HI R21, RZ, 0x5, R60 ;  /* 0x00000005ff157819 */ /* 0x000fc8000001163c */
[----:B------:R-:W-:-:S04]  /*9a4e0*/  LOP3.LUT R13, R13, 0x7f8, RZ, 0xc0, !PT ;  /* 0x000007f80d0d7812 */ /* 0x000fc800078ec0ff */
[----:B------:R-:W-:-:S04]  /*9a4f0*/  IADD3 R62, P0, PT, R13, R34, RZ ;  /* 0x000000220d3e7210 */ /* 0x000fc80007f1e0ff */
[----:B------:R-:W-:Y:S02]  /*9a500*/  IADD3.X R63, PT, PT, RZ, R35, RZ, P0, !PT ;  /* 0x00000023ff3f7210 */ /* 0x000fe400007fe4ff */
[----:B------:R-:W-:-:S03]  /*9a510*/  LOP3.LUT R21, R21, 0x7f8, RZ, 0xc0, !PT ;  /* 0x000007f815157812 */ /* 0x000fc600078ec0ff */
[----:B------:R-:W2:Y:S01]  /*9a520*/  LDG.E.CONSTANT R13, desc[UR36][R62.64+0x4] ;  /* 0x000004243e0d7981 */ /* 0x000ea2000c1e9900 */
[----:B------:R-:W-:-:S03]  /*9a530*/  IADD3 R64, P0, PT, R21, R34, RZ ;  /* 0x0000002215407210 */ /* 0x000fc60007f1e0ff */
[----:B------:R0:W3:Y:S01]  /*9a540*/  LDG.E.CONSTANT R21, desc[UR36][R62.64] ;  /* 0x000000243e157981 */ /* 0x0000e2000c1e9900 */
[----:B------:R-:W-:Y:S01]  /*9a550*/  SHF.R.U32.HI R50, RZ, 0xd, R60 ;  /* 0x0000000dff327819 */ /* 0x000fe2000001163c */
[----:B------:R-:W-:-:S03]  /*9a560*/  IMAD.X R65, RZ, RZ, R35, P0 ;  /* 0x000000ffff417224 */ /* 0x000fc600000e0623 */
[----:B------:R-:W-:Y:S02]  /*9a570*/  LOP3.LUT R67, R50, 0x7f8, RZ, 0xc0, !PT ;  /* 0x000007f832437812 */ /* 0x000fe400078ec0ff */
[----:B------:R-:W4:Y:S02]  /*9a580*/  LDG.E.CONSTANT R33, desc[UR36][R64.64+0x4] ;  /* 0x0000042440217981 */ /* 0x000f24000c1e9900 */
[----:B------:R-:W-:Y:S02]  /*9a590*/  IADD3 R66, P0, PT, R67, R34, RZ ;  /* 0x0000002243427210 */ /* 0x000fe40007f1e0ff */
[----:B------:R1:W5:Y:S01]  /*9a5a0*/  LDG.E.CONSTANT R53, desc[UR36][R64.64] ;  /* 0x0000002440357981 */ /* 0x000362000c1e9900 */
[----:B------:R-:W-:Y:S02]  /*9a5b0*/  SHF.R.U32.HI R50, RZ, 0x15, R60 ;  /* 0x00000015ff327819 */ /* 0x000fe4000001163c */
[----:B------:R-:W-:Y:S02]  /*9a5c0*/  IMAD.X R67, RZ, RZ, R35, P0 ;  /* 0x000000ffff437224 */ /* 0x000fe400000e0623 */
[----:B------:R-:W-:-:S03]  /*9a5d0*/  LOP3.LUT R69, R50, 0x7f8, RZ, 0xc0, !PT ;  /* 0x000007f832457812 */ /* 0x000fc600078ec0ff */
[----:B------:R-:W5:Y:S01]  /*9a5e0*/  LDG.E.CONSTANT R57, desc[UR36][R66.64+0x4] ;  /* 0x0000042442397981 */ /* 0x000f62000c1e9900 */
[----:B0-----:R-:W-:-:S03]  /*9a5f0*/  IADD3 R62, P0, PT, R69, R34, RZ ;  /* 0x00000022453e7210 */ /* 0x001fc60007f1e0ff */
[----:B------:R-:W5:Y:S02]  /*9a600*/  LDG.E.CONSTANT R69, desc[UR36][R66.64] ;  /* 0x0000002442457981 */ /* 0x000f64000c1e9900 */
[----:B------:R-:W-:Y:S01]  /*9a610*/  IMAD.X R63, RZ, RZ, R35, P0 ;  /* 0x000000ffff3f7224 */ /* 0x000fe200000e0623 */
[----:B------:R-:W-:-:S04]  /*9a620*/  SHF.R.U64 R75, R60, 0x1d, R61 ;  /* 0x0000001d3c4b7819 */ /* 0x000fc8000000123d */
[----:B------:R-:W5:Y:S01]  /*9a630*/  LDG.E.CONSTANT R71, desc[UR36][R62.64+0x4] ;  /* 0x000004243e477981 */ /* 0x000f62000c1e9900 */
[----:B------:R-:W-:Y:S02]  /*9a640*/  LOP3.LUT R75, R75, 0x7f8, RZ, 0xc0, !PT ;  /* 0x000007f84b4b7812 */ /* 0x000fe400078ec0ff */
[----:B-1----:R-:W-:Y:S01]  /*9a650*/  SHF.R.U32.HI R65, RZ, 0x5, R61 ;  /* 0x00000005ff417819 */ /* 0x002fe2000001163d */
[----:B------:R2:W5:Y:S01]  /*9a660*/  LDG.E.CONSTANT R73, desc[UR36][R62.64] ;  /* 0x000000243e497981 */ /* 0x000562000c1e9900 */
[----:B------:R-:W-:Y:S02]  /*9a670*/  IADD3 R60, P0, PT, R75, R34, RZ ;  /* 0x000000224b3c7210 */ /* 0x000fe40007f1e0ff */
[----:B------:R-:W-:-:S03]  /*9a680*/  LOP3.LUT R65, R65, 0x7f8, RZ, 0xc0, !PT ;  /* 0x000007f841417812 */ /* 0x000fc600078ec0ff */
[----:B------:R-:W-:Y:S01]  /*9a690*/  IMAD.X R61, RZ, RZ, R35, P0 ;  /* 0x000000ffff3d7224 */ /* 0x000fe200000e0623 */
[----:B------:R-:W-:-:S04]  /*9a6a0*/  IADD3 R64, P0, PT, R65, R34, RZ ;  /* 0x0000002241407210 */ /* 0x000fc80007f1e0ff */
[----:B------:R-:W5:Y:S01]  /*9a6b0*/  LDG.E.CONSTANT R50, desc[UR36][R60.64+0x4] ;  /* 0x000004243c327981 */ /* 0x000f62000c1e9900 */
[----:B------:R-:W-:-:S03]  /*9a6c0*/  IMAD.X R65, RZ, RZ, R35, P0 ;  /* 0x000000ffff417224 */ /* 0x000fc600000e0623 */
[----:B------:R-:W5:Y:S04]  /*9a6d0*/  LDG.E.CONSTANT R58, desc[UR36][R60.64] ;  /* 0x000000243c3a7981 */ /* 0x000f68000c1e9900 */
[----:B------:R-:W5:Y:S04]  /*9a6e0*/  LDG.E.CONSTANT R67, desc[UR36][R64.64+0x4] ;  /* 0x0000042440437981 */ /* 0x000f68000c1e9900 */
[----:B------:R0:W5:Y:S01]  /*9a6f0*/  LDG.E.CONSTANT R75, desc[UR36][R64.64] ;  /* 0x00000024404b7981 */ /* 0x000162000c1e9900 */
[----:B--2---:R-:W-:Y:S02]  /*9a700*/  SHF.R.S32.HI R63, RZ, 0x1f, R13 ;  /* 0x0000001fff3f7819 */ /* 0x004fe4000001140d */
[----:B------:R-:W-:-:S04]  /*9a710*/  IADD3 R66, P0, PT, R40, -R13, RZ ;  /* 0x8000000d28427210 */ /* 0x000fc80007f1e0ff */
[----:B------:R-:W-:Y:S02]  /*9a720*/  IADD3.X R77, PT, PT, R41, ~R63, RZ, P0, !PT ;  /* 0x8000003f294d7210 */ /* 0x000fe400007fe4ff */
[----:B------:R-:W-:Y:S02]  /*9a730*/  ISETP.GT.U32.AND P0, PT, R66, RZ, PT ;  /* 0x000000ff4200720c */ /* 0x000fe40003f04070 */
[----:B---3--:R-:W-:Y:S02]  /*9a740*/  IADD3 R63, P1, PT, -R40, R21, RZ ;  /* 0x00000015283f7210 */ /* 0x008fe40007f3e1ff */
[----:B------:R-:W-:Y:S02]  /*9a750*/  ISETP.GT.AND.EX P0, PT, R77, RZ, PT, P0 ;  /* 0x000000ff4d00720c */ /* 0x000fe40003f04300 */
[----:B------:R-:W-:Y:S02]  /*9a760*/  LEA.HI.X.SX32 R21, R21, ~R41, 0x1, P1 ;  /* 0x8000002915157211 */ /* 0x000fe400008f0eff */
[----:B------:R-:W-:-:S02]  /*9a770*/  ISETP.GT.U32.AND P1, PT, R63, RZ, PT ;  /* 0x000000ff3f00720c */ /* 0x000fc40003f24070 */
[----:B----4-:R-:W-:Y:S02]  /*9a780*/  SHF.R.S32.HI R13, RZ, 0x1f, R33 ;  /* 0x0000001fff0d7819 */ /* 0x010fe40000011421 */
[----:B------:R-:W-:Y:S02]  /*9a790*/  ISETP.GT.AND.EX P1, PT, R21, RZ, PT, P1 ;  /* 0x000000ff1500720c */ /* 0x000fe40003f24310 */
[----:B------:R-:W-:-:S03]  /*9a7a0*/  IADD3 R33, P2, PT, R6, -R33, RZ ;  /* 0x8000002106217210 */ /* 0x000fc60007f5e0ff */
[----:B------:R-:W-:Y:S02]  /*9a7b0*/  @!P0 SEL R66, R63, RZ, P1 ;  /* 0x000000ff3f428207 */ /* 0x000fe40000800000 */
[----:B------:R-:W-:Y:S01]  /*9a7c0*/  @!P0 SEL R77, R21, RZ, P1 ;  /* 0x000000ff154d8207 */ /* 0x000fe20000800000 */
[----:B------:R-:W-:Y:S01]  /*9a7d0*/  IMAD.X R62, R7, 0x1, ~R13, P2 ;  /* 0x00000001073e7824 */ /* 0x000fe200010e0e0d */
[----:B------:R-:W-:-:S03]  /*9a7e0*/  ISETP.GT.U32.AND P2, PT, R33, RZ, PT ;  /* 0x000000ff2100720c */ /* 0x000fc60003f44070 */
[----:B------:R-:W-:Y:S01]  /*9a7f0*/  IMAD R13, R77, R66, RZ ;  /* 0x000000424d0d7224 */ /* 0x000fe200078e02ff */
[----:B-----5:R-:W-:Y:S02]  /*9a800*/  IADD3 R21, P1, PT, -R6, R53, RZ ;  /* 0x0000003506157210 */ /* 0x020fe40007f3e1ff */
[----:B------:R-:W-:Y:S01]  /*9a810*/  ISETP.GT.AND.EX P0, PT, R62, RZ, PT, P2 ;  /* 0x000000ff3e00720c */ /* 0x000fe20003f04320 */
[----:B------:R-:W-:Y:S01]  /*9a820*/  IMAD R77, R66, R77, R13 ;  /* 0x0000004d424d7224 */ /* 0x000fe200078e020d */
[----:B------:R-:W-:Y:S02]  /*9a830*/  SHF.R.S32.HI R13, RZ, 0x1f, R57 ;  /* 0x0000001fff0d7819 */ /* 0x000fe40000011439 */
[----:B------:R-:W-:Y:S02]  /*9a840*/  LEA.HI.X.SX32 R53, R53, ~R7, 0x1, P1 ;  /* 0x8000000735357211 */ /* 0x000fe400008f0eff */
[----:B------:R-:W-:Y:S02]  /*9a850*/  IADD3 R57, P2, PT, R42, -R57, RZ ;  /* 0x800000392a397210 */ /* 0x000fe40007f5e0ff */
[----:B------:R-:W-:-:S03]  /*9a860*/  ISETP.GT.U32.AND P1, PT, R21, RZ, PT ;  /* 0x000000ff1500720c */ /* 0x000fc60003f24070 */
[----:B0-----:R-:W-:Y:S01]  /*9a870*/  IMAD.X R64, R43, 0x1, ~R13, P2 ;  /* 0x000000012b407824 */ /* 0x001fe200010e0e0d */
[----:B------:R-:W-:Y:S02]  /*9a880*/  ISETP.GT.AND.EX P1, PT, R53, RZ, PT, P1 ;  /* 0x000000ff3500720c */ /* 0x000fe40003f24310 */
[----:B------:R-:W-:Y:S02]  /*9a890*/  ISETP.GT.U32.AND P2, PT, R57, RZ, PT ;  /* 0x000000ff3900720c */ /* 0x000fe40003f44070 */
[----:B------:R-:W-:Y:S02]  /*9a8a0*/  @!P0 SEL R33, R21, RZ, P1 ;  /* 0x000000ff15218207 */ /* 0x000fe40000800000 */
[----:B------:R-:W-:Y:S02]  /*9a8b0*/  @!P0 SEL R62, R53, RZ, P1 ;  /* 0x000000ff353e8207 */ /* 0x000fe40000800000 */
[----:B------:R-:W-:Y:S02]  /*9a8c0*/  IADD3 R53, P1, PT, -R42, R69, RZ ;  /* 0x000000452a357210 */ /* 0x000fe40007f3e1ff */
[----:B------:R-:W-:Y:S01]  /*9a8d0*/  ISETP.GT.AND.EX P0, PT, R64, RZ, PT, P2 ;  /* 0x000000ff4000720c */ /* 0x000fe20003f04320 */
[----:B------:R-:W-:Y:S01]  /*9a8e0*/  IMAD R21, R62, R33, RZ ;  /* 0x000000213e157224 */ /* 0x000fe200078e02ff */
[----:B------:R-:W-:-:S02]  /*9a8f0*/  LEA.HI.X.SX32 R69, R69, ~R43, 0x1, P1 ;  /* 0x8000002b45457211 */ /* 0x000fc400008f0eff */
[----:B------:R-:W-:Y:S01]  /*9a900*/  SHF.R.S32.HI R13, RZ, 0x1f, R71 ;  /* 0x0000001fff0d7819 */ /* 0x000fe20000011447 */
[----:B------:R-:W-:Y:S01]  /*9a910*/  IMAD.WIDE.U32 R60, R66, R66, RZ ;  /* 0x00000042423c7225 */ /* 0x000fe200078e00ff */
[----:B------:R-:W-:Y:S02]  /*9a920*/  ISETP.GT.U32.AND P1, PT, R53, RZ, PT ;  /* 0x000000ff3500720c */ /* 0x000fe40003f24070 */
[----:B------:R-:W-:Y:S01]  /*9a930*/  IADD3 R71, P2, PT, R48, -R71, RZ ;  /* 0x8000004730477210 */ /* 0x000fe20007f5e0ff */
[----:B------:R-:W-:Y:S01]  /*9a940*/  IMAD R21, R33, R62, R21 ;  /* 0x0000003e21157224 */ /* 0x000fe200078e0215 */
[----:B------:R-:W-:Y:S01]  /*9a950*/  ISETP.GT.AND.EX P1, PT, R69, RZ, PT, P1 ;  /* 0x000000ff4500720c */ /* 0x000fe20003f24310 */
[----:B------:R-:W-:Y:S02]  /*9a960*/  IMAD.IADD R61, R61, 0x1, R77 ;  /* 0x000000013d3d7824 */ /* 0x000fe400078e024d */
[----:B------:R-:W-:Y:S01]  /*9a970*/  IMAD.X R62, R49, 0x1, ~R13, P2 ;  /* 0x00000001313e7824 */ /* 0x000fe200010e0e0d */
[----:B------:R-:W-:Y:S01]  /*9a980*/  ISETP.GT.U32.AND P2, PT, R71, RZ, PT ;  /* 0x000000ff4700720c */ /* 0x000fe20003f44070 */
[----:B------:R-:W-:Y:S01]  /*9a990*/  IMAD.WIDE.U32 R60, R33, R33, R60 ;  /* 0x00000021213c7225 */ /* 0x000fe200078e003c */
[----:B------:R-:W-:-:S02]  /*9a9a0*/  @!P0 SEL R57, R53, RZ, P1 ;  /* 0x000000ff35398207 */ /* 0x000fc40000800000 */
[----:B------:R-:W-:Y:S02]  /*9a9b0*/  @!P0 SEL R64, R69, RZ, P1 ;  /* 0x000000ff45408207 */ /* 0x000fe40000800000 */
[----:B------:R-:W-:Y:S02]  /*9a9c0*/  IADD3 R33, P1, PT, -R48, R73, RZ ;  /* 0x0000004930217210 */ /* 0x000fe40007f3e1ff */
[----:B------:R-:W-:Y:S01]  /*9a9d0*/  ISETP.GT.AND.EX P0, PT, R62, RZ, PT, P2 ;  /* 0x000000ff3e00720c */ /* 0x000fe20003f04320 */
[----:B------:R-:W-:Y:S01]  /*9a9e0*/  IMAD.IADD R61, R61, 0x1, R21 ;  /* 0x000000013d3d7824 */ /* 0x000fe200078e0215 */
[----:B------:R-:W-:Y:S01]  /*9a9f0*/  LEA.HI.X.SX32 R73, R73, ~R49, 0x1, P1 ;  /* 0x8000003149497211 */ /* 0x000fe200008f0eff */
[-C--:B------:R-:W-:Y:S01]  /*9aa00*/  IMAD R13, R64, R57.reuse, RZ ;  /* 0x00000039400d7224 */ /* 0x080fe200078e02ff */
[----:B------:R-:W-:Y:S01]  /*9aa10*/  ISETP.GT.U32.AND P1, PT, R33, RZ, PT ;  /* 0x000000ff2100720c */ /* 0x000fe20003f24070 */
[----:B------:R-:W-:-:S04]  /*9aa20*/  IMAD.WIDE.U32 R60, R57, R57, R60 ;  /* 0x00000039393c7225 */ /* 0x000fc800078e003c */
[----:B------:R-:W-:Y:S01]  /*9aa30*/  IMAD R21, R57, R64, R13 ;  /* 0x0000004039157224 */ /* 0x000fe200078e020d */
[----:B------:R-:W-:Y:S02]  /*9aa40*/  ISETP.GT.AND.EX P1, PT, R73, RZ, PT, P1 ;  /* 0x000000ff4900720c */ /* 0x000fe40003f24310 */
[----:B------:R-:W-:Y:S02]  /*9aa50*/  SHF.R.S32.HI R13, RZ, 0x1f, R50 ;  /* 0x0000001fff0d7819 */ /* 0x000fe40000011432 */
[----:B------:R-:W-:Y:S02]  /*9aa60*/  IADD3 R61, PT, PT, R61, R21, RZ ;  /* 0x000000153d3d7210 */ /* 0x000fe40007ffe0ff */
[----:B------:R-:W-:Y:S02]  /*9aa70*/  @!P0 SEL R71, R33, RZ, P1 ;  /* 0x000000ff21478207 */ /* 0x000fe40000800000 */
[----:B------:R-:W-:Y:S02]  /*9aa80*/  @!P0 SEL R62, R73, RZ, P1 ;  /* 0x000000ff493e8207 */ /* 0x000fe40000800000 */
[----:B------:R-:W-:-:S02]  /*9aa90*/  SHF.R.S32.HI R21, RZ, 0x1f, R67 ;  /* 0x0000001fff157819 */ /* 0x000fc40000011443 */
[----:B------:R-:W-:Y:S02]  /*9aaa0*/  IADD3 R64, P0, PT, RZ, -R50, RZ ;  /* 0x80000032ff407210 */ /* 0x000fe40007f1e0ff */
[C---:B------:R-:W-:Y:S02]  /*9aab0*/  IADD3 R67, P2, PT, R4.reuse, -R67, RZ ;  /* 0x8000004304437210 */ /* 0x040fe40007f5e0ff */
[----:B------:R-:W-:Y:S01]  /*9aac0*/  ISETP.GE.AND P1, PT, R13, RZ, PT ;  /* 0x000000ff0d00720c */ /* 0x000fe20003f26270 */
[----:B------:R-:W-:Y:S01]  /*9aad0*/  IMAD.X R13, RZ, RZ, ~R13, P0 ;  /* 0x000000ffff0d7224 */ /* 0x000fe200000e0e0d */
[----:B------:R-:W-:Y:S01]  /*9aae0*/  ISETP.GT.U32.AND P0, PT, R67, RZ, PT ;  /* 0x000000ff4300720c */ /* 0x000fe20003f04070 */
[----:B------:R-:W-:Y:S01]  /*9aaf0*/  IMAD.X R50, R5, 0x1, ~R21, P2 ;  /* 0x0000000105327824 */ /* 0x000fe200010e0e15 */
[----:B------:R-:W-:Y:S01]  /*9ab00*/  IADD3 R53, P2, PT, -R4, R75, RZ ;  /* 0x0000004b04357210 */ /* 0x000fe20007f5e1ff */
[----:B------:R-:W-:-:S03]  /*9ab10*/  IMAD R33, R62, R71, RZ ;  /* 0x000000473e217224 */ /* 0x000fc600078e02ff */
        /* <DEDUP_REMOVED lines=10> */
[----:B------:R-:W-:Y:S01]  /*9abc0*/  IMAD.WIDE.U32 R60, R64, R64, R60 ;  /* 0x00000040403c7225 */ /* 0x000fe200078e003c */
[----:B------:R-:W-:-:S02]  /*9abd0*/  ISETP.LT.U32.AND P2, PT, R20, R3, PT ;  /* 0x000000031400720c */ /* 0x000fc40003f41070 */
[----:B------:R-:W-:Y:S01]  /*9abe0*/  @!P0 SEL R67, R53, RZ, P1 ;  /* 0x000000ff35438207 */ /* 0x000fe20000800000 */
[----:B------:R-:W-:Y:S01]  /*9abf0*/  IMAD R21, R64, R13, R21 ;  /* 0x0000000d40157224 */ /* 0x000fe200078e0215 */
[----:B------:R-:W-:-:S03]  /*9ac00*/  @!P0 SEL R50, R75, RZ, P1 ;  /* 0x000000ff4b328207 */ /* 0x000fc60000800000 */
[----:B------:R-:W-:Y:S01]  /*9ac10*/  IMAD.IADD R61, R61, 0x1, R21 ;  /* 0x000000013d3d7824 */ /* 0x000fe200078e0215 */
[----:B------:R-:W-:Y:S01]  /*9ac20*/  ISETP.LT.U32.AND.EX P0, PT, R11, R10, PT, P2 ;  /* 0x0000000a0b00720c */ /* 0x000fe20003f01120 */
[-C--:B------:R-:W-:Y:S02]  /*9ac30*/  IMAD R21, R50, R67.reuse, RZ ;  /* 0x0000004332157224 */ /* 0x080fe400078e02ff */
[----:B------:R-:W-:Y:S01]  /*9ac40*/  IMAD.WIDE.U32 R62, R67, R67, R60 ;  /* 0x00000043433e7225 */ /* 0x000fe200078e003c */
[----:B------:R-:W-:-:S03]  /*9ac50*/  SEL R13, R20, R3, P0 ;  /* 0x00000003140d7207 */ /* 0x000fc60000000000 */
[----:B------:R-:W-:Y:S01]  /*9ac60*/  IMAD R67, R67, R50, R21 ;  /* 0x0000003243437224 */ /* 0x000fe200078e0215 */
[----:B------:R-:W-:Y:S02]  /*9ac70*/  SEL R21, R11, R10, P0 ;  /* 0x0000000a0b157207 */ /* 0x000fe40000000000 */
[----:B------:R-:W-:Y:S01]  /*9ac80*/  ISETP.GE.U32.AND P0, PT, R13, R62, PT ;  /* 0x0000003e0d00720c */ /* 0x000fe20003f06070 */
[----:B------:R-:W-:-:S05]  /*9ac90*/  IMAD.IADD R50, R63, 0x1, R67 ;  /* 0x000000013f327824 */ /* 0x000fca00078e0243 */
[----:B------:R-:W-:Y:S02]  /*9aca0*/  ISETP.GE.U32.AND.EX P0, PT, R21, R50, PT, P0 ;  /* 0x000000321500720c */ /* 0x000fe40003f06100 */
[----:B------:R-:W-:-:S11]  /*9acb0*/  MOV R58, R56 ;  /* 0x00000038003a7202 */ /* 0x000fd60000000f00 */
[----:B------:R-:W-:-:S05]  /*9acc0*/  @P0 IMAD.U32 R13, R14, 0x8, R1 ;  /* 0x000000080e0d0824 */ /* 0x000fca00078e0001 */
[----:B------:R1:W-:Y:S04]  /*9acd0*/  @P0 STL.64 [R13], R58 ;  /* 0x0000003a0d000387 */ /* 0x0003e80000100a00 */
[----:B------:R-:W2:Y:S01]  /*9ace0*/  @P0 LDL.64 R60, [R1+0x400] ;  /* 0x00040000013c0983 */ /* 0x000ea20000100a00 */
[----:B------:R-:W-:Y:S02]  /*9acf0*/  @P0 IMAD.MOV.U32 R20, RZ, RZ, R62 ;  /* 0x000000ffff140224 */ /* 0x000fe400078e003e */
[----:B------:R-:W-:Y:S01]  /*9ad00*/  @P0 IMAD.MOV.U32 R11, RZ, RZ, R50 ;  /* 0x000000ffff0b0224 */ /* 0x000fe200078e0032 */
[----:B--2---:R-:W-:-:S05]  /*9ad10*/  @P0 IADD3 R14, P1, PT, R60, 0x1, RZ ;  /* 0x000000013c0e0810 */ /* 0x004fca0007f3e0ff */
[----:B------:R-:W-:Y:S01]  /*9ad20*/  @P0 IMAD.X R15, RZ, RZ, R61, P1 ;  /* 0x000000ffff0f0224 */ /* 0x000fe200008e063d */
[----:B------:R-:W-:-:S04]  /*9ad30*/  IADD3 R57, P1, PT, R12, R59, RZ ;  /* 0x0000003b0c397210 */ /* 0x000fc80007f3e0ff */
[----:B------:R1:W-:Y:S01]  /*9ad40*/  @P0 STL.64 [R1+0x400], R14 ;  /* 0x0004000e01000387 */ /* 0x0003e20000100a00 */
[----:B------:R-:W-:Y:S01]  /*9ad50*/  IMAD.X R32, R51, 0x1, R32, P1 ;  /* 0x0000000133207824 */ /* 0x000fe200008e0620 */
[----:B------:R-:W-:-:S04]  /*9ad60*/  ISETP.GT.U32.AND P1, PT, R57, 0x2397, PT ;  /* 0x000023973900780c */ /* 0x000fc80003f24070 */
[----:B------:R-:W-:-:S13]  /*9ad70*/  ISETP.GT.U32.AND.EX P1, PT, R32, RZ, PT, P1 ;  /* 0x000000ff2000720c */ /* 0x000fda0003f24110 */
[----:B-1----:R-:W-:Y:S05]  /*9ad80*/  @P1 BRA `(.L_x_1882) ;  /* 0x0000002000e01947 */ /* 0x002fea0003800000 */
[----:B------:R-:W-:-:S04]  /*9ad90*/  LEA R58, P0, R57, R54, 0x3 ;  /* 0x00000036393a7211 */ /* 0x000fc800078018ff */
[----:B------:R-:W-:-:S06]  /*9ada0*/  LEA.HI.X R59, R57, R55, R32, 0x3, P0 ;  /* 0x00000037393b7211 */ /* 0x000fcc00000f1c20 */
[----:B------:R-:W2:Y:S02]  /*9adb0*/  LDG.E.64.CONSTANT R58, desc[UR36][R58.64] ;  /* 0x000000243a3a7981 */ /* 0x000ea4000c1e9b00 */
[----:B--2---:R-:W-:Y:S02]  /*9adc0*/  SHF.L.U32 R13, R58, 0x3, RZ ;  /* 0x000000033a0d7819 */ /* 0x004fe400000006ff */
[----:B------:R-:W-:Y:S02]  /*9add0*/  SHF.R.U32.HI R21, RZ, 0x5, R58 ;  /* 0x00000005ff157819 */ /* 0x000fe4000001163a */
[----:B------:R-:W-:-:S04]  /*9ade0*/  LOP3.LUT R13, R13, 0x7f8, RZ, 0xc0, !PT ;  /* 0x000007f80d0d7812 */ /* 0x000fc800078ec0ff */
[----:B------:R-:W-:-:S05]  /*9adf0*/  IADD3 R60, P0, PT, R13, R34, RZ ;  /* 0x000000220d3c7210 */ /* 0x000fca0007f1e0ff */
        /* <DEDUP_REMOVED lines=10> */
[----:B------:R-:W-:Y:S01]  /*9aea0*/  SHF.R.U32.HI R50, RZ, 0x15, R58 ;  /* 0x00000015ff327819 */ /* 0x000fe2000001163a */
[----:B------:R1:W5:Y:S02]  /*9aeb0*/  LDG.E.CONSTANT R53, desc[UR36][R62.64] ;  /* 0x000000243e357981 */ /* 0x000364000c1e9900 */
[----:B------:R-:W-:Y:S01]  /*9aec0*/  IMAD.X R65, RZ, RZ, R35, P0 ;  /* 0x000000ffff417224 */ /* 0x000fe200000e0623 */
[----:B------:R-:W-:-:S04]  /*9aed0*/  LOP3.LUT R69, R50, 0x7f8, RZ, 0xc0, !PT ;  /* 0x000007f832457812 */ /* 0x000fc800078ec0ff */
        /* <DEDUP_REMOVED lines=13> */
[----:B------:R-:W-:Y:S01]  /*9afb0*/  IADD3.X R63, PT, PT, RZ, R35, RZ, P0, !PT ;  /* 0x00000023ff3f7210 */ /* 0x000fe200007fe4ff */
[----:B------:R-:W5:Y:S04]  /*9afc0*/  LDG.E.CONSTANT R50, desc[UR36][R58.64+0x4] ;  /* 0x000004243a327981 */ /* 0x000f68000c1e9900 */
[----:B------:R-:W5:Y:S04]  /*9afd0*/  LDG.E.CONSTANT R65, desc[UR36][R62.64+0x4] ;  /* 0x000004243e417981 */ /* 0x000f68000c1e9900 */
[----:B------:R0:W5:Y:S04]  /*9afe0*/  LDG.E.CONSTANT R75, desc[UR36][R62.64] ;  /* 0x000000243e4b7981 */ /* 0x000168000c1e9900 */
[----:B------:R1:W5:Y:S01]  /*9aff0*/  LDG.E.CONSTANT R64, desc[UR36][R58.64] ;  /* 0x000000243a407981 */ /* 0x000362000c1e9900 */
[----:B--2---:R-:W-:-:S02]  /*9b000*/  SHF.R.S32.HI R61, RZ, 0x1f, R13 ;  /* 0x0000001fff3d7819 */ /* 0x004fc4000001140d */
[----:B------:R-:W-:-:S05]  /*9b010*/  IADD3 R66, P0, PT, R40, -R13, RZ ;  /* 0x8000000d28427210 */ /* 0x000fca0007f1e0ff */
[----:B------:R-:W-:Y:S01]  /*9b020*/  IMAD.X R77, R41, 0x1, ~R61, P0 ;  /* 0x00000001294d7824 */ /* 0x000fe200000e0e3d */
[----:B------:R-:W-:Y:S02]  /*9b030*/  ISETP.GT.U32.AND P0, PT, R66, RZ, PT ;  /* 0x000000ff4200720c */ /* 0x000fe40003f04070 */
[----:B---3--:R-:W-:Y:S02]  /*9b040*/  IADD3 R61, P1, PT, -R40, R21, RZ ;  /* 0x00000015283d7210 */ /* 0x008fe40007f3e1ff */
[----:B------:R-:W-:Y:S02]  /*9b050*/  ISETP.GT.AND.EX P0, PT, R77, RZ, PT, P0 ;  /* 0x000000ff4d00720c */ /* 0x000fe40003f04300 */
[----:B------:R-:W-:Y:S02]  /*9b060*/  LEA.HI.X.SX32 R21, R21, ~R41, 0x1, P1 ;  /* 0x8000002915157211 */ /* 0x000fe400008f0eff */
[----:B------:R-:W-:Y:S02]  /*9b070*/  ISETP.GT.U32.AND P1, PT, R61, RZ, PT ;  /* 0x000000ff3d00720c */ /* 0x000fe40003f24070 */
[----:B----4-:R-:W-:-:S02]  /*9b080*/  SHF.R.S32.HI R13, RZ, 0x1f, R33 ;  /* 0x0000001fff0d7819 */ /* 0x010fc40000011421 */
        /* <DEDUP_REMOVED lines=21> */
[----:B-1----:R-:W-:Y:S01]  /*9b1e0*/  IMAD.WIDE.U32 R58, R66, R66, RZ ;  /* 0x00000042423a7225 */ /* 0x002fe200078e00ff */
[----:B------:R-:W-:-:S02]  /*9b1f0*/  SHF.R.S32.HI R13, RZ, 0x1f, R71 ;  /* 0x0000001fff0d7819 */ /* 0x000fc40000011447 */
[----:B------:R-:W-:Y:S01]  /*9b200*/  LEA.HI.X.SX32 R69, R69, ~R43, 0x1, P1 ;  /* 0x8000002b45457211 */ /* 0x000fe200008f0eff */
[----:B------:R-:W-:Y:S01]  /*9b210*/  IMAD R21, R60, R33, RZ ;  /* 0x000000213c157224 */ /* 0x000fe200078e02ff */
[----:B------:R-:W-:Y:S02]  /*9b220*/  IADD3 R71, P2, PT, R48, -R71, RZ ;  /* 0x8000004730477210 */ /* 0x000fe40007f5e0ff */
[----:B------:R-:W-:Y:S01]  /*9b230*/  ISETP.GT.U32.AND P1, PT, R53, RZ, PT ;  /* 0x000000ff3500720c */ /* 0x000fe20003f24070 */
[----:B------:R-:W-:Y:S02]  /*9b240*/  IMAD.IADD R59, R59, 0x1, R77 ;  /* 0x000000013b3b7824 */ /* 0x000fe400078e024d */
[----:B------:R-:W-:Y:S01]  /*9b250*/  IMAD R21, R33, R60, R21 ;  /* 0x0000003c21157224 */ /* 0x000fe200078e0215 */
[----:B------:R-:W-:Y:S01]  /*9b260*/  ISETP.GT.AND.EX P1, PT, R69, RZ, PT, P1 ;  /* 0x000000ff4500720c */ /* 0x000fe20003f24310 */
[----:B------:R-:W-:Y:S01]  /*9b270*/  IMAD.X R60, R49, 0x1, ~R13, P2 ;  /* 0x00000001313c7824 */ /* 0x000fe200010e0e0d */
[----:B------:R-:W-:Y:S01]  /*9b280*/  ISETP.GT.U32.AND P2, PT, R71, RZ, PT ;  /* 0x000000ff4700720c */ /* 0x000fe20003f44070 */
[----:B------:R-:W-:Y:S01]  /*9b290*/  IMAD.WIDE.U32 R58, R33, R33, R58 ;  /* 0x00000021213a7225 */ /* 0x000fe200078e003a */
[----:B------:R-:W-:-:S02]  /*9b2a0*/  @!P0 SEL R67, R53, RZ, P1 ;  /* 0x000000ff35438207 */ /* 0x000fc40000800000 */
[----:B------:R-:W-:Y:S02]  /*9b2b0*/  @!P0 SEL R62, R69, RZ, P1 ;  /* 0x000000ff453e8207 */ /* 0x000fe40000800000 */
[----:B------:R-:W-:Y:S02]  /*9b2c0*/  IADD3 R33, P1, PT, -R48, R73, RZ ;  /* 0x0000004930217210 */ /* 0x000fe40007f3e1ff */
[----:B------:R-:W-:Y:S01]  /*9b2d0*/  ISETP.GT.AND.EX P0, PT, R60, RZ, PT, P2 ;  /* 0x000000ff3c00720c */ /* 0x000fe20003f04320 */
[----:B------:R-:W-:Y:S01]  /*9b2e0*/  IMAD R13, R62, R67, RZ ;  /* 0x000000433e0d7224 */ /* 0x000fe200078e02ff */
[----:B------:R-:W-:Y:S02]  /*9b2f0*/  IADD3 R59, PT, PT, R59, R21, RZ ;  /* 0x000000153b3b7210 */ /* 0x000fe40007ffe0ff */
[----:B------:R-:W-:Y:S02]  /*9b300*/  LEA.HI.X.SX32 R73, R73, ~R49, 0x1, P1 ;  /* 0x8000003149497211 */ /* 0x000fe400008f0eff */
[----:B------:R-:W-:Y:S01]  /*9b310*/  ISETP.GT.U32.AND P1, PT, R33, RZ, PT ;  /* 0x000000ff2100720c */ /* 0x000fe20003f24070 */
[----:B------:R-:W-:-:S02]  /*9b320*/  IMAD R21, R67, R62, R13 ;  /* 0x0000003e43157224 */ /* 0x000fc400078e020d */
[----:B------:R-:W-:Y:S01]  /*9b330*/  IMAD.WIDE.U32 R58, R67, R67, R58 ;  /* 0x00000043433a7225 */ /* 0x000fe200078e003a */
[----:B------:R-:W-:Y:S02]  /*9b340*/  ISETP.GT.AND.EX P1, PT, R73, RZ, PT, P1 ;  /* 0x000000ff4900720c */ /* 0x000fe40003f24310 */
[----:B------:R-:W-:Y:S01]  /*9b350*/  SHF.R.S32.HI R13, RZ, 0x1f, R50 ;  /* 0x0000001fff0d7819 */ /* 0x000fe20000011432 */
[----:B------:R-:W-:Y:S01]  /*9b360*/  IMAD.IADD R59, R59, 0x1, R21 ;  /* 0x000000013b3b7824 */ /* 0x000fe200078e0215 */
[----:B------:R-:W-:Y:S02]  /*9b370*/  @!P0 SEL R71, R33, RZ, P1 ;  /* 0x000000ff21478207 */ /* 0x000fe40000800000 */
[----:B------:R-:W-:Y:S02]  /*9b380*/  @!P0 SEL R60, R73, RZ, P1 ;  /* 0x000000ff493c8207 */ /* 0x000fe40000800000 */
[----:B------:R-:W-:Y:S02]  /*9b390*/  SHF.R.S32.HI R21, RZ, 0x1f, R65 ;  /* 0x0000001fff157819 */ /* 0x000fe40000011441 */
[----:B------:R-:W-:-:S02]  /*9b3a0*/  IADD3 R62, P0, PT, RZ, -R50, RZ ;  /* 0x80000032ff3e7210 */ /* 0x000fc40007f1e0ff */
[C---:B------:R-:W-:Y:S02]  /*9b3b0*/  IADD3 R65, P2, PT, R4.reuse, -R65, RZ ;  /* 0x8000004104417210 */ /* 0x040fe40007f5e0ff */
[----:B------:R-:W-:Y:S01]  /*9b3c0*/  ISETP.GE.AND P1, PT, R13, RZ, PT ;  /* 0x000000ff0d00720c */ /* 0x000fe20003f26270 */
[----:B------:R-:W-:Y:S01]  /*9b3d0*/  IMAD.X R13, RZ, RZ, ~R13, P0 ;  /* 0x000000ffff0d7224 */ /* 0x000fe200000e0e0d */
[----:B------:R-:W-:Y:S01]  /*9b3e0*/  ISETP.GT.U32.AND P0, PT, R65, RZ, PT ;  /* 0x000000ff4100720c */ /* 0x000fe20003f04070 */
[----:B------:R-:W-:Y:S01]  /*9b3f0*/  IMAD.X R50, R5, 0x1, ~R21, P2 ;  /* 0x0000000105327824 */ /* 0x000fe200010e0e15 */
[----:B------:R-:W-:Y:S01]  /*9b400*/  IADD3 R53, P2, PT, -R4, R75, RZ ;  /* 0x0000004b04357210 */ /* 0x000fe20007f5e1ff */
[----:B------:R-:W-:-:S03]  /*9b410*/  IMAD R33, R60, R71, RZ ;  /* 0x000000473c217224 */ /* 0x000fc600078e02ff */
[----:B------:R-:W-:Y:S02]  /*9b420*/  ISETP.GT.AND.EX P0, PT, R50, RZ, PT, P0 ;  /* 0x000000ff3200720c */ /* 0x000fe40003f04300 */
[----:B------:R-:W-:Y:S01]  /*9b430*/  SEL R13, R13, RZ, !P1 ;  /* 0x000000ff0d0d7207 */ /* 0x000fe20004800000 */
[----:B------:R-:W-:Y:S01]  /*9b440*/  IMAD R33, R71, R60, R33 ;  /* 0x0000003c47217224 */ /* 0x000fe200078e0221 */
[----:B------:R-:W-:Y:S02]  /*9b450*/  LEA.HI.X.SX32 R75, R75, ~R5, 0x1, P2 ;  /* 0x800000054b4b7211 */ /* 0x000fe400010f0eff */
[----:B------:R-:W-:Y:S01]  /*9b460*/  @P1 VIMNMX R62, PT, PT, RZ, R64, !PT ;  /* 0x00000040ff3e1248 */ /* 0x000fe20007fe0100 */
[----:B------:R-:W-:Y:S01]  /*9b470*/  IMAD.WIDE.U32 R58, R71, R71, R58 ;  /* 0x00000047473a7225 */ /* 0x000fe200078e003a */
[----:B------:R-:W-:-:S03]  /*9b480*/  ISETP.GT.U32.AND P1, PT, R53, RZ, PT ;  /* 0x000000ff3500720c */ /* 0x000fc60003f24070 */
[----:B------:R-:W-:Y:S01]  /*9b490*/  IMAD.IADD R59, R59, 0x1, R33 ;  /* 0x000000013b3b7824 */ /* 0x000fe200078e0221 */
[----:B------:R-:W-:Y:S01]  /*9b4a0*/  ISETP.GT.AND.EX P1, PT, R75, RZ, PT, P1 ;  /* 0x000000ff4b00720c */ /* 0x000fe20003f24310 */
[-C--:B------:R-:W-:Y:S01]  /*9b4b0*/  IMAD R21, R13, R62.reuse, RZ ;  /* 0x0000003e0d157224 */ /* 0x080fe200078e02ff */
[----:B------:R-:W-:Y:S01]  /*9b4c0*/  ISETP.LT.U32.AND P2, PT, R20, R3, PT ;  /* 0x000000031400720c */ /* 0x000fe20003f41070 */
[C---:B------:R-:W-:Y:S01]  /*9b4d0*/  IMAD.WIDE.U32 R58, R62.reuse, R62, R58 ;  /* 0x0000003e3e3a7225 */ /* 0x040fe200078e003a */
[----:B------:R-:W-:Y:S02]  /*9b4e0*/  @!P0 SEL R65, R53, RZ, P1 ;  /* 0x000000ff35418207 */ /* 0x000fe40000800000 */
[----:B------:R-:W-:Y:S01]  /*9b4f0*/  @!P0 SEL R50, R75, RZ, P1 ;  /* 0x000000ff4b328207 */ /* 0x000fe20000800000 */
[----:B------:R-:W-:Y:S01]  /*9b500*/  IMAD R21, R62, R13, R21 ;  /* 0x0000000d3e157224 */ /* 0x000fe200078e0215 */
[----:B------:R-:W-:-:S03]  /*9b510*/  ISETP.LT.U32.AND.EX P2, PT, R11, R10, PT, P2 ;  /* 0x0000000a0b00720c */ /* 0x000fc60003f41120 */
[----:B------:R-:W-:Y:S02]  /*9b520*/  IMAD.IADD R59, R59, 0x1, R21 ;  /* 0x000000013b3b7824 */ /* 0x000fe400078e0215 */
[----:B------:R-:W-:Y:S01]  /*9b530*/  IMAD R13, R50, R65, RZ ;  /* 0x00000041320d7224 */ /* 0x000fe200078e02ff */
[----:B------:R-:W-:Y:S01]  /*9b540*/  SEL R21, R20, R3, P2 ;  /* 0x0000000314157207 */ /* 0x000fe20001000000 */
[----:B------:R-:W-:-:S04]  /*9b550*/  IMAD.WIDE.U32 R60, R65, R65, R58 ;  /* 0x00000041413c7225 */ /* 0x000fc800078e003a */
[----:B------:R-:W-:Y:S01]  /*9b560*/  IMAD R13, R65, R50, R13 ;  /* 0x00000032410d7224 */ /* 0x000fe200078e020d */
[----:B------:R-:W-:Y:S02]  /*9b570*/  SEL R50, R11, R10, P2 ;  /* 0x0000000a0b327207 */ /* 0x000fe40001000000 */
[----:B------:R-:W-:Y:S02]  /*9b580*/  ISETP.GE.U32.AND P0, PT, R21, R60, PT ;  /* 0x0000003c1500720c */ /* 0x000fe40003f06070 */
[----:B------:R-:W-:-:S04]  /*9b590*/  IADD3 R13, PT, PT, R61, R13, RZ ;  /* 0x0000000d3d0d7210 */ /* 0x000fc80007ffe0ff */
[----:B------:R-:W-:-:S13]  /*9b5a0*/  ISETP.GE.U32.AND.EX P0, PT, R50, R13, PT, P0 ;  /* 0x0000000d3200720c */ /* 0x000fda0003f06100 */
        /* <DEDUP_REMOVED lines=142> */
[----:B------:R-:W-:Y:S01]  /*9be90*/  ISETP.GE.U32.AND.EX P0, PT, R50, R13, PT, P0 ;  /* 0x0000000d3200720c */ /* 0x000fe20003f06100 */
[----:B------:R-:W-:-:S12]  /*9bea0*/  IMAD.MOV.U32 R58, RZ, RZ, R56 ;  /* 0x000000ffff3a7224 */ /* 0x000fd800078e0038 */
[----:B------:R-:W-:-:S05]  /*9beb0*/  @P0 IMAD.U32 R21, R14, 0x8, R1 ;  /* 0x000000080e150824 */ /* 0x000fca00078e0001 */
[----:B------:R1:W-:Y:S04]  /*9bec0*/  @P0 STL.64 [R21], R58 ;  /* 0x0000003a15000387 */ /* 0x0003e80000100a00 */
[----:B------:R-:W2:Y:S01]  /*9bed0*/  @P0 LDL.64 R60, [R1+0x400] ;  /* 0x00040000013c0983 */ /* 0x000ea20000100a00 */
[----:B------:R-:W-:Y:S01]  /*9bee0*/  @P0 IMAD.MOV.U32 R20, RZ, RZ, R62 ;  /* 0x000000ffff140224 */ /* 0x000fe200078e003e */
[----:B------:R-:W-:Y:S02]  /*9bef0*/  @P0 MOV R11, R13 ;  /* 0x0000000d000b0202 */ /* 0x000fe40000000f00 */
        /* <DEDUP_REMOVED lines=38> */
[-C--:B------:R-:W-:Y:S02]  /*9c160*/  IADD3 R58, P0, PT, R75, R34.reuse, RZ ;  /* 0x000000224b3a7210 */ /* 0x080fe40007f1e0ff */
[----:B------:R-:W-:Y:S02]  /*9c170*/  LOP3.LUT R63, R63, 0x7f8, RZ, 0xc0, !PT ;  /* 0x000007f83f3f7812 */ /* 0x000fe400078ec0ff */
[----:B------:R-:W-:Y:S02]  /*9c180*/  IADD3.X R59, PT, PT, RZ, R35, RZ, P0, !PT ;  /* 0x00000023ff3b7210 */ /* 0x000fe400007fe4ff */
[----:B------:R-:W-:-:S03]  /*9c190*/  IADD3 R62, P0, PT, R63, R34, RZ ;  /* 0x000000223f3e7210 */ /* 0x000fc60007f1e0ff */
[----:B------:R-:W5:Y:S02]  /*9c1a0*/  LDG.E.CONSTANT R50, desc[UR36][R58.64+0x4] ;  /* 0x000004243a327981 */ /* 0x000f64000c1e9900 */
[----:B------:R-:W-:Y:S02]  /*9c1b0*/  IMAD.X R63, RZ, RZ, R35, P0 ;  /* 0x000000ffff3f7224 */ /* 0x000fe400000e0623 */
[----:B------:R-:W5:Y:S04]  /*9c1c0*/  LDG.E.CONSTANT R64, desc[UR36][R58.64] ;  /* 0x000000243a407981 */ /* 0x000f68000c1e9900 */
[----:B------:R-:W5:Y:S04]  /*9c1d0*/  LDG.E.CONSTANT R65, desc[UR36][R62.64+0x4] ;  /* 0x000004243e417981 */ /* 0x000f68000c1e9900 */
        /* <DEDUP_REMOVED lines=32> */
[----:B------:R-:W-:Y:S01]  /*9c3e0*/  LEA.HI.X.SX32 R69, R69, ~R43, 0x1, P1 ;  /* 0x8000002b45457211 */ /* 0x000fe200008f0eff */
[----:B------:R-:W-:Y:S01]  /*9c3f0*/  IMAD.WIDE.U32 R58, R66, R66, RZ ;  /* 0x00000042423a7225 */ /* 0x000fe200078e00ff */
[----:B------:R-:W-:-:S02]  /*9c400*/  SHF.R.S32.HI R13, RZ, 0x1f, R71 ;  /* 0x0000001fff0d7819 */ /* 0x000fc40000011447 */
[----:B------:R-:W-:Y:S02]  /*9c410*/  ISETP.GT.U32.AND P1, PT, R53, RZ, PT ;  /* 0x000000ff3500720c */ /* 0x000fe40003f24070 */
[----:B------:R-:W-:Y:S01]  /*9c420*/  IADD3 R71, P2, PT, R48, -R71, RZ ;  /* 0x8000004730477210 */ /* 0x000fe20007f5e0ff */
[----:B------:R-:W-:Y:S01]  /*9c430*/  IMAD R21, R33, R60, R21 ;  /* 0x0000003c21157224 */ /* 0x000fe200078e0215 */
[----:B------:R-:W-:Y:S01]  /*9c440*/  ISETP.GT.AND.EX P1, PT, R69, RZ, PT, P1 ;  /* 0x000000ff4500720c */ /* 0x000fe20003f24310 */
[----:B------:R-:W-:Y:S01]  /*9c450*/  IMAD.IADD R59, R59, 0x1, R77 ;  /* 0x000000013b3b7824 */ /* 0x000fe200078e024d */
[----:B------:R-:W-:Y:S02]  /*9c460*/  IADD3.X R60, PT, PT, R49, ~R13, RZ, P2, !PT ;  /* 0x8000000d313c7210 */ /* 0x000fe400017fe4ff */
[----:B------:R-:W-:Y:S01]  /*9c470*/  ISETP.GT.U32.AND P2, PT, R71, RZ, PT ;  /* 0x000000ff4700720c */ /* 0x000fe20003f44070 */
[----:B------:R-:W-:Y:S01]  /*9c480*/  IMAD.WIDE.U32 R58, R33, R33, R58 ;  /* 0x00000021213a7225 */ /* 0x000fe200078e003a */
[----:B------:R-:W-:-:S02]  /*9c490*/  @!P0 SEL R67, R53, RZ, P1 ;  /* 0x000000ff35438207 */ /* 0x000fc40000800000 */
[----:B------:R-:W-:Y:S02]  /*9c4a0*/  @!P0 SEL R62, R69, RZ, P1 ;  /* 0x000000ff453e8207 */ /* 0x000fe40000800000 */
[----:B------:R-:W-:Y:S02]  /*9c4b0*/  IADD3 R33, P1, PT, -R48, R73, RZ ;  /* 0x0000004930217210 */ /* 0x000fe40007f3e1ff */
[----:B------:R-:W-:Y:S01]  /*9c4c0*/  ISETP.GT.AND.EX P0, PT, R60, RZ, PT, P2 ;  /* 0x000000ff3c00720c */ /* 0x000fe20003f04320 */
[----:B------:R-:W-:Y:S01]  /*9c4d0*/  IMAD R13, R62, R67, RZ ;  /* 0x000000433e0d7224 */ /* 0x000fe200078e02ff */
[----:B------:R-:W-:Y:S01]  /*9c4e0*/  LEA.HI.X.SX32 R73, R73, ~R49, 0x1, P1 ;  /* 0x8000003149497211 */ /* 0x000fe200008f0eff */
[----:B------:R-:W-:Y:S01]  /*9c4f0*/  IMAD.IADD R59, R59, 0x1, R21 ;  /* 0x000000013b3b7824 */ /* 0x000fe200078e0215 */
[----:B------:R-:W-:Y:S01]  /*9c500*/  ISETP.GT.U32.AND P1, PT, R33, RZ, PT ;  /* 0x000000ff2100720c */ /* 0x000fe20003f24070 */
[C---:B------:R-:W-:Y:S01]  /*9c510*/  IMAD R21, R67.reuse, R62, R13 ;  /* 0x0000003e43157224 */ /* 0x040fe200078e020d */
[----:B------:R-:W-:Y:S01]  /*9c520*/  SHF.R.S32.HI R13, RZ, 0x1f, R50 ;  /* 0x0000001fff0d7819 */ /* 0x000fe20000011432 */
[----:B------:R-:W-:Y:S01]  /*9c530*/  IMAD.WIDE.U32 R58, R67, R67, R58 ;  /* 0x00000043433a7225 */ /* 0x000fe200078e003a */
[----:B------:R-:W-:-:S03]  /*9c540*/  ISETP.GT.AND.EX P1, PT, R73, RZ, PT, P1 ;  /* 0x000000ff4900720c */ /* 0x000fc60003f24310 */
[----:B------:R-:W-:Y:S02]  /*9c550*/  IMAD.IADD R59, R59, 0x1, R21 ;  /* 0x000000013b3b7824 */ /* 0x000fe400078e0215 */
[----:B------:R-:W-:Y:S02]  /*9c560*/  @!P0 SEL R71, R33, RZ, P1 ;  /* 0x000000ff21478207 */ /* 0x000fe40000800000 */
[----:B------:R-:W-:Y:S02]  /*9c570*/  @!P0 SEL R60, R73, RZ, P1 ;  /* 0x000000ff493c8207 */ /* 0x000fe40000800000 */
[----:B------:R-:W-:Y:S02]  /*9c580*/  ISETP.GE.AND P1, PT, R13, RZ, PT ;  /* 0x000000ff0d00720c */ /* 0x000fe40003f26270 */
[----:B------:R-:W-:Y:S02]  /*9c590*/  SHF.R.S32.HI R21, RZ, 0x1f, R65 ;  /* 0x0000001fff157819 */ /* 0x000fe40000011441 */
[----:B------:R-:W-:-:S02]  /*9c5a0*/  IADD3 R62, P0, PT, RZ, -R50, RZ ;  /* 0x80000032ff3e7210 */ /* 0x000fc40007f1e0ff */
[----:B------:R-:W-:-:S03]  /*9c5b0*/  IADD3 R65, P2, PT, R4, -R65, RZ ;  /* 0x8000004104417210 */ /* 0x000fc60007f5e0ff */
[----:B------:R-:W-:Y:S01]  /*9c5c0*/  IMAD.X R13, RZ, RZ, ~R13, P0 ;  /* 0x000000ffff0d7224 */ /* 0x000fe200000e0e0d */
[----:B------:R-:W-:Y:S01]  /*9c5d0*/  ISETP.GT.U32.AND P0, PT, R65, RZ, PT ;  /* 0x000000ff4100720c */ /* 0x000fe20003f04070 */
[----:B------:R-:W-:Y:S02]  /*9c5e0*/  IMAD.X R50, R5, 0x1, ~R21, P2 ;  /* 0x0000000105327824 */ /* 0x000fe400010e0e15 */
[----:B------:R-:W-:Y:S01]  /*9c5f0*/  IMAD R33, R60, R71, RZ ;  /* 0x000000473c217224 */ /* 0x000fe200078e02ff */
[----:B------:R-:W-:Y:S02]  /*9c600*/  @P1 VIMNMX R62, PT, PT, RZ, R64, !PT ;  /* 0x00000040ff3e1248 */ /* 0x000fe40007fe0100 */
[----:B------:R-:W-:Y:S01]  /*9c610*/  ISETP.GT.AND.EX P0, PT, R50, RZ, PT, P0 ;  /* 0x000000ff3200720c */ /* 0x000fe20003f04300 */
[C---:B------:R-:W-:Y:S01]  /*9c620*/  IMAD R33, R71.reuse, R60, R33 ;  /* 0x0000003c47217224 */ /* 0x040fe200078e0221 */
[----:B------:R-:W-:Y:S01]  /*9c630*/  IADD3 R53, P2, PT, -R4, R75, RZ ;  /* 0x0000004b04357210 */ /* 0x000fe20007f5e1ff */
[----:B------:R-:W-:Y:S01]  /*9c640*/  IMAD.WIDE.U32 R58, R71, R71, R58 ;  /* 0x00000047473a7225 */ /* 0x000fe200078e003a */
[----:B------:R-:W-:-:S02]  /*9c650*/  SEL R13, R13, RZ, !P1 ;  /* 0x000000ff0d0d7207 */ /* 0x000fc40004800000 */
[----:B------:R-:W-:Y:S01]  /*9c660*/  LEA.HI.X.SX32 R75, R75, ~R5, 0x1, P2 ;  /* 0x800000054b4b7211 */ /* 0x000fe200010f0eff */
[----:B------:R-:W-:Y:S01]  /*9c670*/  IMAD.IADD R59, R59, 0x1, R33 ;  /* 0x000000013b3b7824 */ /* 0x000fe200078e0221 */
[----:B------:R-:W-:Y:S01]  /*9c680*/  ISETP.GT.U32.AND P1, PT, R53, RZ, PT ;  /* 0x000000ff3500720c */ /* 0x000fe20003f24070 */
[-C--:B------:R-:W-:Y:S02]  /*9c690*/  IMAD R21, R13, R62.reuse, RZ ;  /* 0x0000003e0d157224 */ /* 0x080fe400078e02ff */
[----:B------:R-:W-:Y:S01]  /*9c6a0*/  IMAD.WIDE.U32 R58, R62, R62, R58 ;  /* 0x0000003e3e3a7225 */ /* 0x000fe200078e003a */
[----:B------:R-:W-:-:S03]  /*9c6b0*/  ISETP.GT.AND.EX P1, PT, R75, RZ, PT, P1 ;  /* 0x000000ff4b00720c */ /* 0x000fc60003f24310 */
[----:B------:R-:W-:Y:S01]  /*9c6c0*/  IMAD R21, R62, R13, R21 ;  /* 0x0000000d3e157224 */ /* 0x000fe200078e0215 */
[----:B------:R-:W-:Y:S02]  /*9c6d0*/  ISETP.LT.U32.AND P2, PT, R20, R3, PT ;  /* 0x000000031400720c */ /* 0x000fe40003f41070 */
[----:B------:R-:W-:Y:S02]  /*9c6e0*/  @!P0 SEL R65, R53, RZ, P1 ;  /* 0x000000ff35418207 */ /* 0x000fe40000800000 */
[----:B------:R-:W-:Y:S02]  /*9c6f0*/  @!P0 SEL R50, R75, RZ, P1 ;  /* 0x000000ff4b328207 */ /* 0x000fe40000800000 */
[----:B------:R-:W-:Y:S02]  /*9c700*/  IADD3 R59, PT, PT, R59, R21, RZ ;  /* 0x000000153b3b7210 */ /* 0x000fe40007ffe0ff */
[----:B------:R-:W-:Y:S01]  /*9c710*/  ISETP.LT.U32.AND.EX P2, PT, R11, R10, PT, P2 ;  /* 0x0000000a0b00720c */ /* 0x000fe20003f41120 */
[----:B------:R-:W-:-:S02]  /*9c720*/  IMAD R13, R50, R65, RZ ;  /* 0x00000041320d7224 */ /* 0x000fc400078e02ff */
[----:B------:R-:W-:Y:S01]  /*9c730*/  IMAD.WIDE.U32 R60, R65, R65, R58 ;  /* 0x00000041413c7225 */ /* 0x000fe200078e003a */
[----:B------:R-:W-:-:S03]  /*9c740*/  SEL R21, R20, R3, P2 ;  /* 0x0000000314157207 */ /* 0x000fc60001000000 */
[----:B------:R-:W-:Y:S01]  /*9c750*/  IMAD R13, R65, R50, R13 ;  /* 0x00000032410d7224 */ /* 0x000fe200078e020d */
[----:B------:R-:W-:Y:S02]  /*9c760*/  ISETP.GE.U32.AND P0, PT, R21, R60, PT ;  /* 0x0000003c1500720c */ /* 0x000fe40003f06070 */
[----:B------:R-:W-:Y:S01]  /*9c770*/  SEL R50, R11, R10, P2 ;  /* 0x0000000a0b327207 */ /* 0x000fe20001000000 */
[----:B------:R-:W-:-:S05]  /*9c780*/  IMAD.IADD R21, R61, 0x1, R13 ;  /* 0x000000013d157824 */ /* 0x000fca00078e020d */
[----:B------:R-:W-:-:S13]  /*9c790*/  ISETP.GE.U32.AND.EX P0, PT, R50, R21, PT, P0 ;  /* 0x000000153200720c */ /* 0x000fda0003f06100 */
        /* <DEDUP_REMOVED lines=14> */
[----:B------:R-:W-:-:S05]  /*9c880*/  LEA.HI.X R59, R13, R55, R32, 0x3, P0 ;  /* 0x000000370d3b7211 */ /* 0x000fca00000f1c20 */
[----:B------:R-:W2:Y:S02]  /*9c890*/  LDG.E.64.CONSTANT R32, desc[UR36][R58.64] ;  /* 0x000000243a207981 */ /* 0x000ea4000c1e9b00 */
[----:B--2---:R-:W-:-:S05]  /*9c8a0*/  IMAD.SHL.U32 R12, R32, 0x8, RZ ;  /* 0x00000008200c7824 */ /* 0x004fca00078e00ff */
[----:B------:R-:W-:Y:S02]  /*9c8b0*/  LOP3.LUT R51, R12, 0x7f8, RZ, 0xc0, !PT ;  /* 0x000007f80c337812 */ /* 0x000fe400078ec0ff */
[----:B------:R-:W-:Y:S02]  /*9c8c0*/  SHF.R.U32.HI R12, RZ, 0x5, R32 ;  /* 0x00000005ff0c7819 */ /* 0x000fe40000011620 */
[----:B------:R-:W-:-:S05]  /*9c8d0*/  IADD3 R50, P0, PT, R51, R34, RZ ;  /* 0x0000002233327210 */ /* 0x000fca0007f1e0ff */
[----:B------:R-:W-:-:S05]  /*9c8e0*/  IMAD.X R51, RZ, RZ, R35, P0 ;  /* 0x000000ffff337224 */ /* 0x000fca00000e0623 */
[----:B------:R-:W2:Y:S01]  /*9c8f0*/  LDG.E.CONSTANT R21, desc[UR36][R50.64+0x4] ;  /* 0x0000042432157981 */ /* 0x000ea2000c1e9900 */
[----:B------:R-:W-:-:S03]  /*9c900*/  LOP3.LUT R55, R12, 0x7f8, RZ, 0xc0, !PT ;  /* 0x000007f80c377812 */ /* 0x000fc600078ec0ff */
[----:B------:R0:W3:Y:S01]  /*9c910*/  LDG.E.CONSTANT R53, desc[UR36][R50.64] ;  /* 0x0000002432357981 */ /* 0x0000e2000c1e9900 */
[----:B------:R-:W-:Y:S02]  /*9c920*/  IADD3 R54, P0, PT, R55, R34, RZ ;  /* 0x0000002237367210 */ /* 0x000fe40007f1e0ff */
[----:B------:R-:W-:-:S03]  /*9c930*/  SHF.R.U32.HI R12, RZ, 0xd, R32 ;  /* 0x0000000dff0c7819 */ /* 0x000fc60000011620 */
[----:B------:R-:W-:Y:S01]  /*9c940*/  IMAD.X R55, RZ, RZ, R35, P0 ;  /* 0x000000ffff377224 */ /* 0x000fe200000e0623 */
[----:B------:R-:W-:-:S04]  /*9c950*/  LOP3.LUT R59, R12, 0x7f8, RZ, 0xc0, !PT ;  /* 0x000007f80c3b7812 */ /* 0x000fc800078ec0ff */
[----:B------:R-:W4:Y:S01]  /*9c960*/  LDG.E.CONSTANT R57, desc[UR36][R54.64+0x4] ;  /* 0x0000042436397981 */ /* 0x000f22000c1e9900 */
[----:B------:R-:W-:Y:S02]  /*9c970*/  IADD3 R58, P0, PT, R59, R34, RZ ;  /* 0x000000223b3a7210 */ /* 0x000fe40007f1e0ff */
[----:B------:R-:W-:Y:S01]  /*9c980*/  SHF.R.U32.HI R12, RZ, 0x15, R32 ;  /* 0x00000015ff0c7819 */ /* 0x000fe20000011620 */
[----:B------:R-:W5:Y:S02]  /*9c990*/  LDG.E.CONSTANT R61, desc[UR36][R54.64] ;  /* 0x00000024363d7981 */ /* 0x000f64000c1e9900 */
        /* <DEDUP_REMOVED lines=9> */
[----:B------:R-:W-:Y:S01]  /*9ca30*/  SHF.R.U32.HI R69, RZ, 0x5, R33 ;  /* 0x00000005ff457819 */ /* 0x000fe20000011621 */
        /* <DEDUP_REMOVED lines=23> */
[----:B0-----:R-:W-:Y:S01]  /*9cbb0*/  IMAD.X R34, R7, 0x1, ~R21, P2 ;  /* 0x0000000107227824 */ /* 0x001fe200010e0e15 */
[----:B------:R-:W-:-:S03]  /*9cbc0*/  ISETP.GT.U32.AND P2, PT, R57, RZ, PT ;  /* 0x000000ff3900720c */ /* 0x000fc60003f44070 */
[-C--:B------:R-:W-:Y:S01]  /*9cbd0*/  IMAD R21, R51, R58.reuse, RZ ;  /* 0x0000003a33157224 */ /* 0x080fe200078e02ff */
[----:B-----5:R-:W-:Y:S02]  /*9cbe0*/  IADD3 R35, P1, PT, -R6, R61, RZ ;  /* 0x0000003d06237210 */ /* 0x020fe40007f3e1ff */
[----:B------:R-:W-:Y:S01]  /*9cbf0*/  ISETP.GT.AND.EX P0, PT, R34, RZ, PT, P2 ;  /* 0x000000ff2200720c */ /* 0x000fe20003f04320 */
[----:B------:R-:W-:Y:S01]  /*9cc00*/  IMAD R51, R58, R51, R21 ;  /* 0x000000333a337224 */ /* 0x000fe200078e0215 */
[----:B------:R-:W-:Y:S02]  /*9cc10*/  SHF.R.S32.HI R21, RZ, 0x1f, R63 ;  /* 0x0000001fff157819 */ /* 0x000fe4000001143f */
[----:B------:R-:W-:Y:S02]  /*9cc20*/  LEA.HI.X.SX32 R61, R61, ~R7, 0x1, P1 ;  /* 0x800000073d3d7211 */ /* 0x000fe400008f0eff */
[----:B------:R-:W-:Y:S02]  /*9cc30*/  IADD3 R63, P2, PT, R42, -R63, RZ ;  /* 0x8000003f2a3f7210 */ /* 0x000fe40007f5e0ff */
[----:B------:R-:W-:Y:S01]  /*9cc40*/  ISETP.GT.U32.AND P1, PT, R35, RZ, PT ;  /* 0x000000ff2300720c */ /* 0x000fe20003f24070 */
[----:B------:R-:W-:-:S03]  /*9cc50*/  IMAD.WIDE.U32 R32, R58, R58, RZ ;  /* 0x0000003a3a207225 */ /* 0x000fc600078e00ff */
[----:B------:R-:W-:Y:S01]  /*9cc60*/  ISETP.GT.AND.EX P1, PT, R61, RZ, PT, P1 ;  /* 0x000000ff3d00720c */ /* 0x000fe20003f24310 */
[----:B------:R-:W-:Y:S01]  /*9cc70*/  IMAD.X R50, R43, 0x1, ~R21, P2 ;  /* 0x000000012b327824 */ /* 0x000fe200010e0e15 */
[----:B------:R-:W-:Y:S01]  /*9cc80*/  ISETP.GT.U32.AND P2, PT, R63, RZ, PT ;  /* 0x000000ff3f00720c */ /* 0x000fe20003f44070 */
[----:B------:R-:W-:Y:S01]  /*9cc90*/  IMAD.IADD R33, R33, 0x1, R51 ;  /* 0x0000000121217824 */ /* 0x000fe200078e0233 */
[----:B------:R-:W-:Y:S02]  /*9cca0*/  @!P0 SEL R57, R35, RZ, P1 ;  /* 0x000000ff23398207 */ /* 0x000fe40000800000 */
[----:B------:R-:W-:Y:S02]  /*9ccb0*/  @!P0 SEL R34, R61, RZ, P1 ;  /* 0x000000ff3d228207 */ /* 0x000fe40000800000 */
[----:B------:R-:W-:Y:S02]  /*9ccc0*/  IADD3 R51, P1, PT, -R42, R65, RZ ;  /* 0x000000412a337210 */ /* 0x000fe40007f3e1ff */
[----:B------:R-:W-:Y:S01]  /*9ccd0*/  ISETP.GT.AND.EX P0, PT, R50, RZ, PT, P2 ;  /* 0x000000ff3200720c */ /* 0x000fe20003f04320 */
[----:B------:R-:W-:Y:S01]  /*9cce0*/  IMAD R35, R34, R57, RZ ;  /* 0x0000003922237224 */ /* 0x000fe200078e02ff */
[----:B------:R-:W-:-:S02]  /*9ccf0*/  LEA.HI.X.SX32 R65, R65, ~R43, 0x1, P1 ;  /* 0x8000002b41417211 */ /* 0x000fc400008f0eff */
[----:B------:R-:W-:Y:S02]  /*9cd00*/  SHF.R.S32.HI R21, RZ, 0x1f, R67 ;  /* 0x0000001fff157819 */ /* 0x000fe40000011443 */
[----:B------:R-:W-:Y:S02]  /*9cd10*/  ISETP.GT.U32.AND P1, PT, R51, RZ, PT ;  /* 0x000000ff3300720c */ /* 0x000fe40003f24070 */
[----:B------:R-:W-:Y:S01]  /*9cd20*/  IADD3 R67, P2, PT, R48, -R67, RZ ;  /* 0x8000004330437210 */ /* 0x000fe20007f5e0ff */
[----:B------:R-:W-:Y:S01]  /*9cd30*/  IMAD R35, R57, R34, R35 ;  /* 0x0000002239237224 */ /* 0x000fe200078e0223 */
[----:B------:R-:W-:Y:S02]  /*9cd40*/  ISETP.GT.AND.EX P1, PT, R65, RZ, PT, P1 ;  /* 0x000000ff4100720c */ /* 0x000fe40003f24310 */
[----:B------:R-:W-:Y:S02]  /*9cd50*/  IADD3.X R34, PT, PT, R49, ~R21, RZ, P2, !PT ;  /* 0x8000001531227210 */ /* 0x000fe400017fe4ff */
[----:B------:R-:W-:-:S02]  /*9cd60*/  ISETP.GT.U32.AND P2, PT, R67, RZ, PT ;  /* 0x000000ff4300720c */ /* 0x000fc40003f44070 */
[----:B------:R-:W-:Y:S02]  /*9cd70*/  @!P0 SEL R63, R51, RZ, P1 ;  /* 0x000000ff333f8207 */ /* 0x000fe40000800000 */
[----:B------:R-:W-:Y:S02]  /*9cd80*/  @!P0 SEL R50, R65, RZ, P1 ;  /* 0x000000ff41328207 */ /* 0x000fe40000800000 */
[----:B------:R-:W-:Y:S02]  /*9cd90*/  IADD3 R51, P1, PT, -R48, R55, RZ ;  /* 0x0000003730337210 */ /* 0x000fe40007f3e1ff */
[----:B------:R-:W-:Y:S01]  /*9cda0*/  ISETP.GT.AND.EX P0, PT, R34, RZ, PT, P2 ;  /* 0x000000ff2200720c */ /* 0x000fe20003f04320 */
[----:B------:R-:W-:Y:S01]  /*9cdb0*/  IMAD.WIDE.U32 R32, R57, R57, R32 ;  /* 0x0000003939207225 */ /* 0x000fe200078e0020 */
[----:B------:R-:W-:Y:S02]  /*9cdc0*/  LEA.HI.X.SX32 R55, R55, ~R49, 0x1, P1 ;  /* 0x8000003137377211 */ /* 0x000fe400008f0eff */
[----:B------:R-:W-:Y:S01]  /*9cdd0*/  ISETP.GT.U32.AND P1, PT, R51, RZ, PT ;  /* 0x000000ff3300720c */ /* 0x000fe20003f24070 */
[----:B------:R-:W-:-:S02]  /*9cde0*/  IMAD R21, R50, R63, RZ ;  /* 0x0000003f32157224 */ /* 0x000fc400078e02ff */
[----:B------:R-:W-:Y:S01]  /*9cdf0*/  IMAD.IADD R33, R33, 0x1, R35 ;  /* 0x0000000121217824 */ /* 0x000fe200078e0223 */
[----:B------:R-:W-:Y:S01]  /*9ce00*/  ISETP.GT.AND.EX P1, PT, R55, RZ, PT, P1 ;  /* 0x000000ff3700720c */ /* 0x000fe20003f24310 */
[C---:B------:R-:W-:Y:S01]  /*9ce10*/  IMAD R35, R63.reuse, R50, R21 ;  /* 0x000000323f237224 */ /* 0x040fe200078e0215 */
[----:B------:R-:W-:Y:S01]  /*9ce20*/  SHF.R.S32.HI R21, RZ, 0x1f, R12 ;  /* 0x0000001fff157819 */ /* 0x000fe2000001140c */
[----:B------:R-:W-:Y:S02]  /*9ce30*/  IMAD.WIDE.U32 R32, R63, R63, R32 ;  /* 0x0000003f3f207225 */ /* 0x000fe400078e0020 */
[----:B------:R-:W-:Y:S02]  /*9ce40*/  @!P0 SEL R67, R51, RZ, P1 ;  /* 0x000000ff33438207 */ /* 0x000fe40000800000 */
[----:B------:R-:W-:Y:S01]  /*9ce50*/  @!P0 SEL R34, R55, RZ, P1 ;  /* 0x000000ff37228207 */ /* 0x000fe20000800000 */
[----:B------:R-:W-:Y:S01]  /*9ce60*/  IMAD.IADD R33, R33, 0x1, R35 ;  /* 0x0000000121217824 */ /* 0x000fe200078e0223 */
[----:B------:R-:W-:-:S02]  /*9ce70*/  ISETP.GE.AND P1, PT, R21, RZ, PT ;  /* 0x000000ff1500720c */ /* 0x000fc40003f26270 */
[----:B------:R-:W-:Y:S02]  /*9ce80*/  SHF.R.S32.HI R35, RZ, 0x1f, R59 ;  /* 0x0000001fff237819 */ /* 0x000fe4000001143b */
[----:B------:R-:W-:Y:S02]  /*9ce90*/  IADD3 R58, P0, PT, RZ, -R12, RZ ;  /* 0x8000000cff3a7210 */ /* 0x000fe40007f1e0ff */
        /* <DEDUP_REMOVED lines=14> */
[-C--:B------:R-:W-:Y:S01]  /*9cf80*/  IMAD R34, R21, R58.reuse, RZ ;  /* 0x0000003a15227224 */ /* 0x080fe200078e02ff */
[----:B------:R-:W-:Y:S01]  /*9cf90*/  ISETP.LT.U32.AND P2, PT, R20, R3, PT ;  /* 0x000000031400720c */ /* 0x000fe20003f41070 */
[----:B------:R-:W-:Y:S01]  /*9cfa0*/  IMAD.WIDE.U32 R32, R58, R58, R32 ;  /* 0x0000003a3a207225 */ /* 0x000fe200078e0020 */
[----:B------:R-:W-:-:S03]  /*9cfb0*/  ISETP.GT.AND.EX P1, PT, R69, RZ, PT, P1 ;  /* 0x000000ff4500720c */ /* 0x000fc60003f24310 */
[----:B------:R-:W-:Y:S01]  /*9cfc0*/  IMAD R21, R58, R21, R34 ;  /* 0x000000153a157224 */ /* 0x000fe200078e0222 */
[----:B------:R-:W-:Y:S02]  /*9cfd0*/  @!P0 SEL R59, R35, RZ, P1 ;  /* 0x000000ff233b8207 */ /* 0x000fe40000800000 */
[----:B------:R-:W-:Y:S02]  /*9cfe0*/  @!P0 SEL R12, R69, RZ, P1 ;  /* 0x000000ff450c8207 */ /* 0x000fe40000800000 */
[-C--:B------:R-:W-:Y:S02]  /*9cff0*/  ISETP.LT.U32.AND.EX P0, PT, R11, R10.reuse, PT, P2 ;  /* 0x0000000a0b00720c */ /* 0x080fe40003f01120 */
[----:B------:R-:W-:Y:S01]  /*9d000*/  IADD3 R33, PT, PT, R33, R21, RZ ;  /* 0x0000001521217210 */ /* 0x000fe20007ffe0ff */
[----:B------:R-:W-:Y:S01]  /*9d010*/  IMAD R34, R12, R59, RZ ;  /* 0x0000003b0c227224 */ /* 0x000fe200078e02ff */
[----:B------:R-:W-:Y:S01]  /*9d020*/  SEL R35, R20, R3, P0 ;  /* 0x0000000314237207 */ /* 0x000fe20000000000 */
[----:B------:R-:W-:Y:S01]  /*9d030*/  IMAD.WIDE.U32 R20, R59, R59, R32 ;  /* 0x0000003b3b147225 */ /* 0x000fe200078e0020 */
[----:B------:R-:W-:-:S03]  /*9d040*/  SEL R11, R11, R10, P0 ;  /* 0x0000000a0b0b7207 */ /* 0x000fc60000000000 */
[----:B------:R-:W-:Y:S01]  /*9d050*/  IMAD R59, R59, R12, R34 ;  /* 0x0000000c3b3b7224 */ /* 0x000fe200078e0222 */
[----:B------:R-:W-:-:S03]  /*9d060*/  ISETP.GE.U32.AND P0, PT, R35, R20, PT ;  /* 0x000000142300720c */ /* 0x000fc60003f06070 */
[----:B------:R-:W-:-:S05]  /*9d070*/  IMAD.IADD R20, R21, 0x1, R59 ;  /* 0x0000000115147824 */ /* 0x000fca00078e023b */
[----:B------:R-:W-:-:S13]  /*9d080*/  ISETP.GE.U32.AND.EX P0, PT, R11, R20, PT, P0 ;  /* 0x000000140b00720c */ /* 0x000fda0003f06100 */
[----:B------:R-:W-:Y:S05]  /*9d090*/  @!P0 BRA `(.L_x_1882) ;  /* 0x00000000001c8947 */ /* 0x000fea0003800000 */
[----:B------:R-:W-:Y:S02]  /*9d0a0*/  IMAD.U32 R11, R14, 0x8, R1 ;  /* 0x000000080e0b7824 */ /* 0x000fe400078e0001 */
[----:B------:R-:W-:-:S05]  /*9d0b0*/  IMAD.MOV.U32 R12, RZ, RZ, R56 ;  /* 0x000000ffff0c7224 */ /* 0x000fca00078e0038 */
[----:B------:R1:W-:Y:S04]  /*9d0c0*/  STL.64 [R11], R12 ;  /* 0x0000000c0b007387 */ /* 0x0003e80000100a00 */
[----:B------:R-:W2:Y:S02]  /*9d0d0*/  LDL.64 R14, [R1+0x400] ;  /* 0x00040000010e7983 */ /* 0x000ea40000100a00 */
[----:B--2---:R-:W-:-:S05]  /*9d0e0*/  IADD3 R14, P0, PT, R14, 0x1, RZ ;  /* 0x000000010e0e7810 */ /* 0x004fca0007f1e0ff */
[----:B------:R-:W-:-:S05]  /*9d0f0*/  IMAD.X R15, RZ, RZ, R15, P0 ;  /* 0x000000ffff0f7224 */ /* 0x000fca00000e060f */
[----:B------:R1:W-:Y:S03]  /*9d100*/  STL.64 [R1+0x400], R14 ;  /* 0x0004000e01007387 */ /* 0x0003e60000100a00 */
.L_x_1882:
[----:B------:R-:W-:Y:S05]  /*9d110*/  BSYNC.RECONVERGENT B1 ;  /* 0x0000000000017941 */ /* 0x000fea0003800200 */
.L_x_1881:
[----:B------:R-:W-:Y:S02]  /*9d120*/  ISETP.NE.U32.AND P0, PT, R3, RZ, PT ;  /* 0x000000ff0300720c */ /* 0x000fe40003f05070 */
[----:B------:R-:W-:Y:S02]  /*9d130*/  ISETP.NE.U32.AND P1, PT, R14, RZ, PT ;  /* 0x000000ff0e00720c */ /* 0x000fe40003f25070 */
[----:B------:R-:W-:Y:S02]  /*9d140*/  ISETP.NE.AND.EX P0, PT, R10, RZ, PT, P0 ;  /* 0x000000ff0a00720c */ /* 0x000fe40003f05300 */
[----:B------:R-:W-:-:S13]  /*9d150*/  ISETP.NE.AND.EX P1, PT, R15, RZ, PT, P1 ;  /* 0x000000ff0f00720c */ /* 0x000fda0003f25310 */
[----:B------:R-:W-:Y:S05]  /*9d160*/  @P0 BRA P1, `(.L_x_1883) ;  /* 0xffffffc000180947 */ /* 0x000fea000083ffff */
[----:B------:R-:W-:Y:S05]  /*9d170*/  BSYNC.RECONVERGENT B0 ;  /* 0x0000000000007941 */ /* 0x000fea0003800200 */
.L_x_1878:
[----:B----4-:R-:W-:-:S06]  /*9d180*/  IMAD.WIDE R4, R0, 0x8, R8 ;  /* 0x0000000800047825 */ /* 0x010fcc00078e0208 */
[----:B------:R2:W5:Y:S02]  /*9d190*/  LDG.E.U8.CONSTANT R4, desc[UR36][R4.64+0x6] ;  /* 0x0000062404047981 */ /* 0x000564000c1e9100 */
.L_x_820:
[----:B------:R-:W-:Y:S05]  /*9d1a0*/  BSYNC.RECONVERGENT B7 ;  /* 0x0000000000077941 */ /* 0x000fea0003800200 */
.L_x_210:
[----:B----4-:R-:W3:Y:S02]  /*9d1b0*/  LDL R3, [R36+0x408] ;  /* 0x0004080024037983 */ /* 0x010ee40000100800 */
[----:B---3-5:R-:W-:-:S13]  /*9d1c0*/  ISETP.NE.AND P0, PT, R4, R3, PT ;  /* 0x000000030400720c */ /* 0x028fda0003f05270 */
[----:B------:R-:W-:Y:S05]  /*9d1d0*/  @!P0 EXIT ;  /* 0x000000000000894d */ /* 0x000fea0003800000 */
[----:B------:R-:W-:Y:S02]  /*9d1e0*/  ISETP.NE.AND P0, PT, R3, 0x1, PT ;  /* 0x000000010300780c */ /* 0x000fe40003f05270 */
[----:B------:R-:W-:-:S13]  /*9d1f0*/  ISETP.EQ.AND P1, PT, R4, 0xb1, PT ;  /* 0x000000b10400780c */ /* 0x000fda0003f22270 */
[----:B------:R-:W-:Y:S05]  /*9d200*/  @!P0 EXIT P1 ;  /* 0x000000000000894d */ /* 0x000fea0000800000 */
[----:B------:R-:W-:-:S13]  /*9d210*/  ISETP.NE.AND P2, PT, R46, RZ, PT ;  /* 0x000000ff2e00720c */ /* 0x000fda0003f45270 */
[----:B------:R-:W-:Y:S05]  /*9d220*/  @!P2 BRA `(.L_x_1884) ;  /* 0xfffffcf80058a947 */ /* 0x000fea000383ffff */
[----:B------:R-:W-:Y:S05]  /*9d230*/  BSYNC.RECONVERGENT B9 ;  /* 0x0000000000097941 */ /* 0x000fea0003800200 */
.L_x_191:
[----:B------:R-:W-:-:S13]  /*9d240*/  ISETP.NE.AND P2, PT, R47, RZ, PT ;  /* 0x000000ff2f00720c */ /* 0x000fda0003f45270 */
[----:B------:R-:W-:Y:S05]  /*9d250*/  @!P2 BRA `(.L_x_1885) ;  /* 0xfffffcf40068a947 */ /* 0x000fea000383ffff */
[----:B------:R-:W-:Y:S05]  /*9d260*/  BSYNC.RECONVERGENT B10 ;  /* 0x00000000000a7941 */ /* 0x000fea0003800200 */
.L_x_190:
[----:B------:R-:W-:-:S13]  /*9d270*/  ISETP.NE.AND P2, PT, R52, RZ, PT ;  /* 0x000000ff3400720c */ /* 0x000fda0003f45270 */
[----:B------:R-:W-:Y:S05]  /*9d280*/  @!P2 BRA `(.L_x_1886) ;  /* 0xfffffcf40030a947 */ /* 0x000fea000383ffff */
[----:B------:R-:W-:Y:S05]  /*9d290*/  BSYNC.RECONVERGENT B11 ;  /* 0x00000000000b7941 */ /* 0x000fea0003800200 */
.L_x_189:
[----:B0-----:R-:W-:Y:S01]  /*9d2a0*/  MOV R0, 0x0 ;  /* 0x0000000000007802 */ /* 0x001fe20000000f00 */
[----:B------:R0:W-:Y:S01]  /*9d2b0*/  STL.64 [R1+0x6450], R26 ;  /* 0x0064501a01007387 */ /* 0x0001e20000100a00 */
[----:B------:R-:W3:Y:S02]  /*9d2c0*/  LDCU.64 UR6, c[0x4][0x50] ;  /* 0x01000a00ff0677ac */ /* 0x000ee40008000a00 */
[----:B------:R0:W4:Y:S01]  /*9d2d0*/  LDC.64 R2, c[0x4][R0] ;  /* 0x0100000000027b82 */ /* 0x0001220000000a00 */
[----:B------:R0:W-:Y:S01]  /*9d2e0*/  STL [R1+0x6458], RZ ;  /* 0x006458ff01007387 */ /* 0x0001e20000100800 */
[----:B------:R-:W-:-:S04]  /*9d2f0*/  UIADD3 UR4, UP0, UPT, UR38, 0x6450, URZ ;  /* 0x0000645026047890 */ /* 0x000fc8000ff1e0ff */
[----:B------:R-:W-:Y:S02]  /*9d300*/  UIADD3.X UR5, UPT, UPT, URZ, UR40, URZ, UP0, !UPT ;  /* 0x00000028ff057290 */ /* 0x000fe400087fe4ff */
[----:B------:R-:W-:-:S04]  /*9d310*/  IMAD.U32 R6, RZ, RZ, UR4 ;  /* 0x00000004ff067e24 */ /* 0x000fc8000f8e00ff */
[----:B------:R-:W-:Y:S02]  /*9d320*/  IMAD.U32 R7, RZ, RZ, UR5 ;  /* 0x00000005ff077e24 */ /* 0x000fe4000f8e00ff */
[----:B---3--:R-:W-:Y:S01]  /*9d330*/  IMAD.U32 R4, RZ, RZ, UR6 ;  /* 0x00000006ff047e24 */ /* 0x008fe2000f8e00ff */
[----:B0-2---:R-:W-:-:S07]  /*9d340*/  MOV R5, UR7 ;  /* 0x0000000700057c02 */ /* 0x005fce0008000f00 */
[----:B------:R-:W-:-:S07]  /*9d350*/  LEPC R20, `(.L_x_1887) ;  /* 0x000000001014794e */ /* 0x000fce0000000000 */
[----:B-1--4-:R-:W-:Y:S05]  /*9d360*/  CALL.ABS.NOINC R2 ;  /* 0x0000000002007343 */ /* 0x012fea0003c00000 */
.L_x_1887:
[----:B------:R-:W-:Y:S05]  /*9d370*/  EXIT ;  /* 0x000000000000794d */ /* 0x000fea0003800000 */
        .type           $_Z6kernelm$_Z9getSplinePK6SplinePKf,@function
        .size           $_Z6kernelm$_Z9getSplinePK6SplinePKf,($__internal_0_$__cuda_sm3x_div_rn_noftz_f32_slowpath - $_Z6kernelm$_Z9getSplinePK6SplinePKf)
$_Z6kernelm$_Z9getSplinePK6SplinePKf:
[----:B------:R-:W-:-:S05]  /*9d380*/  VIADD R1, R1, 0xffffffb0 ;  /* 0xffffffb001017836 */ /* 0x000fca0000000000 */
        /* <DEDUP_REMOVED lines=12> */
[----:B------:R-:W-:Y:S04]  /*9d450*/  STL [R1], R2 ;  /* 0x0000000201007387 */ /* 0x000fe80000100800 */
[----:B------:R0:W-:Y:S04]  /*9d460*/  STL [R1+0x44], R36 ;  /* 0x0000442401007387 */ /* 0x0001e80000100800 */
[----:B------:R1:W-:Y:S04]  /*9d470*/  STL [R1+0x3c], R30 ;  /* 0x00003c1e01007387 */ /* 0x0003e80000100800 */
[----:B------:R2:W-:Y:S01]  /*9d480*/  STL [R1+0x38], R29 ;  /* 0x0000381d01007387 */ /* 0x0005e20000100800 */
[----:B0-----:R-:W0:Y:S05]  /*9d490*/  BMOV.32.CLEAR R36, B6 ;  /* 0x0000000006247355 */ /* 0x001e2a0000100000 */
[----:B-1----:R-:W1:Y:S05]  /*9d4a0*/  BMOV.32.CLEAR R30, B7 ;  /* 0x00000000071e7355 */ /* 0x002e6a0000100000 */
[----:B------:R3:W-:Y:S01]  /*9d4b0*/  STL [R1+0x34], R28 ;  /* 0x0000341c01007387 */ /* 0x0007e20000100800 */
[----:B--2---:R-:W-:-:S03]  /*9d4c0*/  IMAD.MOV.U32 R29, RZ, RZ, R7 ;  /* 0x000000ffff1d7224 */ /* 0x004fc600078e0007 */
[----:B------:R2:W-:Y:S04]  /*9d4d0*/  STL [R1+0x10], R19 ;  /* 0x0000101301007387 */ /* 0x0005e80000100800 */
[----:B------:R4:W-:Y:S01]  /*9d4e0*/  STL [R1+0xc], R18 ;  /* 0x00000c1201007387 */ /* 0x0009e20000100800 */
[----:B---3--:R-:W-:Y:S01]  /*9d4f0*/  IMAD.MOV.U32 R28, RZ, RZ, R6 ;  /* 0x000000ffff1c7224 */ /* 0x008fe200078e0006 */
[----:B--2---:R-:W-:Y:S01]  /*9d500*/  MOV R19, R5 ;  /* 0x0000000500137202 */ /* 0x004fe20000000f00 */
[----:B----4-:R-:W-:Y:S01]  /*9d510*/  IMAD.MOV.U32 R18, RZ, RZ, R4 ;  /* 0x000000ffff127224 */ /* 0x010fe200078e0004 */
[----:B------:R-:W2:Y:S04]  /*9d520*/  LDC.64 R26, c[0x0][0x358] ;  /* 0x0000d600ff1a7b82 */ /* 0x000ea80000000a00 */
[----:B------:R-:W-:Y:S01]  /*9d530*/  ISETP.NE.U32.AND P0, PT, R18, RZ, PT ;  /* 0x000000ff1200720c */ /* 0x000fe20003f05070 */
[----:B------:R-:W-:Y:S04]  /*9d540*/  BSSY.RECONVERGENT B6, `(.L_x_1888) ;  /* 0x0000017000067945 */ /* 0x000fe80003800200 */
[----:B------:R-:W-:Y:S01]  /*9d550*/  BSSY.RELIABLE B0, `(.L_x_1889) ;  /* 0x000000a000007945 */ /* 0x000fe20003800100 */
[----:B------:R-:W-:-:S13]  /*9d560*/  ISETP.NE.AND.EX P0, PT, R19, RZ, PT, P0 ;  /* 0x000000ff1300720c */ /* 0x000fda0003f05300 */
[----:B01----:R-:W-:Y:S05]  /*9d570*/  @!P0 BRA `(.L_x_1890) ;  /* 0x00000000001c8947 */ /* 0x003fea0003800000 */
[----:B--2---:R-:W-:Y:S02]  /*9d580*/  R2UR UR4, R26 ;  /* 0x000000001a0472ca */ /* 0x004fe400000e0000 */
[----:B------:R-:W-:-:S13]  /*9d590*/  R2UR UR5, R27 ;  /* 0x000000001b0572ca */ /* 0x000fda00000e0000 */
[----:B------:R-:W2:Y:S02]  /*9d5a0*/  LD.E R4, desc[UR4][R18.64] ;  /* 0x0000000412047980 */ /* 0x000ea4000c101900 */
[----:B--2---:R-:W-:-:S05]  /*9d5b0*/  VIADD R0, R4, 0xfffffff4 ;  /* 0xfffffff404007836 */ /* 0x004fca0000000000 */
[----:B------:R-:W-:-:S13]  /*9d5c0*/  ISETP.GT.U32.AND P0, PT, R0, -0xc, PT ;  /* 0xfffffff40000780c */ /* 0x000fda0003f04070 */
[----:B------:R-:W-:Y:S05]  /*9d5d0*/  @P0 BREAK.RELIABLE B0 ;  /* 0x0000000000000942 */ /* 0x000fea0003800100 */
[----:B------:R-:W-:Y:S05]  /*9d5e0*/  @P0 BRA `(.L_x_1891) ;  /* 0x0000000000300947 */ /* 0x000fea0003800000 */
.L_x_1890:
[----:B------:R-:W-:Y:S05]  /*9d5f0*/  BSYNC.RELIABLE B0 ;  /* 0x0000000000007941 */ /* 0x000fea0003800100 */
.L_x_1889:
[----:B------:R-:W-:Y:S01]  /*9d600*/  MOV R0, 0x0 ;  /* 0x0000000000007802 */ /* 0x000fe20000000f00 */
[----:B------:R-:W0:Y:S01]  /*9d610*/  LDCU.64 UR4, c[0x4][0x38] ;  /* 0x01000700ff0477ac */ /* 0x000e220008000a00 */
[----:B------:R-:W-:Y:S02]  /*9d620*/  CS2R R6, SRZ ;  /* 0x0000000000067805 */ /* 0x000fe4000001ff00 */
[----:B------:R1:W3:Y:S01]  /*9d630*/  LDC.64 R2, c[0x4][R0] ;  /* 0x0100000000027b82 */ /* 0x0002e20000000a00 */
[----:B0-----:R-:W-:Y:S02]  /*9d640*/  IMAD.U32 R4, RZ, RZ, UR4 ;  /* 0x00000004ff047e24 */ /* 0x001fe4000f8e00ff */
[----:B-1----:R-:W-:-:S07]  /*9d650*/  IMAD.U32 R5, RZ, RZ, UR5 ;  /* 0x00000005ff057e24 */ /* 0x002fce000f8e00ff */
[----:B------:R-:W-:-:S07]  /*9d660*/  LEPC R20, `(.L_x_1892) ;  /* 0x000000001014794e */ /* 0x000fce0000000000 */
[----:B--23--:R-:W-:Y:S05]  /*9d670*/  CALL.ABS.NOINC R2 ;  /* 0x0000000002007343 */ /* 0x00cfea0003c00000 */
.L_x_1892:
[----:B------:R-:W-:Y:S02]  /*9d680*/  R2UR UR4, R26 ;  /* 0x000000001a0472ca */ /* 0x000fe400000e0000 */
[----:B------:R-:W-:-:S13]  /*9d690*/  R2UR UR5, R27 ;  /* 0x000000001b0572ca */ /* 0x000fda00000e0000 */
[----:B------:R0:W5:Y:S02]  /*9d6a0*/  LD.E R4, desc[UR4][R18.64] ;  /* 0x0000000412047980 */ /* 0x000164000c101900 */
.L_x_1891:
[----:B------:R-:W-:Y:S05]  /*9d6b0*/  BSYNC.RECONVERGENT B6 ;  /* 0x0000000000067941 */ /* 0x000fea0003800200 */
.L_x_1888:
[----:B-----5:R-:W-:Y:S01]  /*9d6c0*/  ISETP.NE.AND P0, PT, R4, 0x1, PT ;  /* 0x000000010400780c */ /* 0x020fe20003f05270 */
[----:B------:R-:W-:-:S12]  /*9d6d0*/  BSSY.RECONVERGENT B6, `(.L_x_1893) ;  /* 0x000007a000067945 */ /* 0x000fd80003800200 */
[----:B------:R-:W-:Y:S05]  /*9d6e0*/  @P0 BRA `(.L_x_1894) ;  /* 0x0000000000100947 */ /* 0x000fea0003800000 */
[----:B------:R-:W-:Y:S02]  /*9d6f0*/  R2UR UR4, R26 ;  /* 0x000000001a0472ca */ /* 0x000fe400000e0000 */
[----:B------:R-:W-:-:S13]  /*9d700*/  R2UR UR5, R27 ;  /* 0x000000001b0572ca */ /* 0x000fda00000e0000 */
[----:B------:R1:W5:Y:S01]  /*9d710*/  LD.E R4, desc[UR4][R18.64+0x4] ;  /* 0x0000040412047980 */ /* 0x000362000c101900 */
[----:B------:R-:W-:Y:S05]  /*9d720*/  BRA `(.L_x_1895) ;  /* 0x0000000400d07947 */ /* 0x000fea0003800000 */
.L_x_1894:
[----:B------:R-:W-:Y:S02]  /*9d730*/  R2UR UR4, R26 ;  /* 0x000000001a0472ca */ /* 0x000fe400000e0000 */
[----:B------:R-:W-:-:S13]  /*9d740*/  R2UR UR5, R27 ;  /* 0x000000001b0572ca */ /* 0x000fda00000e0000 */
[----:B------:R-:W2:Y:S01]  /*9d750*/  LD.E R3, desc[UR4][R18.64+0x4] ;  /* 0x0000040412037980 */ /* 0x000ea2000c101900 */
[----:B------:R-:W1:Y:S02]  /*9d760*/  LDCU UR4, c[0x0][0x2f8] ;  /* 0x00005f00ff0477ac */ /* 0x000e640008000800 */
[----:B-1----:R-:W-:-:S05]  /*9d770*/  VIADD R0, R28, -UR4 ;  /* 0x800000041c007c36 */ /* 0x002fca0008000000 */
[----:B--2---:R-:W-:-:S05]  /*9d780*/  LEA R0, R3, R0, 0x2 ;  /* 0x0000000003007211 */ /* 0x004fca00078e10ff */
[----:B------:R1:W5:Y:S01]  /*9d790*/  LDL R37, [R0] ;  /* 0x0000000000257983 */ /* 0x0003620000100800 */
[----:B------:R-:W-:Y:S01]  /*9d7a0*/  ISETP.GE.AND P0, PT, R4, 0x1, PT ;  /* 0x000000010400780c */ /* 0x000fe20003f06270 */
[----:B------:R-:W-:Y:S01]  /*9d7b0*/  BSSY.RECONVERGENT B0, `(.L_x_1896) ;  /* 0x000000d000007945 */ /* 0x000fe20003800200 */
[----:B------:R-:W-:-:S11]  /*9d7c0*/  IMAD.MOV.U32 R5, RZ, RZ, RZ ;  /* 0x000000ffff057224 */ /* 0x000fd600078e00ff */
[----:B-1----:R-:W-:Y:S05]  /*9d7d0*/  @!P0 BRA `(.L_x_1897) ;  /* 0x0000000000288947 */ /* 0x002fea0003800000 */
[----:B------:R-:W-:-:S07]  /*9d7e0*/  IMAD.MOV.U32 R5, RZ, RZ, RZ ;  /* 0x000000ffff057224 */ /* 0x000fce00078e00ff */
.L_x_1898:
[----:B------:R-:W-:Y:S01]  /*9d7f0*/  R2UR UR4, R26 ;  /* 0x000000001a0472ca */ /* 0x000fe200000e0000 */
[----:B------:R-:W-:Y:S01]  /*9d800*/  IMAD.WIDE.U32 R2, R5, 0x4, R18 ;  /* 0x0000000405027825 */ /* 0x000fe200078e0012 */
[----:B------:R-:W-:-:S13]  /*9d810*/  R2UR UR5, R27 ;  /* 0x000000001b0572ca */ /* 0x000fda00000e0000 */
[----:B------:R-:W2:Y:S02]  /*9d820*/  LD.E R2, desc[UR4][R2.64+0x8] ;  /* 0x0000080402027980 */ /* 0x000ea4000c101900 */
[----:B--2--5:R-:W-:-:S13]  /*9d830*/  FSETP.GE.AND P0, PT, R2, R37, PT ;  /* 0x000000250200720b */ /* 0x024fda0003f06000 */
[----:B------:R-:W-:Y:S05]  /*9d840*/  @P0 BRA `(.L_x_1897) ;  /* 0x00000000000c0947 */ /* 0x000fea0003800000 */
[----:B------:R-:W-:-:S05]  /*9d850*/  VIADD R5, R5, 0x1 ;  /* 0x0000000105057836 */ /* 0x000fca0000000000 */
[----:B------:R-:W-:-:S13]  /*9d860*/  ISETP.GE.AND P0, PT, R5, R4, PT ;  /* 0x000000040500720c */ /* 0x000fda0003f06270 */
[----:B------:R-:W-:Y:S05]  /*9d870*/  @!P0 BRA `(.L_x_1898) ;  /* 0xfffffffc00dc8947 */ /* 0x000fea000383ffff */
.L_x_1897:
[----:B------:R-:W-:Y:S05]  /*9d880*/  BSYNC.RECONVERGENT B0 ;  /* 0x0000000000007941 */ /* 0x000fea0003800200 */
.L_x_1896:
[----:B------:R-:W-:-:S04]  /*9d890*/  ISETP.NE.AND P0, PT, R5, R4, PT ;  /* 0x000000040500720c */ /* 0x000fc80003f05270 */
[----:B------:R-:W-:-:S13]  /*9d8a0*/  ISETP.EQ.OR P0, PT, R5, RZ, !P0 ;  /* 0x000000ff0500720c */ /* 0x000fda0004702670 */
[----:B------:R-:W-:Y:S05]  /*9d8b0*/  @P0 BRA `(.L_x_1899) ;  /* 0x0000000400140947 */ /* 0x000fea0003800000 */
[--C-:B------:R-:W-:Y:S01]  /*9d8c0*/  IMAD.WIDE R6, R5, 0x8, R18.reuse ;  /* 0x0000000805067825 */ /* 0x100fe200078e0212 */
[C---:B------:R-:W-:Y:S02]  /*9d8d0*/  R2UR UR4, R26.reuse ;  /* 0x000000001a0472ca */ /* 0x040fe400000e0000 */
[----:B------:R-:W-:Y:S01]  /*9d8e0*/  R2UR UR5, R27 ;  /* 0x000000001b0572ca */ /* 0x000fe200000e0000 */
[----:B------:R-:W-:Y:S01]  /*9d8f0*/  IMAD.WIDE.U32 R2, R5, 0x4, RZ ;  /* 0x0000000405027825 */ /* 0x000fe200078e00ff */
[----:B------:R-:W-:Y:S02]  /*9d900*/  R2UR UR6, R26 ;  /* 0x000000001a0672ca */ /* 0x000fe400000e0000 */
[----:B------:R-:W-:Y:S01]  /*9d910*/  R2UR UR7, R27 ;  /* 0x000000001b0772ca */ /* 0x000fe200000e0000 */
[----:B0-----:R-:W-:Y:S01]  /*9d920*/  IMAD.WIDE R18, R5, 0x4, R18 ;  /* 0x0000000405127825 */ /* 0x001fe200078e0212 */
[----:B------:R-:W-:-:S04]  /*9d930*/  IADD3 R16, P0, P1, -R2, 0x68, R6 ;  /* 0x0000006802107810 */ /* 0x000fc8000791e106 */
[----:B------:R-:W-:-:S03]  /*9d940*/  IADD3.X R17, PT, PT, ~R3, RZ, R7, P0, P1 ;  /* 0x000000ff03117210 */ /* 0x000fc600007e2507 */
[----:B------:R-:W2:Y:S04]  /*9d950*/  LD.E R4, desc[UR4][R18.64+0x4] ;  /* 0x0000040412047980 */ /* 0x000ea8000c101900 */
[----:B------:R-:W2:Y:S01]  /*9d960*/  LD.E R31, desc[UR6][R16.64+-0x60] ;  /* 0xffffa006101f7980 */ /* 0x000ea2000c101900 */
[----:B------:R-:W-:Y:S03]  /*9d970*/  BSSY.RECONVERGENT B7, `(.L_x_1900) ;  /* 0x0000012000077945 */ /* 0x000fe60003800200 */
[----:B------:R0:W5:Y:S04]  /*9d980*/  LD.E.64 R24, desc[UR4][R6.64+0x60] ;  /* 0x0000600406187980 */ /* 0x000168000c101b00 */
[----:B------:R0:W5:Y:S01]  /*9d990*/  LD.E.64 R22, desc[UR6][R6.64+0x68] ;  /* 0x0000680606167980 */ /* 0x000162000c101b00 */
[----:B--2---:R-:W-:Y:S01]  /*9d9a0*/  FADD R31, -R4, R31 ;  /* 0x0000001f041f7221 */ /* 0x004fe20000000100 */
[----:B-----5:R-:W-:-:S03]  /*9d9b0*/  FADD R4, R37, -R4 ;  /* 0x8000000425047221 */ /* 0x020fc60000000000 */
[----:B------:R-:W1:Y:S08]  /*9d9c0*/  MUFU.RCP R0, R31 ;  /* 0x0000001f00007308 */ /* 0x000e700000001000 */
[----:B------:R-:W2:Y:S01]  /*9d9d0*/  FCHK P0, R4, R31 ;  /* 0x0000001f04007302 */ /* 0x000ea20000000000 */
[----:B-1----:R-:W-:-:S04]  /*9d9e0*/  FFMA R3, -R31, R0, 1 ;  /* 0x3f8000001f037423 */ /* 0x002fc80000000100 */
[----:B------:R-:W-:-:S04]  /*9d9f0*/  FFMA R3, R0, R3, R0 ;  /* 0x0000000300037223 */ /* 0x000fc80000000000 */
[----:B------:R-:W-:-:S04]  /*9da00*/  FFMA R2, R4, R3, RZ ;  /* 0x0000000304027223 */ /* 0x000fc800000000ff */
[----:B------:R-:W-:-:S04]  /*9da10*/  FFMA R0, -R31, R2, R4 ;  /* 0x000000021f007223 */ /* 0x000fc80000000104 */
[----:B------:R-:W-:Y:S01]  /*9da20*/  FFMA R2, R3, R0, R2 ;  /* 0x0000000003027223 */ /* 0x000fe20000000002 */
[----:B0-2---:R-:W-:Y:S06]  /*9da30*/  @!P0 BRA `(.L_x_1901) ;  /* 0x0000000000148947 */ /* 0x005fec0003800000 */
[----:B------:R-:W-:Y:S01]  /*9da40*/  IMAD.MOV.U32 R5, RZ, RZ, R31 ;  /* 0x000000ffff057224 */ /* 0x000fe200078e001f */
[----:B------:R-:W-:Y:S01]  /*9da50*/  MOV R20, 0x9da80 ;  /* 0x0009da8000147802 */ /* 0x000fe20000000f00 */
[----:B------:R-:W-:-:S07]  /*9da60*/  IMAD.MOV.U32 R21, RZ, RZ, 0x0 ;  /* 0x00000000ff157424 */ /* 0x000fce00078e00ff */
[----:B------:R-:W-:Y:S05]  /*9da70*/  CALL.REL.NOINC `($__internal_0_$__cuda_sm3x_div_rn_noftz_f32_slowpath) ;  /* 0x00000004005c7944 */ /* 0x000fea0003c00000 */
[----:B------:R-:W-:-:S07]  /*9da80*/  MOV R2, R4 ;  /* 0x0000000400027202 */ /* 0x000fce0000000f00 */
.L_x_1901:
[----:B------:R-:W-:Y:S05]  /*9da90*/  BSYNC.RECONVERGENT B7 ;  /* 0x0000000000077941 */ /* 0x000fea0003800200 */
.L_x_1900:
[C---:B------:R-:W-:Y:S02]  /*9daa0*/  R2UR UR4, R26.reuse ;  /* 0x000000001a0472ca */ /* 0x040fe400000e0000 */
[C---:B------:R-:W-:Y:S02]  /*9dab0*/  R2UR UR5, R27.reuse ;  /* 0x000000001b0572ca */ /* 0x040fe400000e0000 */
[----:B------:R-:W-:Y:S02]  /*9dac0*/  R2UR UR6, R26 ;  /* 0x000000001a0672ca */ /* 0x000fe400000e0000 */
[----:B------:R-:W-:-:S09]  /*9dad0*/  R2UR UR7, R27 ;  /* 0x000000001b0772ca */ /* 0x000fd200000e0000 */
[----:B------:R0:W5:Y:S04]  /*9dae0*/  LD.E R26, desc[UR4][R18.64+0x34] ;  /* 0x00003404121a7980 */ /* 0x000168000c101900 */
[----:B------:R0:W5:Y:S01]  /*9daf0*/  LD.E R27, desc[UR6][R16.64+-0x30] ;  /* 0xffffd006101b7980 */ /* 0x000162000c101900 */
[----:B------:R-:W-:Y:S01]  /*9db00*/  IMAD.MOV.U32 R4, RZ, RZ, R24 ;  /* 0x000000ffff047224 */ /* 0x000fe200078e0018 */
[----:B------:R-:W-:Y:S01]  /*9db10*/  MOV R20, 0x9db70 ;  /* 0x0009db7000147802 */ /* 0x000fe20000000f00 */
[----:B------:R-:W-:Y:S02]  /*9db20*/  IMAD.MOV.U32 R5, RZ, RZ, R25 ;  /* 0x000000ffff057224 */ /* 0x000fe400078e0019 */
[----:B------:R-:W-:Y:S02]  /*9db30*/  IMAD.MOV.U32 R6, RZ, RZ, R28 ;  /* 0x000000ffff067224 */ /* 0x000fe400078e001c */
[----:B------:R-:W-:-:S02]  /*9db40*/  IMAD.MOV.U32 R7, RZ, RZ, R29 ;  /* 0x000000ffff077224 */ /* 0x000fc400078e001d */
[----:B------:R-:W-:-:S07]  /*9db50*/  IMAD.MOV.U32 R21, RZ, RZ, 0x0 ;  /* 0x00000000ff157424 */ /* 0x000fce00078e00ff */
[----:B0----5:R-:W-:Y:S05]  /*9db60*/  CALL.REL.NOINC `($_Z6kernelm$_Z9getSplinePK6SplinePKf) ;  /* 0xfffffff800047944 */ /* 0x021fea0003c3ffff */
[----:B------:R-:W-:Y:S01]  /*9db70*/  MOV R17, R4 ;  /* 0x0000000400117202 */ /* 0x000fe20000000f00 */
[----:B------:R-:W-:Y:S01]  /*9db80*/  IMAD.MOV.U32 R6, RZ, RZ, R28 ;  /* 0x000000ffff067224 */ /* 0x000fe200078e001c */
[----:B------:R-:W-:Y:S01]  /*9db90*/  MOV R20, 0x9dbf0 ;  /* 0x0009dbf000147802 */ /* 0x000fe20000000f00 */
[----:B------:R-:W-:Y:S02]  /*9dba0*/  IMAD.MOV.U32 R5, RZ, RZ, R23 ;  /* 0x000000ffff057224 */ /* 0x000fe400078e0017 */
[----:B------:R-:W-:Y:S02]  /*9dbb0*/  IMAD.MOV.U32 R4, RZ, RZ, R22 ;  /* 0x000000ffff047224 */ /* 0x000fe400078e0016 */
[----:B------:R-:W-:Y:S02]  /*9dbc0*/  IMAD.MOV.U32 R7, RZ, RZ, R29 ;  /* 0x000000ffff077224 */ /* 0x000fe400078e001d */
[----:B------:R-:W-:-:S07]  /*9dbd0*/  IMAD.MOV.U32 R21, RZ, RZ, 0x0 ;  /* 0x00000000ff157424 */ /* 0x000fce00078e00ff */
[----:B------:R-:W-:Y:S05]  /*9dbe0*/  CALL.REL.NOINC `($_Z6kernelm$_Z9getSplinePK6SplinePKf) ;  /* 0xfffffff400e47944 */ /* 0x000fea0003c3ffff */
[----:B------:R-:W-:Y:S01]  /*9dbf0*/  FADD R6, -R17, R4 ;  /* 0x0000000411067221 */ /* 0x000fe20000000100 */
[----:B------:R-:W-:Y:S01]  /*9dc00*/  F2F.F64.F32 R18, R17 ;  /* 0x0000001100127310 */ /* 0x000fe20000201800 */
[----:B------:R-:W-:Y:S02]  /*9dc10*/  FADD R5, -R2, 1 ;  /* 0x3f80000002057421 */ /* 0x000fe40000000100 */
[C-C-:B------:R-:W-:Y:S01]  /*9dc20*/  FFMA R0, R31.reuse, R26, -R6.reuse ;  /* 0x0000001a1f007223 */ /* 0x140fe20000000806 */
[----:B------:R-:W-:Y:S01]  /*9dc30*/  FFMA R3, -R31, R27, R6 ;  /* 0x0000001b1f037223 */ /* 0x000fe20000000106 */
[----:B------:R-:W-:-:S03]  /*9dc40*/  FMUL R5, R5, R2 ;  /* 0x0000000205057220 */ /* 0x000fc60000400000 */
[----:B------:R-:W0:Y:S08]  /*9dc50*/  F2F.F64.F32 R8, R4 ;  /* 0x0000000400087310 */ /* 0x000e300000201800 */
[----:B------:R-:W-:Y:S01]  /*9dc60*/  F2F.F64.F32 R12, R0 ;  /* 0x00000000000c7310 */ /* 0x000fe20000201800 */
[----:B0-----:R-:W-:-:S07]  /*9dc70*/  DADD R8, -R18, R8 ;  /* 0x0000000012087229 */ /* 0x001fce0000000108 */
[----:B------:R-:W0:Y:S08]  /*9dc80*/  F2F.F64.F32 R10, R3 ;  /* 0x00000003000a7310 */ /* 0x000e300000201800 */
[----:B------:R-:W1:Y:S01]  /*9dc90*/  F2F.F64.F32 R6, R2 ;  /* 0x0000000200067310 */ /* 0x000e620000201800 */
[----:B0-----:R-:W-:-:S07]  /*9dca0*/  DADD R14, -R12, R10 ;  /* 0x000000000c0e7229 */ /* 0x001fce000000010a */
[----:B------:R-:W0:Y:S01]  /*9dcb0*/  F2F.F64.F32 R10, R5 ;  /* 0x00000005000a7310 */ /* 0x000e220000201800 */
[C---:B-1----:R-:W-:Y:S02]  /*9dcc0*/  DFMA R8, R6.reuse, R8, R18 ;  /* 0x000000080608722b */ /* 0x042fe40000000012 */
[----:B------:R-:W-:-:S08]  /*9dcd0*/  DFMA R14, R6, R14, R12 ;  /* 0x0000000e060e722b */ /* 0x000fd0000000000c */
[----:B0-----:R-:W-:-:S06]  /*9dce0*/  DFMA R8, R10, R14, R8 ;  /* 0x0000000e0a08722b */ /* 0x001fcc0000000008 */
[----:B------:R2:W3:Y:S01]  /*9dcf0*/  F2F.F32.F64 R4, R8 ;  /* 0x0000000800047310 */ /* 0x0004e20000301000 */
[----:B------:R-:W-:Y:S05]  /*9dd00*/  BRA `(.L_x_1895) ;  /* 0x0000000000587947 */ /* 0x000fea0003800000 */
.L_x_1899:
[----:B------:R-:W-:Y:S02]  /*9dd10*/  VIMNMX.U32 R5, PT, PT, R5, 0x1, !PT ;  /* 0x0000000105057848 */ /* 0x000fe40007fe0000 */
[----:B------:R-:W-:Y:S02]  /*9dd20*/  R2UR UR4, R26 ;  /* 0x000000001a0472ca */ /* 0x000fe400000e0000 */
[----:B------:R-:W-:Y:S02]  /*9dd30*/  R2UR UR5, R27 ;  /* 0x000000001b0572ca */ /* 0x000fe400000e0000 */
[----:B------:R-:W-:-:S05]  /*9dd40*/  IADD3 R23, PT, PT, R5, -0x1, RZ ;  /* 0xffffffff05177810 */ /* 0x000fca0007ffe0ff */
[----:B------:R-:W-:-:S06]  /*9dd50*/  IMAD.WIDE.U32 R16, R23, 0x8, R18 ;  /* 0x0000000817107825 */ /* 0x000fcc00078e0012 */
[----:B------:R1:W5:Y:S01]  /*9dd60*/  LD.E.64 R4, desc[UR4][R16.64+0x68] ;  /* 0x0000680410047980 */ /* 0x000362000c101b00 */
[----:B------:R-:W-:Y:S01]  /*9dd70*/  IMAD.MOV.U32 R6, RZ, RZ, R28 ;  /* 0x000000ffff067224 */ /* 0x000fe200078e001c */
[----:B------:R-:W-:Y:S01]  /*9dd80*/  MOV R20, 0x9ddc0 ;  /* 0x0009ddc000147802 */ /* 0x000fe20000000f00 */
[----:B------:R-:W-:Y:S02]  /*9dd90*/  IMAD.MOV.U32 R7, RZ, RZ, R29 ;  /* 0x000000ffff077224 */ /* 0x000fe400078e001d */
[----:B------:R-:W-:-:S07]  /*9dda0*/  IMAD.MOV.U32 R21, RZ, RZ, 0x0 ;  /* 0x00000000ff157424 */ /* 0x000fce00078e00ff */
[----:B01---5:R-:W-:Y:S05]  /*9ddb0*/  CALL.REL.NOINC `($_Z6kernelm$_Z9getSplinePK6SplinePKf) ;  /* 0xfffffff400707944 */ /* 0x023fea0003c3ffff */
[----:B------:R-:W-:Y:S01]  /*9ddc0*/  IMAD.WIDE.U32 R2, R23, 0x4, RZ ;  /* 0x0000000417027825 */ /* 0x000fe200078e00ff */
[----:B------:R-:W-:Y:S02]  /*9ddd0*/  R2UR UR6, R26 ;  /* 0x000000001a0672ca */ /* 0x000fe400000e0000 */
[C---:B------:R-:W-:Y:S02]  /*9dde0*/  R2UR UR7, R27.reuse ;  /* 0x000000001b0772ca */ /* 0x040fe400000e0000 */
[----:B------:R-:W-:Y:S02]  /*9ddf0*/  IADD3 R6, P0, PT, R16, -R2, RZ ;  /* 0x8000000210067210 */ /* 0x000fe40007f1e0ff */
[----:B------:R-:W-:Y:S02]  /*9de00*/  R2UR UR4, R26 ;  /* 0x000000001a0472ca */ /* 0x000fe400000e0000 */
[----:B------:R-:W-:Y:S01]  /*9de10*/  R2UR UR5, R27 ;  /* 0x000000001b0572ca */ /* 0x000fe200000e0000 */
[----:B------:R-:W-:-:S06]  /*9de20*/  IMAD.X R7, R17, 0x1, ~R3, P0 ;  /* 0x0000000111077824 */ /* 0x000fcc00000e0e03 */
[----:B------:R-:W2:Y:S06]  /*9de30*/  LD.E R0, desc[UR6][R6.64+0x8] ;  /* 0x0000080606007980 */ /* 0x000eac000c101900 */
[----:B------:R-:W3:Y:S01]  /*9de40*/  LD.E R3, desc[UR4][R6.64+0x38] ;  /* 0x0000380406037980 */ /* 0x000ee2000c101900 */
[----:B--2---:R-:W-:-:S04]  /*9de50*/  FADD R0, R37, -R0 ;  /* 0x8000000025007221 */ /* 0x004fc80000000000 */
[----:B---3--:R-:W-:-:S07]  /*9de60*/  FFMA R4, R3, R0, R4 ;  /* 0x0000000003047223 */ /* 0x008fce0000000004 */
.L_x_1895:
[----:B------:R-:W-:Y:S05]  /*9de70*/  BSYNC.RECONVERGENT B6 ;  /* 0x0000000000067941 */ /* 0x000fea0003800200 */
.L_x_1893:
[----:B------:R-:W2:Y:S01]  /*9de80*/  LDL R20, [R1+0x14] ;  /* 0x0000140001147983 */ /* 0x000ea20000100800 */
[----:B------:R4:W-:Y:S05]  /*9de90*/  BMOV.32 B6, R36 ;  /* 0x0000002406007356 */ /* 0x0009ea0000000000 */
[----:B------:R-:W2:Y:S01]  /*9dea0*/  LDL R21, [R1+0x18] ;  /* 0x0000180001157983 */ /* 0x000ea20000100800 */
[----:B------:R3:W-:Y:S05]  /*9deb0*/  BMOV.32 B7, R30 ;  /* 0x0000001e07007356 */ /* 0x0007ea0000000000 */
[----:B------:R-:W2:Y:S04]  /*9dec0*/  LDL R2, [R1] ;  /* 0x0000000001027983 */ /* 0x000ea80000100800 */
[----:B------:R-:W2:Y:S04]  /*9ded0*/  LDL R16, [R1+0x4] ;  /* 0x0000040001107983 */ /* 0x000ea80000100800 */
[----:B------:R-:W2:Y:S04]  /*9dee0*/  LDL R17, [R1+0x8] ;  /* 0x0000080001117983 */ /* 0x000ea80000100800 */
[----:B01----:R-:W2:Y:S04]  /*9def0*/  LDL R18, [R1+0xc] ;  /* 0x00000c0001127983 */ /* 0x003ea80000100800 */
[----:B------:R-:W2:Y:S04]  /*9df00*/  LDL R19, [R1+0x10] ;  /* 0x0000100001137983 */ /* 0x000ea80000100800 */
        /* <DEDUP_REMOVED lines=8> */
[----:B---3--:R-:W2:Y:S04]  /*9df90*/  LDL R30, [R1+0x3c] ;  /* 0x00003c00011e7983 */ /* 0x008ea80000100800 */
[----:B------:R-:W2:Y:S04]  /*9dfa0*/  LDL R31, [R1+0x40] ;  /* 0x00004000011f7983 */ /* 0x000ea80000100800 */
[----:B----4-:R-:W2:Y:S04]  /*9dfb0*/  LDL R36, [R1+0x44] ;  /* 0x0000440001247983 */ /* 0x010ea80000100800 */
[----:B------:R0:W2:Y:S02]  /*9dfc0*/  LDL R37, [R1+0x48] ;  /* 0x0000480001257983 */ /* 0x0000a40000100800 */
[----:B0-----:R-:W-:Y:S01]  /*9dfd0*/  VIADD R1, R1, 0x50 ;  /* 0x0000005001017836 */ /* 0x001fe20000000000 */
[----:B--2--5:R-:W-:Y:S06]  /*9dfe0*/  RET.REL.NODEC R20 `(_Z6kernelm) ;  /* 0xfffff62014047950 */ /* 0x024fec0003c3ffff */
        .weak           $__internal_0_$__cuda_sm3x_div_rn_noftz_f32_slowpath
        .type           $__internal_0_$__cuda_sm3x_div_rn_noftz_f32_slowpath,@function
        .size           $__internal_0_$__cuda_sm3x_div_rn_noftz_f32_slowpath,(.L_x_1928 - $__internal_0_$__cuda_sm3x_div_rn_noftz_f32_slowpath)
$__internal_0_$__cuda_sm3x_div_rn_noftz_f32_slowpath:
[----:B------:R-:W-:-:S05]  /*9dff0*/  IADD3 R1, PT, PT, R1, -0x8, RZ ;  /* 0xfffffff801017810 */ /* 0x000fca0007ffe0ff */
[----:B------:R0:W-:Y:S02]  /*9e000*/  STL [R1], R2 ;  /* 0x0000000201007387 */ /* 0x0001e40000100800 */
[----:B0-----:R-:W-:Y:S01]  /*9e010*/  SHF.R.U32.HI R2, RZ, 0x17, R5 ;  /* 0x00000017ff027819 */ /* 0x001fe20000011605 */
[----:B------:R-:W-:Y:S01]  /*9e020*/  BSSY.RECONVERGENT B0, `(.L_x_1902) ;  /* 0x0000062000007945 */ /* 0x000fe20003800200 */
[----:B------:R-:W-:Y:S02]  /*9e030*/  SHF.R.U32.HI R0, RZ, 0x17, R4 ;  /* 0x00000017ff007819 */ /* 0x000fe40000011604 */
[----:B------:R-:W-:Y:S02]  /*9e040*/  LOP3.LUT R8, R2, 0xff, RZ, 0xc0, !PT ;  /* 0x000000ff02087812 */ /* 0x000fe400078ec0ff */
[----:B------:R-:W-:-:S03]  /*9e050*/  LOP3.LUT R3, R0, 0xff, RZ, 0xc0, !PT ;  /* 0x000000ff00037812 */ /* 0x000fc600078ec0ff */
[----:B------:R-:W-:Y:S02]  /*9e060*/  VIADD R6, R8, 0xffffffff ;  /* 0xffffffff08067836 */ /* 0x000fe40000000000 */
[----:B------:R-:W-:-:S03]  /*9e070*/  VIADD R0, R3, 0xffffffff ;  /* 0xffffffff03007836 */ /* 0x000fc60000000000 */
[----:B------:R-:W-:-:S04]  /*9e080*/  ISETP.GT.U32.AND P0, PT, R6, 0xfd, PT ;  /* 0x000000fd0600780c */ /* 0x000fc80003f04070 */
[----:B------:R-:W-:-:S13]  /*9e090*/  ISETP.GT.U32.OR P0, PT, R0, 0xfd, P0 ;  /* 0x000000fd0000780c */ /* 0x000fda0000704470 */
[----:B------:R-:W-:Y:S01]  /*9e0a0*/  @!P0 IMAD.MOV.U32 R2, RZ, RZ, RZ ;  /* 0x000000ffff028224 */ /* 0x000fe200078e00ff */
[----:B------:R-:W-:Y:S06]  /*9e0b0*/  @!P0 BRA `(.L_x_1903) ;  /* 0x00000000005c8947 */ /* 0x000fec0003800000 */
[----:B------:R-:W-:Y:S02]  /*9e0c0*/  FSETP.GTU.FTZ.AND P0, PT, |R4|, +INF , PT ;  /* 0x7f8000000400780b */ /* 0x000fe40003f1c200 */
[----:B------:R-:W-:-:S04]  /*9e0d0*/  FSETP.GTU.FTZ.AND P1, PT, |R5|, +INF , PT ;  /* 0x7f8000000500780b */ /* 0x000fc80003f3c200 */
[----:B------:R-:W-:-:S13]  /*9e0e0*/  PLOP3.LUT P0, PT, P0, P1, PT, 0xf8, 0x8f ;  /* 0x00000000008f781c */ /* 0x000fda0000703f70 */
[----:B------:R-:W-:Y:S05]  /*9e0f0*/  @P0 BRA `(.L_x_1904) ;  /* 0x00000004004c0947 */ /* 0x000fea0003800000 */
[----:B------:R-:W-:-:S13]  /*9e100*/  LOP3.LUT P0, RZ, R5, 0x7fffffff, R4, 0xc8, !PT ;  /* 0x7fffffff05ff7812 */ /* 0x000fda000780c804 */
[----:B------:R-:W-:Y:S05]  /*9e110*/  @!P0 BRA `(.L_x_1905) ;  /* 0x00000004003c8947 */ /* 0x000fea0003800000 */
[C---:B------:R-:W-:Y:S02]  /*9e120*/  FSETP.NEU.FTZ.AND P0, PT, |R4|.reuse, +INF , PT ;  /* 0x7f8000000400780b */ /* 0x040fe40003f1d200 */
[----:B------:R-:W-:Y:S02]  /*9e130*/  FSETP.NEU.FTZ.AND P2, PT, |R5|, +INF , PT ;  /* 0x7f8000000500780b */ /* 0x000fe40003f5d200 */
[----:B------:R-:W-:-:S11]  /*9e140*/  FSETP.NEU.FTZ.AND P1, PT, |R4|, +INF , PT ;  /* 0x7f8000000400780b */ /* 0x000fd60003f3d200 */
[----:B------:R-:W-:Y:S05]  /*9e150*/  @!P2 BRA !P0, `(.L_x_1905) ;  /* 0x00000004002ca947 */ /* 0x000fea0004000000 */
[----:B------:R-:W-:-:S04]  /*9e160*/  LOP3.LUT P0, RZ, R4, 0x7fffffff, RZ, 0xc0, !PT ;  /* 0x7fffffff04ff7812 */ /* 0x000fc8000780c0ff */
[----:B------:R-:W-:-:S13]  /*9e170*/  PLOP3.LUT P0, PT, P2, P0, PT, 0x2f, 0xf2 ;  /* 0x0000000000f2781c */ /* 0x000fda0001700577 */
[----:B------:R-:W-:Y:S05]  /*9e180*/  @P0 BRA `(.L_x_1906) ;  /* 0x0000000400180947 */ /* 0x000fea0003800000 */
[----:B------:R-:W-:-:S04]  /*9e190*/  LOP3.LUT P0, RZ, R5, 0x7fffffff, RZ, 0xc0, !PT ;  /* 0x7fffffff05ff7812 */ /* 0x000fc8000780c0ff */
[----:B------:R-:W-:-:S13]  /*9e1a0*/  PLOP3.LUT P0, PT, P1, P0, PT, 0x2f, 0xf2 ;  /* 0x0000000000f2781c */ /* 0x000fda0000f00577 */
[----:B------:R-:W-:Y:S05]  /*9e1b0*/  @P0 BRA `(.L_x_1907) ;  /* 0x0000000400000947 */ /* 0x000fea0003800000 */
[----:B------:R-:W-:Y:S02]  /*9e1c0*/  ISETP.GE.AND P0, PT, R0, RZ, PT ;  /* 0x000000ff0000720c */ /* 0x000fe40003f06270 */
[----:B------:R-:W-:-:S11]  /*9e1d0*/  ISETP.GE.AND P1, PT, R6, RZ, PT ;  /* 0x000000ff0600720c */ /* 0x000fd60003f26270 */
[----:B------:R-:W-:Y:S02]  /*9e1e0*/  @P0 IMAD.MOV.U32 R2, RZ, RZ, RZ ;  /* 0x000000ffff020224 */ /* 0x000fe400078e00ff */
[----:B------:R-:W-:Y:S01]  /*9e1f0*/  @!P0 FFMA R4, R4, 1.84467440737095516160e+19, RZ ;  /* 0x5f80000004048823 */ /* 0x000fe200000000ff */
[----:B------:R-:W-:Y:S02]  /*9e200*/  @!P0 IMAD.MOV.U32 R2, RZ, RZ, -0x40 ;  /* 0xffffffc0ff028424 */ /* 0x000fe400078e00ff */
[----:B------:R-:W-:-:S03]  /*9e210*/  @!P1 FFMA R5, R5, 1.84467440737095516160e+19, RZ ;  /* 0x5f80000005059823 */ /* 0x000fc600000000ff */
[----:B------:R-:W-:-:S07]  /*9e220*/  @!P1 IADD3 R2, PT, PT, R2, 0x40, RZ ;  /* 0x0000004002029810 */ /* 0x000fce0007ffe0ff */
.L_x_1903:
[----:B------:R-:W-:Y:S01]  /*9e230*/  LEA R0, R8, 0xc0800000, 0x17 ;  /* 0xc080000008007811 */ /* 0x000fe200078eb8ff */
[----:B------:R-:W-:Y:S01]  /*9e240*/  VIADD R3, R3, 0xffffff81 ;  /* 0xffffff8103037836 */ /* 0x000fe20000000000 */
[----:B------:R-:W-:Y:S03]  /*9e250*/  BSSY.RECONVERGENT B1, `(.L_x_1908) ;  /* 0x0000035000017945 */ /* 0x000fe60003800200 */
[----:B------:R-:W-:Y:S02]  /*9e260*/  IMAD.IADD R5, R5, 0x1, -R0 ;  /* 0x0000000105057824 */ /* 0x000fe400078e0a00 */
[C---:B------:R-:W-:Y:S01]  /*9e270*/  IMAD R0, R3.reuse, -0x800000, R4 ;  /* 0xff80000003007824 */ /* 0x040fe200078e0204 */
[----:B------:R-:W-:Y:S01]  /*9e280*/  IADD3 R3, PT, PT, R3, 0x7f, -R8 ;  /* 0x0000007f03037810 */ /* 0x000fe20007ffe808 */
[----:B------:R-:W0:Y:S01]  /*9e290*/  MUFU.RCP R6, R5 ;  /* 0x0000000500067308 */ /* 0x000e220000001000 */
[----:B------:R-:W-:-:S03]  /*9e2a0*/  FADD.FTZ R7, -R5, -RZ ;  /* 0x800000ff05077221 */ /* 0x000fc60000010100 */
[----:B------:R-:W-:Y:S02]  /*9e2b0*/  IMAD.IADD R3, R3, 0x1, R2 ;  /* 0x0000000103037824 */ /* 0x000fe400078e0202 */
[----:B0-----:R-:W-:-:S04]  /*9e2c0*/  FFMA R9, R6, R7, 1 ;  /* 0x3f80000006097423 */ /* 0x001fc80000000007 */
[----:B------:R-:W-:-:S04]  /*9e2d0*/  FFMA R11, R6, R9, R6 ;  /* 0x00000009060b7223 */ /* 0x000fc80000000006 */
[----:B------:R-:W-:-:S04]  /*9e2e0*/  FFMA R4, R0, R11, RZ ;  /* 0x0000000b00047223 */ /* 0x000fc800000000ff */
[----:B------:R-:W-:-:S04]  /*9e2f0*/  FFMA R9, R7, R4, R0 ;  /* 0x0000000407097223 */ /* 0x000fc80000000000 */
[----:B------:R-:W-:-:S04]  /*9e300*/  FFMA R6, R11, R9, R4 ;  /* 0x000000090b067223 */ /* 0x000fc80000000004 */
[----:B------:R-:W-:-:S04]  /*9e310*/  FFMA R7, R7, R6, R0 ;  /* 0x0000000607077223 */ /* 0x000fc80000000000 */
[----:B------:R-:W-:-:S05]  /*9e320*/  FFMA R4, R11, R7, R6 ;  /* 0x000000070b047223 */ /* 0x000fca0000000006 */
[----:B------:R-:W-:-:S04]  /*9e330*/  SHF.R.U32.HI R0, RZ, 0x17, R4 ;  /* 0x00000017ff007819 */ /* 0x000fc80000011604 */
[----:B------:R-:W-:-:S05]  /*9e340*/  LOP3.LUT R0, R0, 0xff, RZ, 0xc0, !PT ;  /* 0x000000ff00007812 */ /* 0x000fca00078ec0ff */
[----:B------:R-:W-:-:S04]  /*9e350*/  IMAD.IADD R8, R0, 0x1, R3 ;  /* 0x0000000100087824 */ /* 0x000fc800078e0203 */
[----:B------:R-:W-:-:S05]  /*9e360*/  VIADD R0, R8, 0xffffffff ;  /* 0xffffffff08007836 */ /* 0x000fca0000000000 */
[----:B------:R-:W-:-:S13]  /*9e370*/  ISETP.GE.U32.AND P0, PT, R0, 0xfe, PT ;  /* 0x000000fe0000780c */ /* 0x000fda0003f06070 */
[----:B------:R-:W-:Y:S05]  /*9e380*/  @!P0 BRA `(.L_x_1909) ;  /* 0x0000000000808947 */ /* 0x000fea0003800000 */
[----:B------:R-:W-:-:S13]  /*9e390*/  ISETP.GT.AND P0, PT, R8, 0xfe, PT ;  /* 0x000000fe0800780c */ /* 0x000fda0003f04270 */
[----:B------:R-:W-:Y:S05]  /*9e3a0*/  @P0 BRA `(.L_x_1910) ;  /* 0x00000000006c0947 */ /* 0x000fea0003800000 */
[----:B------:R-:W-:-:S13]  /*9e3b0*/  ISETP.GE.AND P0, PT, R8, 0x1, PT ;  /* 0x000000010800780c */ /* 0x000fda0003f06270 */
[----:B------:R-:W-:Y:S05]  /*9e3c0*/  @P0 BRA `(.L_x_1911) ;  /* 0x0000000000740947 */ /* 0x000fea0003800000 */
[----:B------:R-:W-:Y:S02]  /*9e3d0*/  ISETP.GE.AND P0, PT, R8, -0x18, PT ;  /* 0xffffffe80800780c */ /* 0x000fe40003f06270 */
[----:B------:R-:W-:-:S11]  /*9e3e0*/  LOP3.LUT R4, R4, 0x80000000, RZ, 0xc0, !PT ;  /* 0x8000000004047812 */ /* 0x000fd600078ec0ff */
[----:B------:R-:W-:Y:S05]  /*9e3f0*/  @!P0 BRA `(.L_x_1911) ;  /* 0x0000000000688947 */ /* 0x000fea0003800000 */
[CCC-:B------:R-:W-:Y:S01]  /*9e400*/  FFMA.RZ R0, R11.reuse, R7.reuse, R6.reuse ;  /* 0x000000070b007223 */ /* 0x1c0fe2000000c006 */
[C---:B------:R-:W-:Y:S01]  /*9e410*/  IADD3 R5, PT, PT, R8.reuse, 0x20, RZ ;  /* 0x0000002008057810 */ /* 0x040fe20007ffe0ff */
[CCC-:B------:R-:W-:Y:S01]  /*9e420*/  FFMA.RM R3, R11.reuse, R7.reuse, R6.reuse ;  /* 0x000000070b037223 */ /* 0x1c0fe20000004006 */
[----:B------:R-:W-:Y:S02]  /*9e430*/  ISETP.NE.AND P2, PT, R8, RZ, PT ;  /* 0x000000ff0800720c */ /* 0x000fe40003f45270 */
[----:B------:R-:W-:Y:S01]  /*9e440*/  LOP3.LUT R2, R0, 0x7fffff, RZ, 0xc0, !PT ;  /* 0x007fffff00027812 */ /* 0x000fe200078ec0ff */
[----:B------:R-:W-:Y:S01]  /*9e450*/  FFMA.RP R0, R11, R7, R6 ;  /* 0x000000070b007223 */ /* 0x000fe20000008006 */
[----:B------:R-:W-:Y:S01]  /*9e460*/  IMAD.MOV R6, RZ, RZ, -R8 ;  /* 0x000000ffff067224 */ /* 0x000fe200078e0a08 */
[----:B------:R-:W-:Y:S02]  /*9e470*/  ISETP.NE.AND P1, PT, R8, RZ, PT ;  /* 0x000000ff0800720c */ /* 0x000fe40003f25270 */
[----:B------:R-:W-:-:S02]  /*9e480*/  LOP3.LUT R2, R2, 0x800000, RZ, 0xfc, !PT ;  /* 0x0080000002027812 */ /* 0x000fc400078efcff */
[----:B------:R-:W-:Y:S02]  /*9e490*/  FSETP.NEU.FTZ.AND P0, PT, R0, R3, PT ;  /* 0x000000030000720b */ /* 0x000fe40003f1d000 */
[----:B------:R-:W-:Y:S02]  /*9e4a0*/  SHF.L.U32 R5, R2, R5, RZ ;  /* 0x0000000502057219 */ /* 0x000fe400000006ff */
[----:B------:R-:W-:Y:S02]  /*9e4b0*/  SEL R3, R6, RZ, P2 ;  /* 0x000000ff06037207 */ /* 0x000fe40001000000 */
[----:B------:R-:W-:Y:S02]  /*9e4c0*/  ISETP.NE.AND P1, PT, R5, RZ, P1 ;  /* 0x000000ff0500720c */ /* 0x000fe40000f25270 */
[----:B------:R-:W-:Y:S02]  /*9e4d0*/  SHF.R.U32.HI R3, RZ, R3, R2 ;  /* 0x00000003ff037219 */ /* 0x000fe40000011602 */
[----:B------:R-:W-:-:S02]  /*9e4e0*/  PLOP3.LUT P0, PT, P0, P1, PT, 0xf8, 0x8f ;  /* 0x00000000008f781c */ /* 0x000fc40000703f70 */
[----:B------:R-:W-:Y:S02]  /*9e4f0*/  SHF.R.U32.HI R5, RZ, 0x1, R3 ;  /* 0x00000001ff057819 */ /* 0x000fe40000011603 */
[----:B------:R-:W-:-:S04]  /*9e500*/  SEL R0, RZ, 0x1, !P0 ;  /* 0x00000001ff007807 */ /* 0x000fc80004000000 */
[----:B------:R-:W-:-:S04]  /*9e510*/  LOP3.LUT R0, R0, 0x1, R5, 0xf8, !PT ;  /* 0x0000000100007812 */ /* 0x000fc800078ef805 */
[----:B------:R-:W-:-:S05]  /*9e520*/  LOP3.LUT R0, R0, R3, RZ, 0xc0, !PT ;  /* 0x0000000300007212 */ /* 0x000fca00078ec0ff */
[----:B------:R-:W-:-:S05]  /*9e530*/  IMAD.IADD R5, R5, 0x1, R0 ;  /* 0x0000000105057824 */ /* 0x000fca00078e0200 */
[----:B------:R-:W-:Y:S01]  /*9e540*/  LOP3.LUT R4, R5, R4, RZ, 0xfc, !PT ;  /* 0x0000000405047212 */ /* 0x000fe200078efcff */
[----:B------:R-:W-:Y:S06]  /*9e550*/  BRA `(.L_x_1911) ;  /* 0x0000000000107947 */ /* 0x000fec0003800000 */
.L_x_1910:
[----:B------:R-:W-:-:S04]  /*9e560*/  LOP3.LUT R4, R4, 0x80000000, RZ, 0xc0, !PT ;  /* 0x8000000004047812 */ /* 0x000fc800078ec0ff */
[----:B------:R-:W-:Y:S01]  /*9e570*/  LOP3.LUT R4, R4, 0x7f800000, RZ, 0xfc, !PT ;  /* 0x7f80000004047812 */ /* 0x000fe200078efcff */
[----:B------:R-:W-:Y:S06]  /*9e580*/  BRA `(.L_x_1911) ;  /* 0x0000000000047947 */ /* 0x000fec0003800000 */
.L_x_1909:
[----:B------:R-:W-:-:S07]  /*9e590*/  IMAD R4, R3, 0x800000, R4 ;  /* 0x0080000003047824 */ /* 0x000fce00078e0204 */
.L_x_1911:
[----:B------:R-:W-:Y:S05]  /*9e5a0*/  BSYNC.RECONVERGENT B1 ;  /* 0x0000000000017941 */ /* 0x000fea0003800200 */
.L_x_1908:
[----:B------:R-:W-:Y:S05]  /*9e5b0*/  BRA `(.L_x_1912) ;  /* 0x0000000000207947 */ /* 0x000fea0003800000 */
.L_x_1907:
[----:B------:R-:W-:-:S04]  /*9e5c0*/  LOP3.LUT R4, R5, 0x80000000, R4, 0x48, !PT ;  /* 0x8000000005047812 */ /* 0x000fc800078e4804 */
[----:B------:R-:W-:Y:S01]  /*9e5d0*/  LOP3.LUT R4, R4, 0x7f800000, RZ, 0xfc, !PT ;  /* 0x7f80000004047812 */ /* 0x000fe200078efcff */
[----:B------:R-:W-:Y:S06]  /*9e5e0*/  BRA `(.L_x_1912) ;  /* 0x0000000000147947 */ /* 0x000fec0003800000 */
.L_x_1906:
[----:B------:R-:W-:Y:S01]  /*9e5f0*/  LOP3.LUT R4, R5, 0x80000000, R4, 0x48, !PT ;  /* 0x8000000005047812 */ /* 0x000fe200078e4804 */
[----:B------:R-:W-:Y:S06]  /*9e600*/  BRA `(.L_x_1912) ;  /* 0x00000000000c7947 */ /* 0x000fec0003800000 */
.L_x_1905:
[----:B------:R-:W0:Y:S01]  /*9e610*/  MUFU.RSQ R4, -QNAN ;  /* 0xffc0000000047908 */ /* 0x000e220000001400 */
[----:B------:R-:W-:Y:S05]  /*9e620*/  BRA `(.L_x_1912) ;  /* 0x0000000000047947 */ /* 0x000fea0003800000 */
.L_x_1904:
[----:B------:R-:W-:-:S07]  /*9e630*/  FADD.FTZ R4, R4, R5 ;  /* 0x0000000504047221 */ /* 0x000fce0000010000 */
.L_x_1912:
[----:B------:R-:W-:Y:S05]  /*9e640*/  BSYNC.RECONVERGENT B0 ;  /* 0x0000000000007941 */ /* 0x000fea0003800200 */
.L_x_1902:
[----:B------:R1:W0:Y:S02]  /*9e650*/  LDL R2, [R1] ;  /* 0x0000000001027983 */ /* 0x0002240000100800 */
[----:B-1----:R-:W-:Y:S01]  /*9e660*/  VIADD R1, R1, 0x8 ;  /* 0x0000000801017836 */ /* 0x002fe20000000000 */
[----:B0-----:R-:W-:Y:S06]  /*9e670*/  RET.REL.NODEC R20 `(_Z6kernelm) ;  /* 0xfffff61814607950 */ /* 0x001fec0003c3ffff */
.L_x_1913:
[----:B------:R-:W-:-:S00]  /*9e680*/  BRA `(.L_x_1913) ;  /* 0xfffffffc00fc7947 */ /* 0x000fc0000383ffff */
[----:B------:R-:W-:-:S00]  /*9e690*/  NOP ;  /* 0x0000000000007918 */ /* 0x000fc00000000000 */
        /* <DEDUP_REMOVED lines=14> */
.L_x_1928:


//--------------------- .nv.global.init           --------------------------
	.section	.nv.global.init,"aw",@progbits
	.align	8
	.align		8
.nv.global.init:
	.type		g_btree,@object
	.size		g_btree,(btree20_nodes - g_btree)
g_btree:
        /*0000*/ 	.dword	fun@R_CUDA_G64(btree20_steps)
	.align		8
        /*0008*/ 	.dword	fun@R_CUDA_G64(btree20_param)
	.align		8
        /*0010*/ 	.dword	fun@R_CUDA_G64(btree20_nodes)
        /* <DEDUP_REMOVED lines=8> */
        /*0098*/ 	.byte	0x00, 0x00, 0x00, 0x00, 0x00, 0x00, 0x00, 0x00
	.type		btree20_nodes,@object
	.size		btree20_nodes,(best - btree20_nodes)
btree20_nodes:
        /* <DEDUP_REMOVED lines=4556> */
	.type		best,@object
	.size		best,(btree20_steps - best)
best:
        /*11d60*/ 	.byte	0x0f, 0x27, 0x00, 0x00
	.type		btree20_steps,@object
	.size		btree20_steps,(btree20_param - btree20_steps)
btree20_steps:
        /*11d64*/ 	.byte	0x13, 0x06, 0x00, 0x00, 0x03, 0x01, 0x00, 0x00, 0x2b, 0x00, 0x00, 0x00, 0x07, 0x00, 0x00, 0x00
        /*11d74*/ 	.byte	0x01, 0x00, 0x00, 0x00, 0x00, 0x00, 0x00, 0x00
	.type		btree20_param,@object
	.size		btree20_param,($str$1 - btree20_param)
btree20_param:
        /* <DEDUP_REMOVED lines=70> */
	.type		$str$1,@object
	.size		$str$1,($str$6 - $str$1)
$str$1:
        /*121d4*/ 	.byte	0x47, 0x45, 0x54, 0x54, 0x49, 0x4e, 0x47, 0x20, 0x53, 0x50, 0x4c, 0x49, 0x4e, 0x45, 0x0a, 0x00
	.type		$str$6,@object
	.size		$str$6,($str - $str$6)
$str$6:
        /*121e4*/ 	.byte	0x46, 0x6f, 0x75, 0x6e, 0x64, 0x20, 0x6e, 0x65, 0x77, 0x20, 0x62, 0x65, 0x73, 0x74, 0x3a, 0x20
        /*121f4*/ 	.byte	0x25, 0x6c, 0x69, 0x20, 0x25, 0x64, 0x0a, 0x00
	.type		$str,@object
	.size		$str,($str$3 - $str)
$str:
        /*121fc*/ 	.byte	0x67, 0x65, 0x74, 0x53, 0x70, 0x6c, 0x69, 0x6e, 0x65, 0x28, 0x29, 0x3a, 0x20, 0x62, 0x61, 0x64
        /*1220c*/ 	.byte	0x20, 0x70, 0x61, 0x72, 0x61, 0x6d, 0x65, 0x74, 0x65, 0x72, 0x73, 0x0a, 0x00
	.type		$str$3,@object
	.size		$str$3,(.L_8 - $str$3)
$str$3:
        /*12219*/ 	.byte	0x73, 0x65, 0x74, 0x42, 0x69, 0x6f, 0x6d, 0x65, 0x53, 0x65, 0x65, 0x64, 0x28, 0x29, 0x3a, 0x20
        /*12229*/ 	.byte	0x42, 0x69, 0x6f, 0x6d, 0x65, 0x4e, 0x6f, 0x69, 0x73, 0x65, 0x20, 0x69, 0x73, 0x20, 0x6d, 0x61
        /*12239*/ 	.byte	0x6c, 0x66, 0x6f, 0x72, 0x6d, 0x65, 0x64, 0x2c, 0x20, 0x62, 0x75, 0x66, 0x66, 0x65, 0x72, 0x20
        /*12249*/ 	.byte	0x74, 0x6f, 0x6f, 0x20, 0x73, 0x6d, 0x61, 0x6c, 0x6c, 0x0a, 0x00
.L_8:


//--------------------- .nv.shared.reserved.0     --------------------------
	.section	.nv.shared.reserved.0,"aw",@nobits
	.weak		__nv_reservedSMEM_offset_0_alias
	.size		__nv_reservedSMEM_offset_0_alias, 0, 64
	.other		__nv_reservedSMEM_offset_0_alias,@"STO_CUDA_RESERVED_SHARED STV_DEFAULT"
__nv_reservedSMEM_offset_0_alias:
	.zero		0
	.zero		64


//--------------------- .nv.global                --------------------------
	.section	.nv.global,"aw",@nobits
	.align	8
.nv.global:
	.type		checked,@object
	.size		checked,(.L_5 - checked)
	.other		checked,@"STV_DEFAULT STO_CUDA_MANAGED"
checked:
	.zero		8
.L_5:


//--------------------- .nv.constant0._Z6kernelm  --------------------------
	.section	.nv.constant0._Z6kernelm,"a",@progbits
	.sectionflags	@""
	.align	4
.nv.constant0._Z6kernelm:
	.zero		904


//--------------------- SYMBOLS --------------------------

	.type		.nv.reservedSmem.offset0,@object
	.size		.nv.reservedSmem.offset0,0x4
	.type		vprintf,@function
